// auto-generated by cutlass_sweep.conv — config: {"arch": "sm_100", "cluster_m": 2, "cluster_n": 1, "conv_kind": "fprop", "dtype": "bf16", "ndim": 2, "tile_k": 32, "tile_m": 128, "tile_n": 128}
#include "cutlass/cutlass.h"
#include "cute/tensor.hpp"
#include "cutlass/kernel_hardware_info.hpp"
#include "cutlass/conv/convolution.h"
#include "cutlass/conv/dispatch_policy.hpp"
#include "cutlass/conv/collective/collective_builder.hpp"
#include "cutlass/conv/kernel/conv_universal.hpp"
#include "cutlass/conv/device/conv_universal_adapter.hpp"
#include "cutlass/epilogue/collective/collective_builder.hpp"

using namespace cute;
using Elem = cutlass::bfloat16_t;
using Acc  = float;
using LayoutAB = cutlass::layout::TensorNHWC;
using LayoutC  = cutlass::layout::TensorNHWC;
constexpr auto ConvOp = cutlass::conv::Operator::kFprop;
using TileShape    = Shape<_128, _128, Shape<_32>>;
using ClusterShape = Shape<_2, _1, _1>;

using CollectiveEpilogue = typename cutlass::epilogue::collective::CollectiveBuilder<
    cutlass::arch::Sm100, cutlass::arch::OpClassTensorOp,
    TileShape, ClusterShape,
    cutlass::epilogue::collective::EpilogueTileAuto,
    Acc, Acc,
    Elem, LayoutC, 128 / cutlass::sizeof_bits<Elem>::value,
    Elem, LayoutC, 128 / cutlass::sizeof_bits<Elem>::value,
    cutlass::epilogue::collective::EpilogueScheduleAuto
  >::CollectiveOp;

using CollectiveMainloop = typename cutlass::conv::collective::CollectiveBuilder<
    cutlass::arch::Sm100, cutlass::arch::OpClassTensorOp, ConvOp,
    Elem, LayoutAB, 128 / cutlass::sizeof_bits<Elem>::value,
    Elem, LayoutAB, 128 / cutlass::sizeof_bits<Elem>::value,
    Acc,
    TileShape, ClusterShape,
    cutlass::conv::collective::StageCountAutoCarveout<
        static_cast<int>(sizeof(typename CollectiveEpilogue::SharedStorage))>,
    cutlass::conv::collective::KernelScheduleAuto
  >::CollectiveOp;

using ProblemShape = cutlass::conv::ConvProblemShape<
    ConvOp, CollectiveMainloop::DispatchPolicy::NumSpatialDimensions>;
using ConvKernel = cutlass::conv::kernel::ConvUniversal<
    ProblemShape, CollectiveMainloop, CollectiveEpilogue>;
using Conv = cutlass::conv::device::ConvUniversalAdapter<ConvKernel>;

auto* _anchor = &cutlass::device_kernel<ConvKernel>;


// ===== COMPILED SASS (sm_100a) =====

	.target	sm_100a

	.elftype	@"ET_EXEC"


//--------------------- .note.nv.tkinfo           --------------------------
	.section	.note.nv.tkinfo,"",@"SHT_NOTE"
	.sectionflags	@"SHF_NOTE_NV_TKINFO"
	.tkinfo
        /*0018*/ 	.word	0x00000002
        /*0030*/ 	.string	""
        /*0030*/ 	.string	"ptxas"
        /*0030*/ 	.string	"Cuda compilation tools, release 13.0, V13.0.88"
        /*0030*/ 	.string	"Build cuda_13.0.r13.0/compiler.36424714_0"
        /*0030*/ 	.string	"-arch sm_100a -m 64 "



//--------------------- .note.nv.cuinfo           --------------------------
	.section	.note.nv.cuinfo,"",@"SHT_NOTE"
	.sectionflags	@"SHF_NOTE_NV_CUINFO"
        /*0018*/ 	.short	0x0002
        /*001a*/ 	.short	0x0064
        /*001c*/ 	.short	0x0082
	.zero		2


//--------------------- .nv.info                  --------------------------
	.section	.nv.info,"",@"SHT_CUDA_INFO"
	.align	4


	//----- nvinfo : EIATTR_REGCOUNT
	.align		4
        /*0000*/ 	.byte	0x04, 0x2f
        /*0002*/ 	.short	(.L_19 - .L_18)
	.align		4
.L_18:
        /*0004*/ 	.word	index@(_ZN7cutlass13device_kernelINS_4conv6kernel13ConvUniversalINS1_16ConvProblemShapeILNS1_8OperatorE0ELi2EEENS1_10collective14CollectiveConvINS1_47MainloopSm100TmaUmmaWarpSpecializedImplicitGemmILS5_0ELi26ELi2ELi1ELi2EN4cute5tupleIJNSA_1CILi2EEENSC_ILi1EEESE_EEEEENSB_IJNSC_ILi128EEESH_NSB_IJNSC_ILi32EEEEEEEEENS_10bfloat16_tESL_NSA_8TiledMMAINSA_8MMA_AtomIJNSA_26SM100_MMA_F16BF16_2x1SM_SSISL_SL_fLi128ELi128ELNSA_4UMMA5MajorE0ELSQ_0ELNSP_7ScaleInE0ELSR_0EEEEEENSA_6LayoutINSB_IJSE_SE_SE_EEENSB_IJNSC_ILi0EEESW_SW_EEEEENSB_IJNSA_10UnderscoreESZ_SZ_EEEEENS7_6detail27Sm100ImplicitGemmTileTraitsINSA_25SM100_TMA_2SM_LOAD_IM2COLENSA_14ComposedLayoutINSA_7SwizzleILi2ELi4ELi3EEENSA_18smem_ptr_flag_bitsILi16EEENSU_INSB_IJNSC_ILi8EEESI_EEENSB_IJSI_SE_EEEEEEEvEENS13_INSA_18SM100_TMA_2SM_LOADES1E_vEEEENS_8epilogue10collective18CollectiveEpilogueINS1J_23Sm100TmaWarpSpecializedILi4ELi2ELi16ELb1ELb0EEEJNSB_IJNSC_ILi64EEESH_SJ_EEENSB_IJNSU_IS1O_SE_EENSU_INSB_IJNSC_ILi16EEESD_EEENSB_IJSE_S1O_EEEEEEEESL_NSB_IJNSB_IJlllEEESE_SW_EEESL_S1X_NS1J_6fusion15FusionCallbacksIS1N_NS1Y_17LinearCombinationISL_fSL_fLNS_15FloatRoundStyleE2EEES1P_S1V_JEEENSA_5SM1004TMEM4LOAD26SM100_TMEM_LOAD_32dp32b16xENSA_20SM90_TMA_LOAD_IM2COLENS15_INS16_ILi1ELi4ELi3EEES19_NSU_INSB_IJS1A_S1R_EEENSB_IJS1R_SE_EEEEEEENSA_39AutoVectorizingCopyWithAssumedAlignmentILi128EEENSA_21SM90_TMA_STORE_IM2COLES2D_S2F_S2F_EEEvvEEEEvNT_6ParamsE)
        /*0008*/ 	.word	0x0000004a


	//----- nvinfo : EIATTR_FRAME_SIZE
	.align		4
.L_19:
        /*000c*/ 	.byte	0x04, 0x11
        /*000e*/ 	.short	(.L_21 - .L_20)
	.align		4
.L_20:
        /*0010*/ 	.word	index@($__internal_2_$__cuda_sm10x_tcgen05_guardrail_trap_unallocated_columns_being_dealloced)
        /*0014*/ 	.word	0x00000008


	//----- nvinfo : EIATTR_FRAME_SIZE
	.align		4
.L_21:
        /*0018*/ 	.byte	0x04, 0x11
        /*001a*/ 	.short	(.L_23 - .L_22)
	.align		4
.L_22:
        /*001c*/ 	.word	index@($__internal_1_$__cuda_sm10x_tcgen05_guardrail_trap_phase_invalid_during_alloc)
        /*0020*/ 	.word	0x00000008


	//----- nvinfo : EIATTR_FRAME_SIZE
	.align		4
.L_23:
        /*0024*/ 	.byte	0x04, 0x11
        /*0026*/ 	.short	(.L_25 - .L_24)
	.align		4
.L_24:
        /*0028*/ 	.word	index@($__internal_0_$__cuda_sm10x_tcgen05_guardrail_trap_col_being_dealloced_not_returned_by_alloc)
        /*002c*/ 	.word	0x00000008


	//----- nvinfo : EIATTR_FRAME_SIZE
	.align		4
.L_25:
        /*0030*/ 	.byte	0x04, 0x11
        /*0032*/ 	.short	(.L_27 - .L_26)
	.align		4
.L_26:
        /*0034*/ 	.word	index@(_ZN7cutlass13device_kernelINS_4conv6kernel13ConvUniversalINS1_16ConvProblemShapeILNS1_8OperatorE0ELi2EEENS1_10collective14CollectiveConvINS1_47MainloopSm100TmaUmmaWarpSpecializedImplicitGemmILS5_0ELi26ELi2ELi1ELi2EN4cute5tupleIJNSA_1CILi2EEENSC_ILi1EEESE_EEEEENSB_IJNSC_ILi128EEESH_NSB_IJNSC_ILi32EEEEEEEEENS_10bfloat16_tESL_NSA_8TiledMMAINSA_8MMA_AtomIJNSA_26SM100_MMA_F16BF16_2x1SM_SSISL_SL_fLi128ELi128ELNSA_4UMMA5MajorE0ELSQ_0ELNSP_7ScaleInE0ELSR_0EEEEEENSA_6LayoutINSB_IJSE_SE_SE_EEENSB_IJNSC_ILi0EEESW_SW_EEEEENSB_IJNSA_10UnderscoreESZ_SZ_EEEEENS7_6detail27Sm100ImplicitGemmTileTraitsINSA_25SM100_TMA_2SM_LOAD_IM2COLENSA_14ComposedLayoutINSA_7SwizzleILi2ELi4ELi3EEENSA_18smem_ptr_flag_bitsILi16EEENSU_INSB_IJNSC_ILi8EEESI_EEENSB_IJSI_SE_EEEEEEEvEENS13_INSA_18SM100_TMA_2SM_LOADES1E_vEEEENS_8epilogue10collective18CollectiveEpilogueINS1J_23Sm100TmaWarpSpecializedILi4ELi2ELi16ELb1ELb0EEEJNSB_IJNSC_ILi64EEESH_SJ_EEENSB_IJNSU_IS1O_SE_EENSU_INSB_IJNSC_ILi16EEESD_EEENSB_IJSE_S1O_EEEEEEEESL_NSB_IJNSB_IJlllEEESE_SW_EEESL_S1X_NS1J_6fusion15FusionCallbacksIS1N_NS1Y_17LinearCombinationISL_fSL_fLNS_15FloatRoundStyleE2EEES1P_S1V_JEEENSA_5SM1004TMEM4LOAD26SM100_TMEM_LOAD_32dp32b16xENSA_20SM90_TMA_LOAD_IM2COLENS15_INS16_ILi1ELi4ELi3EEES19_NSU_INSB_IJS1A_S1R_EEENSB_IJS1R_SE_EEEEEEENSA_39AutoVectorizingCopyWithAssumedAlignmentILi128EEENSA_21SM90_TMA_STORE_IM2COLES2D_S2F_S2F_EEEvvEEEEvNT_6ParamsE)
        /*0038*/ 	.word	0x00000008


	//----- nvinfo : EIATTR_MIN_STACK_SIZE
	.align		4
.L_27:
        /*003c*/ 	.byte	0x04, 0x12
        /*003e*/ 	.short	(.L_29 - .L_28)
	.align		4
.L_28:
        /*0040*/ 	.word	index@(_ZN7cutlass13device_kernelINS_4conv6kernel13ConvUniversalINS1_16ConvProblemShapeILNS1_8OperatorE0ELi2EEENS1_10collective14CollectiveConvINS1_47MainloopSm100TmaUmmaWarpSpecializedImplicitGemmILS5_0ELi26ELi2ELi1ELi2EN4cute5tupleIJNSA_1CILi2EEENSC_ILi1EEESE_EEEEENSB_IJNSC_ILi128EEESH_NSB_IJNSC_ILi32EEEEEEEEENS_10bfloat16_tESL_NSA_8TiledMMAINSA_8MMA_AtomIJNSA_26SM100_MMA_F16BF16_2x1SM_SSISL_SL_fLi128ELi128ELNSA_4UMMA5MajorE0ELSQ_0ELNSP_7ScaleInE0ELSR_0EEEEEENSA_6LayoutINSB_IJSE_SE_SE_EEENSB_IJNSC_ILi0EEESW_SW_EEEEENSB_IJNSA_10UnderscoreESZ_SZ_EEEEENS7_6detail27Sm100ImplicitGemmTileTraitsINSA_25SM100_TMA_2SM_LOAD_IM2COLENSA_14ComposedLayoutINSA_7SwizzleILi2ELi4ELi3EEENSA_18smem_ptr_flag_bitsILi16EEENSU_INSB_IJNSC_ILi8EEESI_EEENSB_IJSI_SE_EEEEEEEvEENS13_INSA_18SM100_TMA_2SM_LOADES1E_vEEEENS_8epilogue10collective18CollectiveEpilogueINS1J_23Sm100TmaWarpSpecializedILi4ELi2ELi16ELb1ELb0EEEJNSB_IJNSC_ILi64EEESH_SJ_EEENSB_IJNSU_IS1O_SE_EENSU_INSB_IJNSC_ILi16EEESD_EEENSB_IJSE_S1O_EEEEEEEESL_NSB_IJNSB_IJlllEEESE_SW_EEESL_S1X_NS1J_6fusion15FusionCallbacksIS1N_NS1Y_17LinearCombinationISL_fSL_fLNS_15FloatRoundStyleE2EEES1P_S1V_JEEENSA_5SM1004TMEM4LOAD26SM100_TMEM_LOAD_32dp32b16xENSA_20SM90_TMA_LOAD_IM2COLENS15_INS16_ILi1ELi4ELi3EEES19_NSU_INSB_IJS1A_S1R_EEENSB_IJS1R_SE_EEEEEEENSA_39AutoVectorizingCopyWithAssumedAlignmentILi128EEENSA_21SM90_TMA_STORE_IM2COLES2D_S2F_S2F_EEEvvEEEEvNT_6ParamsE)
        /*0044*/ 	.word	0x00000008
.L_29:


//--------------------- .nv.compat                --------------------------
	.section	.nv.compat,"",@"SHT_CUDA_COMPAT_INFO"
	.align	4
        /*0000*/ 	.byte	0x02, 0x09, 0x01, 0x00, 0x02, 0x02, 0x02, 0x00, 0x02, 0x05, 0x05, 0x00, 0x03, 0x07, 0x01, 0x01
        /*0010*/ 	.byte	0x02, 0x03, 0x01, 0x00, 0x02, 0x06, 0x01, 0x00, 0x04, 0x0b, 0x08, 0x00, 0x09, 0x00, 0x00, 0x00
        /*0020*/ 	.byte	0x00, 0x00, 0x00, 0x00


//--------------------- .nv.info._ZN7cutlass13device_kernelINS_4conv6kernel13ConvUniversalINS1_16ConvProblemShapeILNS1_8OperatorE0ELi2EEENS1_10collective14CollectiveConvINS1_47MainloopSm100TmaUmmaWarpSpecializedImplicitGemmILS5_0ELi26ELi2ELi1ELi2EN4cute5tupleIJNSA_1CILi2EEENSC_ILi1EEESE_EEEEENSB_IJNSC_ILi128EEESH_NSB_IJNSC_ILi32EEEEEEEEENS_10bfloat16_tESL_NSA_8TiledMMAINSA_8MMA_AtomIJNSA_26SM100_MMA_F16BF16_2x1SM_SSISL_SL_fLi128ELi128ELNSA_4UMMA5MajorE0ELSQ_0ELNSP_7ScaleInE0ELSR_0EEEEEENSA_6LayoutINSB_IJSE_SE_SE_EEENSB_IJNSC_ILi0EEESW_SW_EEEEENSB_IJNSA_10UnderscoreESZ_SZ_EEEEENS7_6detail27Sm100ImplicitGemmTileTraitsINSA_25SM100_TMA_2SM_LOAD_IM2COLENSA_14ComposedLayoutINSA_7SwizzleILi2ELi4ELi3EEENSA_18smem_ptr_flag_bitsILi16EEENSU_INSB_IJNSC_ILi8EEESI_EEENSB_IJSI_SE_EEEEEEEvEENS13_INSA_18SM100_TMA_2SM_LOADES1E_vEEEENS_8epilogue10collective18CollectiveEpilogueINS1J_23Sm100TmaWarpSpecializedILi4ELi2ELi16ELb1ELb0EEEJNSB_IJNSC_ILi64EEESH_SJ_EEENSB_IJNSU_IS1O_SE_EENSU_INSB_IJNSC_ILi16EEESD_EEENSB_IJSE_S1O_EEEEEEEESL_NSB_IJNSB_IJlllEEESE_SW_EEESL_S1X_NS1J_6fusion15FusionCallbacksIS1N_NS1Y_17LinearCombinationISL_fSL_fLNS_15FloatRoundStyleE2EEES1P_S1V_JEEENSA_5SM1004TMEM4LOAD26SM100_TMEM_LOAD_32dp32b16xENSA_20SM90_TMA_LOAD_IM2COLENS15_INS16_ILi1ELi4ELi3EEES19_NSU_INSB_IJS1A_S1R_EEENSB_IJS1R_SE_EEEEEEENSA_39AutoVectorizingCopyWithAssumedAlignmentILi128EEENSA_21SM90_TMA_STORE_IM2COLES2D_S2F_S2F_EEEvvEEEEvNT_6ParamsE --------------------------
	.section	.nv.info._ZN7cutlass13device_kernelINS_4conv6kernel13ConvUniversalINS1_16ConvProblemShapeILNS1_8OperatorE0ELi2EEENS1_10collective14CollectiveConvINS1_47MainloopSm100TmaUmmaWarpSpecializedImplicitGemmILS5_0ELi26ELi2ELi1ELi2EN4cute5tupleIJNSA_1CILi2EEENSC_ILi1EEESE_EEEEENSB_IJNSC_ILi128EEESH_NSB_IJNSC_ILi32EEEEEEEEENS_10bfloat16_tESL_NSA_8TiledMMAINSA_8MMA_AtomIJNSA_26SM100_MMA_F16BF16_2x1SM_SSISL_SL_fLi128ELi128ELNSA_4UMMA5MajorE0ELSQ_0ELNSP_7ScaleInE0ELSR_0EEEEEENSA_6LayoutINSB_IJSE_SE_SE_EEENSB_IJNSC_ILi0EEESW_SW_EEEEENSB_IJNSA_10UnderscoreESZ_SZ_EEEEENS7_6detail27Sm100ImplicitGemmTileTraitsINSA_25SM100_TMA_2SM_LOAD_IM2COLENSA_14ComposedLayoutINSA_7SwizzleILi2ELi4ELi3EEENSA_18smem_ptr_flag_bitsILi16EEENSU_INSB_IJNSC_ILi8EEESI_EEENSB_IJSI_SE_EEEEEEEvEENS13_INSA_18SM100_TMA_2SM_LOADES1E_vEEEENS_8epilogue10collective18CollectiveEpilogueINS1J_23Sm100TmaWarpSpecializedILi4ELi2ELi16ELb1ELb0EEEJNSB_IJNSC_ILi64EEESH_SJ_EEENSB_IJNSU_IS1O_SE_EENSU_INSB_IJNSC_ILi16EEESD_EEENSB_IJSE_S1O_EEEEEEEESL_NSB_IJNSB_IJlllEEESE_SW_EEESL_S1X_NS1J_6fusion15FusionCallbacksIS1N_NS1Y_17LinearCombinationISL_fSL_fLNS_15FloatRoundStyleE2EEES1P_S1V_JEEENSA_5SM1004TMEM4LOAD26SM100_TMEM_LOAD_32dp32b16xENSA_20SM90_TMA_LOAD_IM2COLENS15_INS16_ILi1ELi4ELi3EEES19_NSU_INSB_IJS1A_S1R_EEENSB_IJS1R_SE_EEEEEEENSA_39AutoVectorizingCopyWithAssumedAlignmentILi128EEENSA_21SM90_TMA_STORE_IM2COLES2D_S2F_S2F_EEEvvEEEEvNT_6ParamsE,"",@"SHT_CUDA_INFO"
	.sectionflags	@""
	.align	4


	//----- nvinfo : EIATTR_CUDA_API_VERSION
	.align		4
        /*0000*/ 	.byte	0x04, 0x37
        /*0002*/ 	.short	(.L_31 - .L_30)
.L_30:
        /*0004*/ 	.word	0x00000082


	//----- nvinfo : EIATTR_KPARAM_INFO
	.align		4
.L_31:
        /*0008*/ 	.byte	0x04, 0x17
        /*000a*/ 	.short	(.L_33 - .L_32)
.L_32:
        /*000c*/ 	.word	0x00000000
        /*0010*/ 	.short	0x0000
        /*0012*/ 	.short	0x0000
        /*0014*/ 	.byte	0x00, 0xf0, 0x01, 0x20


	//----- nvinfo : EIATTR_AT_ENTRY_FRAGMENTS
	.align		4
.L_33:
        /*0018*/ 	.byte	0x04, 0x4f
        /*001a*/ 	.short	(.L_35 - .L_34)


	//   ....[0]....
.L_34:
        /*001c*/ 	.word	0x00000007


	//----- nvinfo : EIATTR_RESERVED_SMEM_USED
	.align		4
.L_35:
        /*0020*/ 	.byte	0x01, 0x41
	.zero		2


	//----- nvinfo : EIATTR_SPARSE_MMA_MASK
	.align		4
        /*0024*/ 	.byte	0x03, 0x50
        /*0026*/ 	.short	0x0000


	//----- nvinfo : EIATTR_TCGEN05_2CTA_USED
	.align		4
        /*0028*/ 	.byte	0x01, 0x52
	.zero		2


	//----- nvinfo : EIATTR_MAXREG_COUNT
	.align		4
        /*002c*/ 	.byte	0x03, 0x1b
        /*002e*/ 	.short	0x00ff


	//----- nvinfo : EIATTR_NUM_BARRIERS
	.align		4
        /*0030*/ 	.byte	0x02, 0x4c
        /*0032*/ 	.byte	0x07
	.zero		1


	//----- nvinfo : EIATTR_EXTERNS
	.align		4
        /*0034*/ 	.byte	0x04, 0x0f
        /*0036*/ 	.short	(.L_37 - .L_36)


	//   ....[0]....
	.align		4
.L_36:
        /*0038*/ 	.word	index@(__assertfail)


	//----- nvinfo : EIATTR_MERCURY_ISA_VERSION
	.align		4
.L_37:
        /*003c*/ 	.byte	0x03, 0x5f
        /*003e*/ 	.short	0x0101


	//----- nvinfo : EIATTR_INT_WARP_WIDE_INSTR_OFFSETS
	.align		4
        /*0040*/ 	.byte	0x04, 0x31
        /*0042*/ 	.short	(.L_39 - .L_38)


	//   ....[0]....
.L_38:
        /*0044*/ 	.word	0x00000f40


	//   ....[1]....
        /*0048*/ 	.word	0x00000ff0


	//   ....[2]....
        /*004c*/ 	.word	0x00005120


	//   ....[3]....
        /*0050*/ 	.word	0x00005140


	//   ....[4]....
        /*0054*/ 	.word	0x00005170


	//   ....[5]....
        /*0058*/ 	.word	0x00005e30


	//   ....[6]....
        /*005c*/ 	.word	0x00005ef0


	//   ....[7]....
        /*0060*/ 	.word	0x00005f80


	//   ....[8]....
        /*0064*/ 	.word	0x00005ff0


	//   ....[9]....
        /*0068*/ 	.word	0x000060c0


	//   ....[10]....
        /*006c*/ 	.word	0x00006180


	//   ....[11]....
        /*0070*/ 	.word	0x000061f0


	//   ....[12]....
        /*0074*/ 	.word	0x000062e0


	//   ....[13]....
        /*0078*/ 	.word	0x000063a0


	//   ....[14]....
        /*007c*/ 	.word	0x00006490


	//   ....[15]....
        /*0080*/ 	.word	0x000065b0


	//   ....[16]....
        /*0084*/ 	.word	0x000065f0


	//----- nvinfo : EIATTR_COOP_GROUP_MASK_REGIDS
	.align		4
.L_39:
        /*0088*/ 	.byte	0x04, 0x29
        /*008a*/ 	.short	(.L_41 - .L_40)


	//   ....[0]....
.L_40:
        /*008c*/ 	.word	0xffffffff


	//   ....[1]....
        /*0090*/ 	.word	0xffffffff


	//   ....[2]....
        /*0094*/ 	.word	0xffffffff


	//   ....[3]....
        /*0098*/ 	.word	0xffffffff


	//   ....[4]....
        /*009c*/ 	.word	0xffffffff


	//   ....[5]....
        /*00a0*/ 	.word	0xffffffff


	//   ....[6]....
        /*00a4*/ 	.word	0xffffffff


	//   ....[7]....
        /*00a8*/ 	.word	0xffffffff


	//   ....[8]....
        /*00ac*/ 	.word	0xffffffff


	//   ....[9]....
        /*00b0*/ 	.word	0xffffffff


	//   ....[10]....
        /*00b4*/ 	.word	0xffffffff


	//   ....[11]....
        /*00b8*/ 	.word	0xffffffff


	//   ....[12]....
        /*00bc*/ 	.word	0xffffffff


	//----- nvinfo : EIATTR_COOP_GROUP_INSTR_OFFSETS
	.align		4
.L_41:
        /*00c0*/ 	.byte	0x04, 0x28
        /*00c2*/ 	.short	(.L_43 - .L_42)


	//   ....[0]....
.L_42:
        /*00c4*/ 	.word	0x000000d0


	//   ....[1]....
        /*00c8*/ 	.word	0x00000540


	//   ....[2]....
        /*00cc*/ 	.word	0x000009d0


	//   ....[3]....
        /*00d0*/ 	.word	0x00000b70


	//   ....[4]....
        /*00d4*/ 	.word	0x00000c70


	//   ....[5]....
        /*00d8*/ 	.word	0x00000dc0


	//   ....[6]....
        /*00dc*/ 	.word	0x00001060


	//   ....[7]....
        /*00e0*/ 	.word	0x000026e0


	//   ....[8]....
        /*00e4*/ 	.word	0x000040f0


	//   ....[9]....
        /*00e8*/ 	.word	0x000045c0


	//   ....[10]....
        /*00ec*/ 	.word	0x000045f0


	//   ....[11]....
        /*00f0*/ 	.word	0x00005030


	//   ....[12]....
        /*00f4*/ 	.word	0x00005240


	//----- nvinfo : EIATTR_VRC_CTA_INIT_COUNT
	.align		4
.L_43:
        /*00f8*/ 	.byte	0x02, 0x4a
        /*00fa*/ 	.byte	0x80
	.zero		1


	//----- nvinfo : EIATTR_SYSCALL_OFFSETS
	.align		4
        /*00fc*/ 	.byte	0x04, 0x46
        /*00fe*/ 	.short	(.L_45 - .L_44)


	//   ....[0]....
.L_44:
        /*0100*/ 	.word	0x000071d0


	//   ....[1]....
        /*0104*/ 	.word	0x000072c0


	//   ....[2]....
        /*0108*/ 	.word	0x00007bb0


	//   ....[3]....
        /*010c*/ 	.word	0x00008510


	//   ....[4]....
        /*0110*/ 	.word	0x00008de0


	//   ....[5]....
        /*0114*/ 	.word	0x000096a0


	//----- nvinfo : EIATTR_MBARRIER_INSTR_OFFSETS
	.align		4
.L_45:
        /*0118*/ 	.byte	0x04, 0x39
        /*011a*/ 	.short	(.L_47 - .L_46)


	//   ....[0]....
.L_46:
        /*011c*/ 	.word	0x00000670
        /*0120*/ 	.word	0x000000ff
        /*0124*/ 	.word	0x00000000
        /*0128*/ 	.short	0x0100
        /*012a*/ 	.byte	0x04
	.zero		1


	//   ....[1]....
        /*012c*/ 	.word	0x00000680
        /*0130*/ 	.word	0x000000ff
        /*0134*/ 	.word	0x000000d0
        /*0138*/ 	.short	0x0100
        /*013a*/ 	.byte	0x04
	.zero		1


	//   ....[2]....
        /*013c*/ 	.word	0x00000690
        /*0140*/ 	.word	0x000000ff
        /*0144*/ 	.word	0x00000008
        /*0148*/ 	.short	0x0100
        /*014a*/ 	.byte	0x04
	.zero		1


	//   ....[3]....
        /*014c*/ 	.word	0x000006a0
        /*0150*/ 	.word	0x000000ff
        /*0154*/ 	.word	0x000000d8
        /*0158*/ 	.short	0x0100
        /*015a*/ 	.byte	0x04
	.zero		1


	//   ....[4]....
        /*015c*/ 	.word	0x000006b0
        /*0160*/ 	.word	0x000000ff
        /*0164*/ 	.word	0x00000010
        /*0168*/ 	.short	0x0100
        /*016a*/ 	.byte	0x04
	.zero		1


	//   ....[5]....
        /*016c*/ 	.word	0x000006c0
        /*0170*/ 	.word	0x000000ff
        /*0174*/ 	.word	0x000000e0
        /*0178*/ 	.short	0x0100
        /*017a*/ 	.byte	0x04
	.zero		1


	//   ....[6]....
        /*017c*/ 	.word	0x000006d0
        /*0180*/ 	.word	0x000000ff
        /*0184*/ 	.word	0x00000018
        /*0188*/ 	.short	0x0100
        /*018a*/ 	.byte	0x04
	.zero		1


	//   ....[7]....
        /*018c*/ 	.word	0x000006e0
        /*0190*/ 	.word	0x000000ff
        /*0194*/ 	.word	0x000000e8
        /*0198*/ 	.short	0x0100
        /*019a*/ 	.byte	0x04
	.zero		1


	//   ....[8]....
        /*019c*/ 	.word	0x000006f0
        /*01a0*/ 	.word	0x000000ff
        /*01a4*/ 	.word	0x00000020
        /*01a8*/ 	.short	0x0100
        /*01aa*/ 	.byte	0x04
	.zero		1


	//   ....[9]....
        /*01ac*/ 	.word	0x00000700
        /*01b0*/ 	.word	0x000000ff
        /*01b4*/ 	.word	0x000000f0
        /*01b8*/ 	.short	0x0100
        /*01ba*/ 	.byte	0x04
	.zero		1


	//   ....[10]....
        /*01bc*/ 	.word	0x00000710
        /*01c0*/ 	.word	0x000000ff
        /*01c4*/ 	.word	0x00000028
        /*01c8*/ 	.short	0x0100
        /*01ca*/ 	.byte	0x04
	.zero		1


	//   ....[11]....
        /*01cc*/ 	.word	0x00000720
        /*01d0*/ 	.word	0x000000ff
        /*01d4*/ 	.word	0x000000f8
        /*01d8*/ 	.short	0x0100
        /*01da*/ 	.byte	0x04
	.zero		1


	//   ....[12]....
        /*01dc*/ 	.word	0x00000730
        /*01e0*/ 	.word	0x000000ff
        /*01e4*/ 	.word	0x00000030
        /*01e8*/ 	.short	0x0100
        /*01ea*/ 	.byte	0x04
	.zero		1


	//   ....[13]....
        /*01ec*/ 	.word	0x00000740
        /*01f0*/ 	.word	0x000000ff
        /*01f4*/ 	.word	0x00000100
        /*01f8*/ 	.short	0x0100
        /*01fa*/ 	.byte	0x04
	.zero		1


	//   ....[14]....
        /*01fc*/ 	.word	0x00000750
        /*0200*/ 	.word	0x000000ff
        /*0204*/ 	.word	0x00000038
        /*0208*/ 	.short	0x0100
        /*020a*/ 	.byte	0x04
	.zero		1


	//   ....[15]....
        /*020c*/ 	.word	0x00000760
        /*0210*/ 	.word	0x000000ff
        /*0214*/ 	.word	0x00000108
        /*0218*/ 	.short	0x0100
        /*021a*/ 	.byte	0x04
	.zero		1


	//   ....[16]....
        /*021c*/ 	.word	0x00000770
        /*0220*/ 	.word	0x000000ff
        /*0224*/ 	.word	0x00000040
        /*0228*/ 	.short	0x0100
        /*022a*/ 	.byte	0x04
	.zero		1


	//   ....[17]....
        /*022c*/ 	.word	0x00000780
        /*0230*/ 	.word	0x000000ff
        /*0234*/ 	.word	0x00000110
        /*0238*/ 	.short	0x0100
        /*023a*/ 	.byte	0x04
	.zero		1


	//   ....[18]....
        /*023c*/ 	.word	0x00000790
        /*0240*/ 	.word	0x000000ff
        /*0244*/ 	.word	0x00000048
        /*0248*/ 	.short	0x0100
        /*024a*/ 	.byte	0x04
	.zero		1


	//   ....[19]....
        /*024c*/ 	.word	0x000007a0
        /*0250*/ 	.word	0x000000ff
        /*0254*/ 	.word	0x00000118
        /*0258*/ 	.short	0x0100
        /*025a*/ 	.byte	0x04
	.zero		1


	//   ....[20]....
        /*025c*/ 	.word	0x000007b0
        /*0260*/ 	.word	0x000000ff
        /*0264*/ 	.word	0x00000050
        /*0268*/ 	.short	0x0100
        /*026a*/ 	.byte	0x04
	.zero		1


	//   ....[21]....
        /*026c*/ 	.word	0x000007c0
        /*0270*/ 	.word	0x000000ff
        /*0274*/ 	.word	0x00000120
        /*0278*/ 	.short	0x0100
        /*027a*/ 	.byte	0x04
	.zero		1


	//   ....[22]....
        /*027c*/ 	.word	0x000007d0
        /*0280*/ 	.word	0x000000ff
        /*0284*/ 	.word	0x00000058
        /*0288*/ 	.short	0x0100
        /*028a*/ 	.byte	0x04
	.zero		1


	//   ....[23]....
        /*028c*/ 	.word	0x000007e0
        /*0290*/ 	.word	0x000000ff
        /*0294*/ 	.word	0x00000128
        /*0298*/ 	.short	0x0100
        /*029a*/ 	.byte	0x04
	.zero		1


	//   ....[24]....
        /*029c*/ 	.word	0x000007f0
        /*02a0*/ 	.word	0x000000ff
        /*02a4*/ 	.word	0x00000060
        /*02a8*/ 	.short	0x0100
        /*02aa*/ 	.byte	0x04
	.zero		1


	//   ....[25]....
        /*02ac*/ 	.word	0x00000800
        /*02b0*/ 	.word	0x000000ff
        /*02b4*/ 	.word	0x00000130
        /*02b8*/ 	.short	0x0100
        /*02ba*/ 	.byte	0x04
	.zero		1


	//   ....[26]....
        /*02bc*/ 	.word	0x00000810
        /*02c0*/ 	.word	0x000000ff
        /*02c4*/ 	.word	0x00000068
        /*02c8*/ 	.short	0x0100
        /*02ca*/ 	.byte	0x04
	.zero		1


	//   ....[27]....
        /*02cc*/ 	.word	0x00000820
        /*02d0*/ 	.word	0x000000ff
        /*02d4*/ 	.word	0x00000138
        /*02d8*/ 	.short	0x0100
        /*02da*/ 	.byte	0x04
	.zero		1


	//   ....[28]....
        /*02dc*/ 	.word	0x00000830
        /*02e0*/ 	.word	0x000000ff
        /*02e4*/ 	.word	0x00000070
        /*02e8*/ 	.short	0x0100
        /*02ea*/ 	.byte	0x04
	.zero		1


	//   ....[29]....
        /*02ec*/ 	.word	0x00000840
        /*02f0*/ 	.word	0x000000ff
        /*02f4*/ 	.word	0x00000140
        /*02f8*/ 	.short	0x0100
        /*02fa*/ 	.byte	0x04
	.zero		1


	//   ....[30]....
        /*02fc*/ 	.word	0x00000850
        /*0300*/ 	.word	0x000000ff
        /*0304*/ 	.word	0x00000078
        /*0308*/ 	.short	0x0100
        /*030a*/ 	.byte	0x04
	.zero		1


	//   ....[31]....
        /*030c*/ 	.word	0x00000860
        /*0310*/ 	.word	0x000000ff
        /*0314*/ 	.word	0x00000148
        /*0318*/ 	.short	0x0100
        /*031a*/ 	.byte	0x04
	.zero		1


	//   ....[32]....
        /*031c*/ 	.word	0x00000870
        /*0320*/ 	.word	0x000000ff
        /*0324*/ 	.word	0x00000080
        /*0328*/ 	.short	0x0100
        /*032a*/ 	.byte	0x04
	.zero		1


	//   ....[33]....
        /*032c*/ 	.word	0x00000880
        /*0330*/ 	.word	0x000000ff
        /*0334*/ 	.word	0x00000150
        /*0338*/ 	.short	0x0100
        /*033a*/ 	.byte	0x04
	.zero		1


	//   ....[34]....
        /*033c*/ 	.word	0x00000890
        /*0340*/ 	.word	0x000000ff
        /*0344*/ 	.word	0x00000088
        /*0348*/ 	.short	0x0100
        /*034a*/ 	.byte	0x04
	.zero		1


	//   ....[35]....
        /*034c*/ 	.word	0x000008a0
        /*0350*/ 	.word	0x000000ff
        /*0354*/ 	.word	0x00000158
        /*0358*/ 	.short	0x0100
        /*035a*/ 	.byte	0x04
	.zero		1


	//   ....[36]....
        /*035c*/ 	.word	0x000008b0
        /*0360*/ 	.word	0x000000ff
        /*0364*/ 	.word	0x00000090
        /*0368*/ 	.short	0x0100
        /*036a*/ 	.byte	0x04
	.zero		1


	//   ....[37]....
        /*036c*/ 	.word	0x000008c0
        /*0370*/ 	.word	0x000000ff
        /*0374*/ 	.word	0x00000160
        /*0378*/ 	.short	0x0100
        /*037a*/ 	.byte	0x04
	.zero		1


	//   ....[38]....
        /*037c*/ 	.word	0x000008d0
        /*0380*/ 	.word	0x000000ff
        /*0384*/ 	.word	0x00000098
        /*0388*/ 	.short	0x0100
        /*038a*/ 	.byte	0x04
	.zero		1


	//   ....[39]....
        /*038c*/ 	.word	0x000008e0
        /*0390*/ 	.word	0x000000ff
        /*0394*/ 	.word	0x00000168
        /*0398*/ 	.short	0x0100
        /*039a*/ 	.byte	0x04
	.zero		1


	//   ....[40]....
        /*039c*/ 	.word	0x000008f0
        /*03a0*/ 	.word	0x000000ff
        /*03a4*/ 	.word	0x000000a0
        /*03a8*/ 	.short	0x0100
        /*03aa*/ 	.byte	0x04
	.zero		1


	//   ....[41]....
        /*03ac*/ 	.word	0x00000900
        /*03b0*/ 	.word	0x000000ff
        /*03b4*/ 	.word	0x00000170
        /*03b8*/ 	.short	0x0100
        /*03ba*/ 	.byte	0x04
	.zero		1


	//   ....[42]....
        /*03bc*/ 	.word	0x00000910
        /*03c0*/ 	.word	0x000000ff
        /*03c4*/ 	.word	0x000000a8
        /*03c8*/ 	.short	0x0100
        /*03ca*/ 	.byte	0x04
	.zero		1


	//   ....[43]....
        /*03cc*/ 	.word	0x00000920
        /*03d0*/ 	.word	0x000000ff
        /*03d4*/ 	.word	0x00000178
        /*03d8*/ 	.short	0x0100
        /*03da*/ 	.byte	0x04
	.zero		1


	//   ....[44]....
        /*03dc*/ 	.word	0x00000930
        /*03e0*/ 	.word	0x000000ff
        /*03e4*/ 	.word	0x000000b0
        /*03e8*/ 	.short	0x0100
        /*03ea*/ 	.byte	0x04
	.zero		1


	//   ....[45]....
        /*03ec*/ 	.word	0x00000940
        /*03f0*/ 	.word	0x000000ff
        /*03f4*/ 	.word	0x00000180
        /*03f8*/ 	.short	0x0100
        /*03fa*/ 	.byte	0x04
	.zero		1


	//   ....[46]....
        /*03fc*/ 	.word	0x00000950
        /*0400*/ 	.word	0x000000ff
        /*0404*/ 	.word	0x000000b8
        /*0408*/ 	.short	0x0100
        /*040a*/ 	.byte	0x04
	.zero		1


	//   ....[47]....
        /*040c*/ 	.word	0x00000960
        /*0410*/ 	.word	0x000000ff
        /*0414*/ 	.word	0x00000188
        /*0418*/ 	.short	0x0100
        /*041a*/ 	.byte	0x04
	.zero		1


	//   ....[48]....
        /*041c*/ 	.word	0x00000970
        /*0420*/ 	.word	0x000000ff
        /*0424*/ 	.word	0x000000c0
        /*0428*/ 	.short	0x0100
        /*042a*/ 	.byte	0x04
	.zero		1


	//   ....[49]....
        /*042c*/ 	.word	0x00000980
        /*0430*/ 	.word	0x000000ff
        /*0434*/ 	.word	0x00000190
        /*0438*/ 	.short	0x0100
        /*043a*/ 	.byte	0x04
	.zero		1


	//   ....[50]....
        /*043c*/ 	.word	0x00000990
        /*0440*/ 	.word	0x000000ff
        /*0444*/ 	.word	0x000000c8
        /*0448*/ 	.short	0x0100
        /*044a*/ 	.byte	0x04
	.zero		1


	//   ....[51]....
        /*044c*/ 	.word	0x000009a0
        /*0450*/ 	.word	0x000000ff
        /*0454*/ 	.word	0x00000198
        /*0458*/ 	.short	0x0100
        /*045a*/ 	.byte	0x04
	.zero		1


	//   ....[52]....
        /*045c*/ 	.word	0x00000ae0
        /*0460*/ 	.word	0x000000ff
        /*0464*/ 	.word	0x000001a0
        /*0468*/ 	.short	0x0100
        /*046a*/ 	.byte	0x04
	.zero		1


	//   ....[53]....
        /*046c*/ 	.word	0x00000af0
        /*0470*/ 	.word	0x000000ff
        /*0474*/ 	.word	0x000001c0
        /*0478*/ 	.short	0x0100
        /*047a*/ 	.byte	0x04
	.zero		1


	//   ....[54]....
        /*047c*/ 	.word	0x00000b00
        /*0480*/ 	.word	0x000000ff
        /*0484*/ 	.word	0x000001a8
        /*0488*/ 	.short	0x0100
        /*048a*/ 	.byte	0x04
	.zero		1


	//   ....[55]....
        /*048c*/ 	.word	0x00000b10
        /*0490*/ 	.word	0x000000ff
        /*0494*/ 	.word	0x000001c8
        /*0498*/ 	.short	0x0100
        /*049a*/ 	.byte	0x04
	.zero		1


	//   ....[56]....
        /*049c*/ 	.word	0x00000b20
        /*04a0*/ 	.word	0x000000ff
        /*04a4*/ 	.word	0x000001b0
        /*04a8*/ 	.short	0x0100
        /*04aa*/ 	.byte	0x04
	.zero		1


	//   ....[57]....
        /*04ac*/ 	.word	0x00000b30
        /*04b0*/ 	.word	0x000000ff
        /*04b4*/ 	.word	0x000001d0
        /*04b8*/ 	.short	0x0100
        /*04ba*/ 	.byte	0x04
	.zero		1


	//   ....[58]....
        /*04bc*/ 	.word	0x00000b40
        /*04c0*/ 	.word	0x000000ff
        /*04c4*/ 	.word	0x000001b8
        /*04c8*/ 	.short	0x0100
        /*04ca*/ 	.byte	0x04
	.zero		1


	//   ....[59]....
        /*04cc*/ 	.word	0x00000b50
        /*04d0*/ 	.word	0x000000ff
        /*04d4*/ 	.word	0x000001d8
        /*04d8*/ 	.short	0x0100
        /*04da*/ 	.byte	0x04
	.zero		1


	//   ....[60]....
        /*04dc*/ 	.word	0x00000c40
        /*04e0*/ 	.word	0x000000ff
        /*04e4*/ 	.word	0x000001e0
        /*04e8*/ 	.short	0x0100
        /*04ea*/ 	.byte	0x04
	.zero		1


	//   ....[61]....
        /*04ec*/ 	.word	0x00000c50
        /*04f0*/ 	.word	0x000000ff
        /*04f4*/ 	.word	0x000001e8
        /*04f8*/ 	.short	0x0100
        /*04fa*/ 	.byte	0x04
	.zero		1


	//   ....[62]....
        /*04fc*/ 	.word	0x00000d90
        /*0500*/ 	.word	0x000000ff
        /*0504*/ 	.word	0x000001f0
        /*0508*/ 	.short	0x0100
        /*050a*/ 	.byte	0x06
	.zero		1


	//   ....[63]....
        /*050c*/ 	.word	0x00000da0
        /*0510*/ 	.word	0x000000ff
        /*0514*/ 	.word	0x000001f8
        /*0518*/ 	.short	0x0100
        /*051a*/ 	.byte	0x06
	.zero		1


	//   ....[64]....
        /*051c*/ 	.word	0x00000ee0
        /*0520*/ 	.word	0x000000ff
        /*0524*/ 	.word	0x00000200
        /*0528*/ 	.short	0x0100
        /*052a*/ 	.byte	0x04
	.zero		1


	//   ....[65]....
        /*052c*/ 	.word	0x00000ef0
        /*0530*/ 	.word	0x000000ff
        /*0534*/ 	.word	0x00000210
        /*0538*/ 	.short	0x0100
        /*053a*/ 	.byte	0x04
	.zero		1


	//   ....[66]....
        /*053c*/ 	.word	0x00000f00
        /*0540*/ 	.word	0x000000ff
        /*0544*/ 	.word	0x00000208
        /*0548*/ 	.short	0x0100
        /*054a*/ 	.byte	0x04
	.zero		1


	//   ....[67]....
        /*054c*/ 	.word	0x00000f10
        /*0550*/ 	.word	0x000000ff
        /*0554*/ 	.word	0x00000218
        /*0558*/ 	.short	0x0100
        /*055a*/ 	.byte	0x04
	.zero		1


	//   ....[68]....
        /*055c*/ 	.word	0x00001010
        /*0560*/ 	.word	0x000000ff
        /*0564*/ 	.word	0x00000220
        /*0568*/ 	.short	0x0100
        /*056a*/ 	.byte	0x06
	.zero		1


	//   ....[69]....
        /*056c*/ 	.word	0x00001b40
        /*0570*/ 	.word	0x000000ff
        /*0574*/ 	.word	0x000000d0
        /*0578*/ 	.short	0x010a
        /*057a*/ 	.byte	0x04
	.zero		1


	//   ....[70]....
        /*057c*/ 	.word	0x00001db0
        /*0580*/ 	.word	0x000000ff
        /*0584*/ 	.word	0x000000d0
        /*0588*/ 	.short	0x010a
        /*058a*/ 	.byte	0x09
	.zero		1


	//   ....[71]....
        /*058c*/ 	.word	0x00001f60
        /*0590*/ 	.word	0x000000ff
        /*0594*/ 	.word	0x000000d0
        /*0598*/ 	.short	0x010a
        /*059a*/ 	.byte	0x07
	.zero		1


	//   ....[72]....
        /*059c*/ 	.word	0x00002120
        /*05a0*/ 	.word	0x000000ff
        /*05a4*/ 	.word	0x000001e8
        /*05a8*/ 	.short	0x0101
        /*05aa*/ 	.byte	0x1f
	.zero		1


	//   ....[73]....
        /*05ac*/ 	.word	0x00002150
        /*05b0*/ 	.word	0x000000ff
        /*05b4*/ 	.word	0x000000d0
        /*05b8*/ 	.short	0x010a
        /*05ba*/ 	.byte	0x04
	.zero		1


	//   ....[74]....
        /*05bc*/ 	.word	0x00002370
        /*05c0*/ 	.word	0x000000ff
        /*05c4*/ 	.word	0x000000d0
        /*05c8*/ 	.short	0x010a
        /*05ca*/ 	.byte	0x09
	.zero		1


	//   ....[75]....
        /*05cc*/ 	.word	0x00002520
        /*05d0*/ 	.word	0x000000ff
        /*05d4*/ 	.word	0x000000d0
        /*05d8*/ 	.short	0x010a
        /*05da*/ 	.byte	0x07
	.zero		1


	//   ....[76]....
        /*05dc*/ 	.word	0x000026f0
        /*05e0*/ 	.word	0x000000ff
        /*05e4*/ 	.word	0x000001f0
        /*05e8*/ 	.short	0x010a
        /*05ea*/ 	.byte	0x1f
	.zero		1


	//   ....[77]....
        /*05ec*/ 	.word	0x000027b0
        /*05f0*/ 	.word	0x000000ff
        /*05f4*/ 	.word	0x00000000
        /*05f8*/ 	.short	0x0101
        /*05fa*/ 	.byte	0x04
	.zero		1


	//   ....[78]....
        /*05fc*/ 	.word	0x00002db0
        /*0600*/ 	.word	0x000000ff
        /*0604*/ 	.word	0x00000000
        /*0608*/ 	.short	0x010a
        /*060a*/ 	.byte	0x04
	.zero		1


	//   ....[79]....
        /*060c*/ 	.word	0x00002e50
        /*0610*/ 	.word	0x000000ff
        /*0614*/ 	.word	0x00000000
        /*0618*/ 	.short	0x010a
        /*061a*/ 	.byte	0x05
	.zero		1


	//   ....[80]....
        /*061c*/ 	.word	0x00002ef0
        /*0620*/ 	.word	0x000000ff
        /*0624*/ 	.word	0x00000000
        /*0628*/ 	.short	0x010a
        /*062a*/ 	.byte	0x05
	.zero		1


	//   ....[81]....
        /*062c*/ 	.word	0x00002f90
        /*0630*/ 	.word	0x000000ff
        /*0634*/ 	.word	0x00000000
        /*0638*/ 	.short	0x010a
        /*063a*/ 	.byte	0x05
	.zero		1


	//   ....[82]....
        /*063c*/ 	.word	0x00003030
        /*0640*/ 	.word	0x000000ff
        /*0644*/ 	.word	0x00000000
        /*0648*/ 	.short	0x010a
        /*064a*/ 	.byte	0x05
	.zero		1


	//   ....[83]....
        /*064c*/ 	.word	0x000030d0
        /*0650*/ 	.word	0x000000ff
        /*0654*/ 	.word	0x00000000
        /*0658*/ 	.short	0x010a
        /*065a*/ 	.byte	0x05
	.zero		1


	//   ....[84]....
        /*065c*/ 	.word	0x00003170
        /*0660*/ 	.word	0x000000ff
        /*0664*/ 	.word	0x00000000
        /*0668*/ 	.short	0x010a
        /*066a*/ 	.byte	0x05
	.zero		1


	//   ....[85]....
        /*066c*/ 	.word	0x00003210
        /*0670*/ 	.word	0x000000ff
        /*0674*/ 	.word	0x00000000
        /*0678*/ 	.short	0x010a
        /*067a*/ 	.byte	0x05
	.zero		1


	//   ....[86]....
        /*067c*/ 	.word	0x000032b0
        /*0680*/ 	.word	0x000000ff
        /*0684*/ 	.word	0x00000000
        /*0688*/ 	.short	0x010a
        /*068a*/ 	.byte	0x05
	.zero		1


	//   ....[87]....
        /*068c*/ 	.word	0x00003350
        /*0690*/ 	.word	0x000000ff
        /*0694*/ 	.word	0x00000000
        /*0698*/ 	.short	0x010a
        /*069a*/ 	.byte	0x05
	.zero		1


	//   ....[88]....
        /*069c*/ 	.word	0x000033f0
        /*06a0*/ 	.word	0x000000ff
        /*06a4*/ 	.word	0x00000000
        /*06a8*/ 	.short	0x010a
        /*06aa*/ 	.byte	0x05
	.zero		1


	//   ....[89]....
        /*06ac*/ 	.word	0x00003490
        /*06b0*/ 	.word	0x000000ff
        /*06b4*/ 	.word	0x00000000
        /*06b8*/ 	.short	0x010a
        /*06ba*/ 	.byte	0x05
	.zero		1


	//   ....[90]....
        /*06bc*/ 	.word	0x00003530
        /*06c0*/ 	.word	0x000000ff
        /*06c4*/ 	.word	0x00000000
        /*06c8*/ 	.short	0x010a
        /*06ca*/ 	.byte	0x05
	.zero		1


	//   ....[91]....
        /*06cc*/ 	.word	0x000035d0
        /*06d0*/ 	.word	0x000000ff
        /*06d4*/ 	.word	0x00000000
        /*06d8*/ 	.short	0x010a
        /*06da*/ 	.byte	0x05
	.zero		1


	//   ....[92]....
        /*06dc*/ 	.word	0x00003670
        /*06e0*/ 	.word	0x000000ff
        /*06e4*/ 	.word	0x00000000
        /*06e8*/ 	.short	0x010a
        /*06ea*/ 	.byte	0x05
	.zero		1


	//   ....[93]....
        /*06ec*/ 	.word	0x00003710
        /*06f0*/ 	.word	0x000000ff
        /*06f4*/ 	.word	0x00000000
        /*06f8*/ 	.short	0x010a
        /*06fa*/ 	.byte	0x05
	.zero		1


	//   ....[94]....
        /*06fc*/ 	.word	0x000037b0
        /*0700*/ 	.word	0x000000ff
        /*0704*/ 	.word	0x00000000
        /*0708*/ 	.short	0x010a
        /*070a*/ 	.byte	0x05
	.zero		1


	//   ....[95]....
        /*070c*/ 	.word	0x00003850
        /*0710*/ 	.word	0x000000ff
        /*0714*/ 	.word	0x00000000
        /*0718*/ 	.short	0x010a
        /*071a*/ 	.byte	0x05
	.zero		1


	//   ....[96]....
        /*071c*/ 	.word	0x000038f0
        /*0720*/ 	.word	0x000000ff
        /*0724*/ 	.word	0x00000000
        /*0728*/ 	.short	0x010a
        /*072a*/ 	.byte	0x05
	.zero		1


	//   ....[97]....
        /*072c*/ 	.word	0x00003990
        /*0730*/ 	.word	0x000000ff
        /*0734*/ 	.word	0x00000000
        /*0738*/ 	.short	0x010a
        /*073a*/ 	.byte	0x05
	.zero		1


	//   ....[98]....
        /*073c*/ 	.word	0x00003a30
        /*0740*/ 	.word	0x000000ff
        /*0744*/ 	.word	0x00000000
        /*0748*/ 	.short	0x010a
        /*074a*/ 	.byte	0x05
	.zero		1


	//   ....[99]....
        /*074c*/ 	.word	0x00003ad0
        /*0750*/ 	.word	0x000000ff
        /*0754*/ 	.word	0x00000000
        /*0758*/ 	.short	0x010a
        /*075a*/ 	.byte	0x05
	.zero		1


	//   ....[100]....
        /*075c*/ 	.word	0x00003b70
        /*0760*/ 	.word	0x000000ff
        /*0764*/ 	.word	0x00000000
        /*0768*/ 	.short	0x010a
        /*076a*/ 	.byte	0x05
	.zero		1


	//   ....[101]....
        /*076c*/ 	.word	0x00003c10
        /*0770*/ 	.word	0x000000ff
        /*0774*/ 	.word	0x00000000
        /*0778*/ 	.short	0x010a
        /*077a*/ 	.byte	0x05
	.zero		1


	//   ....[102]....
        /*077c*/ 	.word	0x00003cb0
        /*0780*/ 	.word	0x000000ff
        /*0784*/ 	.word	0x00000000
        /*0788*/ 	.short	0x010a
        /*078a*/ 	.byte	0x05
	.zero		1


	//   ....[103]....
        /*078c*/ 	.word	0x00003d60
        /*0790*/ 	.word	0x00000000
        /*0794*/ 	.word	0x00000000
        /*0798*/ 	.short	0x010a
        /*079a*/ 	.byte	0xff
	.zero		1


	//   ....[104]....
        /*079c*/ 	.word	0x00003eb0
        /*07a0*/ 	.word	0x000000ff
        /*07a4*/ 	.word	0x000001f8
        /*07a8*/ 	.short	0x010a
        /*07aa*/ 	.byte	0x04
	.zero		1


	//   ....[105]....
        /*07ac*/ 	.word	0x00003f50
        /*07b0*/ 	.word	0x000000ff
        /*07b4*/ 	.word	0x000001f0
        /*07b8*/ 	.short	0x010a
        /*07ba*/ 	.byte	0x04
	.zero		1


	//   ....[106]....
        /*07bc*/ 	.word	0x00003ff0
        /*07c0*/ 	.word	0x000000ff
        /*07c4*/ 	.word	0x00000000
        /*07c8*/ 	.short	0x0101
        /*07ca*/ 	.byte	0x05
	.zero		1


	//   ....[107]....
        /*07cc*/ 	.word	0x00004030
        /*07d0*/ 	.word	0x000000ff
        /*07d4*/ 	.word	0x000001f8
        /*07d8*/ 	.short	0x0106
        /*07da*/ 	.byte	0x04
	.zero		1


	//   ....[108]....
        /*07dc*/ 	.word	0x00004070
        /*07e0*/ 	.word	0x00000000
        /*07e4*/ 	.word	0x000001f8
        /*07e8*/ 	.short	0x010a
        /*07ea*/ 	.byte	0xff
	.zero		1


	//   ....[109]....
        /*07ec*/ 	.word	0x000042c0
        /*07f0*/ 	.word	0x000000ff
        /*07f4*/ 	.word	0x00000008
        /*07f8*/ 	.short	0x010a
        /*07fa*/ 	.byte	0x05
	.zero		1


	//   ....[110]....
        /*07fc*/ 	.word	0x000042e0
        /*0800*/ 	.word	0x000000ff
        /*0804*/ 	.word	0x00000008
        /*0808*/ 	.short	0x010a
        /*080a*/ 	.byte	0x05
	.zero		1


	//   ....[111]....
        /*080c*/ 	.word	0x00004470
        /*0810*/ 	.word	0x000000ff
        /*0814*/ 	.word	0x00000008
        /*0818*/ 	.short	0x010a
        /*081a*/ 	.byte	0x05
	.zero		1


	//   ....[112]....
        /*081c*/ 	.word	0x00004490
        /*0820*/ 	.word	0x000000ff
        /*0824*/ 	.word	0x00000008
        /*0828*/ 	.short	0x010a
        /*082a*/ 	.byte	0x05
	.zero		1


	//   ....[113]....
        /*082c*/ 	.word	0x00004550
        /*0830*/ 	.word	0x000000ff
        /*0834*/ 	.word	0x00000000
        /*0838*/ 	.short	0x0101
        /*083a*/ 	.byte	0x04
	.zero		1


	//   ....[114]....
        /*083c*/ 	.word	0x000048a0
        /*0840*/ 	.word	0x000000ff
        /*0844*/ 	.word	0x000001f0
        /*0848*/ 	.short	0x010a
        /*084a*/ 	.byte	0x11
	.zero		1


	//   ....[115]....
        /*084c*/ 	.word	0x00004940
        /*0850*/ 	.word	0x000000ff
        /*0854*/ 	.word	0x00000000
        /*0858*/ 	.short	0x0101
        /*085a*/ 	.byte	0x1d
	.zero		1


	//   ....[116]....
        /*085c*/ 	.word	0x00004980
        /*0860*/ 	.word	0x000000ff
        /*0864*/ 	.word	0x00000210
        /*0868*/ 	.short	0x010a
        /*086a*/ 	.byte	0x16
	.zero		1


	//   ....[117]....
        /*086c*/ 	.word	0x00004a30
        /*0870*/ 	.word	0x000000ff
        /*0874*/ 	.word	0x00000000
        /*0878*/ 	.short	0x010a
        /*087a*/ 	.byte	0x04
	.zero		1


	//   ....[118]....
        /*087c*/ 	.word	0x00004a70
        /*0880*/ 	.word	0x000000ff
        /*0884*/ 	.word	0x00000000
        /*0888*/ 	.short	0x010a
        /*088a*/ 	.byte	0x0a
	.zero		1


	//   ....[119]....
        /*088c*/ 	.word	0x00004b90
        /*0890*/ 	.word	0x000000ff
        /*0894*/ 	.word	0x00000000
        /*0898*/ 	.short	0x010a
        /*089a*/ 	.byte	0x04
	.zero		1


	//   ....[120]....
        /*089c*/ 	.word	0x00004e30
        /*08a0*/ 	.word	0x000000ff
        /*08a4*/ 	.word	0x00000000
        /*08a8*/ 	.short	0x010a
        /*08aa*/ 	.byte	0x04
	.zero		1


	//   ....[121]....
        /*08ac*/ 	.word	0x00004ed0
        /*08b0*/ 	.word	0x00000000
        /*08b4*/ 	.word	0x00000000
        /*08b8*/ 	.short	0x010a
        /*08ba*/ 	.byte	0xff
	.zero		1


	//   ....[122]....
        /*08bc*/ 	.word	0x00004f10
        /*08c0*/ 	.word	0x00000000
        /*08c4*/ 	.word	0x00000000
        /*08c8*/ 	.short	0x010a
        /*08ca*/ 	.byte	0xff
	.zero		1


	//   ....[123]....
        /*08cc*/ 	.word	0x00004f80
        /*08d0*/ 	.word	0x000000ff
        /*08d4*/ 	.word	0x00000000
        /*08d8*/ 	.short	0x0101
        /*08da*/ 	.byte	0x04
	.zero		1


	//   ....[124]....
        /*08dc*/ 	.word	0x00004fc0
        /*08e0*/ 	.word	0x000000ff
        /*08e4*/ 	.word	0x00000220
        /*08e8*/ 	.short	0x010a
        /*08ea*/ 	.byte	0x11
	.zero		1


	//   ....[125]....
        /*08ec*/ 	.word	0x00005020
        /*08f0*/ 	.word	0x000000ff
        /*08f4*/ 	.word	0x00000000
        /*08f8*/ 	.short	0x0101
        /*08fa*/ 	.byte	0x04
	.zero		1


	//   ....[126]....
        /*08fc*/ 	.word	0x00005570
        /*0900*/ 	.word	0x000000ff
        /*0904*/ 	.word	0x000001f0
        /*0908*/ 	.short	0x010a
        /*090a*/ 	.byte	0x1f
	.zero		1


	//   ....[127]....
        /*090c*/ 	.word	0x00005610
        /*0910*/ 	.word	0x000000ff
        /*0914*/ 	.word	0x00000000
        /*0918*/ 	.short	0x0101
        /*091a*/ 	.byte	0x3c
	.zero		1


	//   ....[128]....
        /*091c*/ 	.word	0x00005b60
        /*0920*/ 	.word	0x000000ff
        /*0924*/ 	.word	0x000001e8
        /*0928*/ 	.short	0x010a
        /*092a*/ 	.byte	0x1f
	.zero		1


	//   ....[129]....
        /*092c*/ 	.word	0x00005d00
        /*0930*/ 	.word	0x000000ff
        /*0934*/ 	.word	0x000001c0
        /*0938*/ 	.short	0x010a
        /*093a*/ 	.byte	0x1f
	.zero		1


	//   ....[130]....
        /*093c*/ 	.word	0x00005fa0
        /*0940*/ 	.word	0x000000ff
        /*0944*/ 	.word	0x000001a0
        /*0948*/ 	.short	0x010b
        /*094a*/ 	.byte	0x1f
	.zero		1


	//   ....[131]....
        /*094c*/ 	.word	0x00005fb0
        /*0950*/ 	.word	0x000000ff
        /*0954*/ 	.word	0x00000000
        /*0958*/ 	.short	0x0101
        /*095a*/ 	.byte	0x40
	.zero		1


	//   ....[132]....
        /*095c*/ 	.word	0x00005fc0
        /*0960*/ 	.word	0x000000ff
        /*0964*/ 	.word	0x000001c8
        /*0968*/ 	.short	0x010a
        /*096a*/ 	.byte	0x1f
	.zero		1


	//   ....[133]....
        /*096c*/ 	.word	0x000061a0
        /*0970*/ 	.word	0x000000ff
        /*0974*/ 	.word	0x000001a8
        /*0978*/ 	.short	0x010b
        /*097a*/ 	.byte	0x1f
	.zero		1


	//   ....[134]....
        /*097c*/ 	.word	0x000061b0
        /*0980*/ 	.word	0x000000ff
        /*0984*/ 	.word	0x00000000
        /*0988*/ 	.short	0x0101
        /*098a*/ 	.byte	0x3f
	.zero		1


	//   ....[135]....
        /*098c*/ 	.word	0x000061c0
        /*0990*/ 	.word	0x000000ff
        /*0994*/ 	.word	0x000001d0
        /*0998*/ 	.short	0x010a
        /*099a*/ 	.byte	0x1f
	.zero		1


	//   ....[136]....
        /*099c*/ 	.word	0x000063c0
        /*09a0*/ 	.word	0x000000ff
        /*09a4*/ 	.word	0x000001b0
        /*09a8*/ 	.short	0x010b
        /*09aa*/ 	.byte	0x1f
	.zero		1


	//   ....[137]....
        /*09ac*/ 	.word	0x000063d0
        /*09b0*/ 	.word	0x000000ff
        /*09b4*/ 	.word	0x00000000
        /*09b8*/ 	.short	0x0101
        /*09ba*/ 	.byte	0x3e
	.zero		1


	//   ....[138]....
        /*09bc*/ 	.word	0x000063e0
        /*09c0*/ 	.word	0x000000ff
        /*09c4*/ 	.word	0x000001d8
        /*09c8*/ 	.short	0x010a
        /*09ca*/ 	.byte	0x1f
	.zero		1


	//   ....[139]....
        /*09cc*/ 	.word	0x00006610
        /*09d0*/ 	.word	0x000000ff
        /*09d4*/ 	.word	0x000001b8
        /*09d8*/ 	.short	0x010b
        /*09da*/ 	.byte	0x1f
	.zero		1


	//   ....[140]....
        /*09dc*/ 	.word	0x00006620
        /*09e0*/ 	.word	0x000000ff
        /*09e4*/ 	.word	0x00000000
        /*09e8*/ 	.short	0x0101
        /*09ea*/ 	.byte	0x3d
	.zero		1


	//   ....[141]....
        /*09ec*/ 	.word	0x00006660
        /*09f0*/ 	.word	0x000000ff
        /*09f4*/ 	.word	0x000001c0
        /*09f8*/ 	.short	0x010a
        /*09fa*/ 	.byte	0x1f
	.zero		1


	//   ....[142]....
        /*09fc*/ 	.word	0x00006680
        /*0a00*/ 	.word	0x000000ff
        /*0a04*/ 	.word	0x000001c8
        /*0a08*/ 	.short	0x010a
        /*0a0a*/ 	.byte	0x1f
	.zero		1


	//   ....[143]....
        /*0a0c*/ 	.word	0x000066a0
        /*0a10*/ 	.word	0x000000ff
        /*0a14*/ 	.word	0x000001d0
        /*0a18*/ 	.short	0x010a
        /*0a1a*/ 	.byte	0x1f
	.zero		1


	//   ....[144]....
        /*0a1c*/ 	.word	0x000066e0
        /*0a20*/ 	.word	0x00000000
        /*0a24*/ 	.word	0x000001d8
        /*0a28*/ 	.short	0x010a
        /*0a2a*/ 	.byte	0xff
	.zero		1


	//   ....[145]....
        /*0a2c*/ 	.word	0x00006a70
        /*0a30*/ 	.word	0x000000ff
        /*0a34*/ 	.word	0x000001f0
        /*0a38*/ 	.short	0x010a
        /*0a3a*/ 	.byte	0x2c
	.zero		1


	//   ....[146]....
        /*0a3c*/ 	.word	0x00006b40
        /*0a40*/ 	.word	0x000000ff
        /*0a44*/ 	.word	0x00000000
        /*0a48*/ 	.short	0x0101
        /*0a4a*/ 	.byte	0x04
	.zero		1


	//   ....[147]....
        /*0a4c*/ 	.word	0x00007760
        /*0a50*/ 	.word	0x000000ff
        /*0a54*/ 	.word	0x000001a0
        /*0a58*/ 	.short	0x010a
        /*0a5a*/ 	.byte	0x2c
	.zero		1


	//   ....[148]....
        /*0a5c*/ 	.word	0x00007850
        /*0a60*/ 	.word	0x0000003f
        /*0a64*/ 	.word	0x00000200
        /*0a68*/ 	.short	0x010a
        /*0a6a*/ 	.byte	0xff
	.zero		1


	//   ....[149]....
        /*0a6c*/ 	.word	0x000079c0
        /*0a70*/ 	.word	0x000000ff
        /*0a74*/ 	.word	0x000001a0
        /*0a78*/ 	.short	0x010a
        /*0a7a*/ 	.byte	0x2c
	.zero		1


	//   ....[150]....
        /*0a7c*/ 	.word	0x00007a90
        /*0a80*/ 	.word	0x0000003f
        /*0a84*/ 	.word	0x00000200
        /*0a88*/ 	.short	0x010a
        /*0a8a*/ 	.byte	0xff
	.zero		1


	//   ....[151]....
        /*0a8c*/ 	.word	0x00008280
        /*0a90*/ 	.word	0x00000000
        /*0a94*/ 	.word	0x00000000
        /*0a98*/ 	.short	0x0101
        /*0a9a*/ 	.byte	0xff
	.zero		1


	//   ....[152]....
        /*0a9c*/ 	.word	0x00008290
        /*0aa0*/ 	.word	0x00000004
        /*0aa4*/ 	.word	0x000001a0
        /*0aa8*/ 	.short	0x010a
        /*0aaa*/ 	.byte	0xff
	.zero		1


	//   ....[153]....
        /*0aac*/ 	.word	0x00008350
        /*0ab0*/ 	.word	0x00000004
        /*0ab4*/ 	.word	0x000001a0
        /*0ab8*/ 	.short	0x010a
        /*0aba*/ 	.byte	0xff
	.zero		1


	//   ....[154]....
        /*0abc*/ 	.word	0x00008b50
        /*0ac0*/ 	.word	0x00000000
        /*0ac4*/ 	.word	0x00000000
        /*0ac8*/ 	.short	0x0101
        /*0aca*/ 	.byte	0xff
	.zero		1


	//   ....[155]....
        /*0acc*/ 	.word	0x00008b70
        /*0ad0*/ 	.word	0x00000002
        /*0ad4*/ 	.word	0x000001a0
        /*0ad8*/ 	.short	0x010a
        /*0ada*/ 	.byte	0xff
	.zero		1


	//   ....[156]....
        /*0adc*/ 	.word	0x00008c20
        /*0ae0*/ 	.word	0x00000002
        /*0ae4*/ 	.word	0x000001a0
        /*0ae8*/ 	.short	0x010a
        /*0aea*/ 	.byte	0xff
	.zero		1


	//   ....[157]....
        /*0aec*/ 	.word	0x00009410
        /*0af0*/ 	.word	0x00000000
        /*0af4*/ 	.word	0x00000000
        /*0af8*/ 	.short	0x0101
        /*0afa*/ 	.byte	0xff
	.zero		1


	//   ....[158]....
        /*0afc*/ 	.word	0x00009430
        /*0b00*/ 	.word	0x00000003
        /*0b04*/ 	.word	0x000001a0
        /*0b08*/ 	.short	0x010a
        /*0b0a*/ 	.byte	0xff
	.zero		1


	//   ....[159]....
        /*0b0c*/ 	.word	0x000094e0
        /*0b10*/ 	.word	0x00000003
        /*0b14*/ 	.word	0x000001a0
        /*0b18*/ 	.short	0x010a
        /*0b1a*/ 	.byte	0xff
	.zero		1


	//   ....[160]....
        /*0b1c*/ 	.word	0x000097f0
        /*0b20*/ 	.word	0x0000003f
        /*0b24*/ 	.word	0x00000000
        /*0b28*/ 	.short	0x0101
        /*0b2a*/ 	.byte	0xff
	.zero		1


	//   ....[161]....
        /*0b2c*/ 	.word	0x00009d20
        /*0b30*/ 	.word	0x00000000
        /*0b34*/ 	.word	0x00000000
        /*0b38*/ 	.short	0x0101
        /*0b3a*/ 	.byte	0xff
	.zero		1


	//   ....[162]....
        /*0b3c*/ 	.word	0x00009fa0
        /*0b40*/ 	.word	0x000000ff
        /*0b44*/ 	.word	0x00000000
        /*0b48*/ 	.short	0x0101
        /*0b4a*/ 	.byte	0x04
	.zero		1


	//   ....[163]....
        /*0b4c*/ 	.word	0x00009fd0
        /*0b50*/ 	.word	0x00000000
        /*0b54*/ 	.word	0x000000d0
        /*0b58*/ 	.short	0x010a
        /*0b5a*/ 	.byte	0xff
	.zero		1


	//   ....[164]....
        /*0b5c*/ 	.word	0x0000a030
        /*0b60*/ 	.word	0x00000000
        /*0b64*/ 	.word	0x000000d0
        /*0b68*/ 	.short	0x010a
        /*0b6a*/ 	.byte	0xff
	.zero		1


	//   ....[165]....
        /*0b6c*/ 	.word	0x0000a090
        /*0b70*/ 	.word	0x00000000
        /*0b74*/ 	.word	0x000001f0
        /*0b78*/ 	.short	0x010a
        /*0b7a*/ 	.byte	0xff
	.zero		1


	//   ....[166]....
        /*0b7c*/ 	.word	0x0000a0f0
        /*0b80*/ 	.word	0x00000000
        /*0b84*/ 	.word	0x00000000
        /*0b88*/ 	.short	0x010a
        /*0b8a*/ 	.byte	0xff
	.zero		1


	//   ....[167]....
        /*0b8c*/ 	.word	0x0000a150
        /*0b90*/ 	.word	0x00000000
        /*0b94*/ 	.word	0x00000000
        /*0b98*/ 	.short	0x010a
        /*0b9a*/ 	.byte	0xff
	.zero		1


	//   ....[168]....
        /*0b9c*/ 	.word	0x0000a1b0
        /*0ba0*/ 	.word	0x00000000
        /*0ba4*/ 	.word	0x00000000
        /*0ba8*/ 	.short	0x010a
        /*0baa*/ 	.byte	0xff
	.zero		1


	//   ....[169]....
        /*0bac*/ 	.word	0x0000a210
        /*0bb0*/ 	.word	0x00000000
        /*0bb4*/ 	.word	0x00000000
        /*0bb8*/ 	.short	0x010a
        /*0bba*/ 	.byte	0xff
	.zero		1


	//   ....[170]....
        /*0bbc*/ 	.word	0x0000a270
        /*0bc0*/ 	.word	0x00000000
        /*0bc4*/ 	.word	0x00000000
        /*0bc8*/ 	.short	0x010a
        /*0bca*/ 	.byte	0xff
	.zero		1


	//   ....[171]....
        /*0bcc*/ 	.word	0x0000a2d0
        /*0bd0*/ 	.word	0x00000000
        /*0bd4*/ 	.word	0x00000000
        /*0bd8*/ 	.short	0x010a
        /*0bda*/ 	.byte	0xff
	.zero		1


	//   ....[172]....
        /*0bdc*/ 	.word	0x0000a330
        /*0be0*/ 	.word	0x00000000
        /*0be4*/ 	.word	0x00000000
        /*0be8*/ 	.short	0x010a
        /*0bea*/ 	.byte	0xff
	.zero		1


	//   ....[173]....
        /*0bec*/ 	.word	0x0000a390
        /*0bf0*/ 	.word	0x00000000
        /*0bf4*/ 	.word	0x00000000
        /*0bf8*/ 	.short	0x010a
        /*0bfa*/ 	.byte	0xff
	.zero		1


	//   ....[174]....
        /*0bfc*/ 	.word	0x0000a3f0
        /*0c00*/ 	.word	0x00000000
        /*0c04*/ 	.word	0x00000000
        /*0c08*/ 	.short	0x010a
        /*0c0a*/ 	.byte	0xff
	.zero		1


	//   ....[175]....
        /*0c0c*/ 	.word	0x0000a450
        /*0c10*/ 	.word	0x00000000
        /*0c14*/ 	.word	0x00000000
        /*0c18*/ 	.short	0x010a
        /*0c1a*/ 	.byte	0xff
	.zero		1


	//   ....[176]....
        /*0c1c*/ 	.word	0x0000a4b0
        /*0c20*/ 	.word	0x00000000
        /*0c24*/ 	.word	0x00000000
        /*0c28*/ 	.short	0x010a
        /*0c2a*/ 	.byte	0xff
	.zero		1


	//   ....[177]....
        /*0c2c*/ 	.word	0x0000a510
        /*0c30*/ 	.word	0x00000000
        /*0c34*/ 	.word	0x00000000
        /*0c38*/ 	.short	0x010a
        /*0c3a*/ 	.byte	0xff
	.zero		1


	//   ....[178]....
        /*0c3c*/ 	.word	0x0000a570
        /*0c40*/ 	.word	0x00000000
        /*0c44*/ 	.word	0x00000000
        /*0c48*/ 	.short	0x010a
        /*0c4a*/ 	.byte	0xff
	.zero		1


	//   ....[179]....
        /*0c4c*/ 	.word	0x0000a5d0
        /*0c50*/ 	.word	0x00000000
        /*0c54*/ 	.word	0x00000000
        /*0c58*/ 	.short	0x010a
        /*0c5a*/ 	.byte	0xff
	.zero		1


	//   ....[180]....
        /*0c5c*/ 	.word	0x0000a630
        /*0c60*/ 	.word	0x00000000
        /*0c64*/ 	.word	0x00000000
        /*0c68*/ 	.short	0x010a
        /*0c6a*/ 	.byte	0xff
	.zero		1


	//   ....[181]....
        /*0c6c*/ 	.word	0x0000a690
        /*0c70*/ 	.word	0x00000000
        /*0c74*/ 	.word	0x00000000
        /*0c78*/ 	.short	0x010a
        /*0c7a*/ 	.byte	0xff
	.zero		1


	//   ....[182]....
        /*0c7c*/ 	.word	0x0000a6f0
        /*0c80*/ 	.word	0x00000000
        /*0c84*/ 	.word	0x00000000
        /*0c88*/ 	.short	0x010a
        /*0c8a*/ 	.byte	0xff
	.zero		1


	//   ....[183]....
        /*0c8c*/ 	.word	0x0000a750
        /*0c90*/ 	.word	0x00000000
        /*0c94*/ 	.word	0x00000000
        /*0c98*/ 	.short	0x010a
        /*0c9a*/ 	.byte	0xff
	.zero		1


	//   ....[184]....
        /*0c9c*/ 	.word	0x0000a7b0
        /*0ca0*/ 	.word	0x00000000
        /*0ca4*/ 	.word	0x00000000
        /*0ca8*/ 	.short	0x010a
        /*0caa*/ 	.byte	0xff
	.zero		1


	//   ....[185]....
        /*0cac*/ 	.word	0x0000a810
        /*0cb0*/ 	.word	0x00000000
        /*0cb4*/ 	.word	0x00000000
        /*0cb8*/ 	.short	0x010a
        /*0cba*/ 	.byte	0xff
	.zero		1


	//   ....[186]....
        /*0cbc*/ 	.word	0x0000a870
        /*0cc0*/ 	.word	0x00000000
        /*0cc4*/ 	.word	0x00000000
        /*0cc8*/ 	.short	0x010a
        /*0cca*/ 	.byte	0xff
	.zero		1


	//   ....[187]....
        /*0ccc*/ 	.word	0x0000a8d0
        /*0cd0*/ 	.word	0x00000000
        /*0cd4*/ 	.word	0x00000000
        /*0cd8*/ 	.short	0x010a
        /*0cda*/ 	.byte	0xff
	.zero		1


	//   ....[188]....
        /*0cdc*/ 	.word	0x0000a930
        /*0ce0*/ 	.word	0x00000000
        /*0ce4*/ 	.word	0x00000000
        /*0ce8*/ 	.short	0x010a
        /*0cea*/ 	.byte	0xff
	.zero		1


	//   ....[189]....
        /*0cec*/ 	.word	0x0000a990
        /*0cf0*/ 	.word	0x00000000
        /*0cf4*/ 	.word	0x00000000
        /*0cf8*/ 	.short	0x010a
        /*0cfa*/ 	.byte	0xff
	.zero		1


	//   ....[190]....
        /*0cfc*/ 	.word	0x0000a9f0
        /*0d00*/ 	.word	0x00000000
        /*0d04*/ 	.word	0x00000000
        /*0d08*/ 	.short	0x010a
        /*0d0a*/ 	.byte	0xff
	.zero		1


	//   ....[191]....
        /*0d0c*/ 	.word	0x0000aa50
        /*0d10*/ 	.word	0x00000004
        /*0d14*/ 	.word	0x000001f8
        /*0d18*/ 	.short	0x010a
        /*0d1a*/ 	.byte	0xff
	.zero		1


	//   ....[192]....
        /*0d1c*/ 	.word	0x0000aab0
        /*0d20*/ 	.word	0x00000004
        /*0d24*/ 	.word	0x000001f0
        /*0d28*/ 	.short	0x010a
        /*0d2a*/ 	.byte	0xff
	.zero		1


	//   ....[193]....
        /*0d2c*/ 	.word	0x0000ab10
        /*0d30*/ 	.word	0x00000005
        /*0d34*/ 	.word	0x00000008
        /*0d38*/ 	.short	0x010a
        /*0d3a*/ 	.byte	0xff
	.zero		1


	//   ....[194]....
        /*0d3c*/ 	.word	0x0000abf0
        /*0d40*/ 	.word	0x00000003
        /*0d44*/ 	.word	0x00000008
        /*0d48*/ 	.short	0x010a
        /*0d4a*/ 	.byte	0xff
	.zero		1


	//   ....[195]....
        /*0d4c*/ 	.word	0x0000ac50
        /*0d50*/ 	.word	0x00000004
        /*0d54*/ 	.word	0x000001f0
        /*0d58*/ 	.short	0x010a
        /*0d5a*/ 	.byte	0xff
	.zero		1


	//   ....[196]....
        /*0d5c*/ 	.word	0x0000acb0
        /*0d60*/ 	.word	0x00000004
        /*0d64*/ 	.word	0x00000210
        /*0d68*/ 	.short	0x010a
        /*0d6a*/ 	.byte	0xff
	.zero		1


	//   ....[197]....
        /*0d6c*/ 	.word	0x0000ad10
        /*0d70*/ 	.word	0x00000004
        /*0d74*/ 	.word	0x00000000
        /*0d78*/ 	.short	0x010a
        /*0d7a*/ 	.byte	0xff
	.zero		1


	//   ....[198]....
        /*0d7c*/ 	.word	0x0000ad70
        /*0d80*/ 	.word	0x00000000
        /*0d84*/ 	.word	0x00000000
        /*0d88*/ 	.short	0x010a
        /*0d8a*/ 	.byte	0xff
	.zero		1


	//   ....[199]....
        /*0d8c*/ 	.word	0x0000add0
        /*0d90*/ 	.word	0x00000000
        /*0d94*/ 	.word	0x00000220
        /*0d98*/ 	.short	0x010a
        /*0d9a*/ 	.byte	0xff
	.zero		1


	//   ....[200]....
        /*0d9c*/ 	.word	0x0000ae30
        /*0da0*/ 	.word	0x00000002
        /*0da4*/ 	.word	0x000001f0
        /*0da8*/ 	.short	0x010a
        /*0daa*/ 	.byte	0xff
	.zero		1


	//   ....[201]....
        /*0dac*/ 	.word	0x0000ae90
        /*0db0*/ 	.word	0x00000002
        /*0db4*/ 	.word	0x000001e8
        /*0db8*/ 	.short	0x010a
        /*0dba*/ 	.byte	0xff
	.zero		1


	//   ....[202]....
        /*0dbc*/ 	.word	0x0000aef0
        /*0dc0*/ 	.word	0x00000002
        /*0dc4*/ 	.word	0x000001c0
        /*0dc8*/ 	.short	0x010a
        /*0dca*/ 	.byte	0xff
	.zero		1


	//   ....[203]....
        /*0dcc*/ 	.word	0x0000af50
        /*0dd0*/ 	.word	0x00000002
        /*0dd4*/ 	.word	0x000001c8
        /*0dd8*/ 	.short	0x010a
        /*0dda*/ 	.byte	0xff
	.zero		1


	//   ....[204]....
        /*0ddc*/ 	.word	0x0000afb0
        /*0de0*/ 	.word	0x00000002
        /*0de4*/ 	.word	0x000001d0
        /*0de8*/ 	.short	0x010a
        /*0dea*/ 	.byte	0xff
	.zero		1


	//   ....[205]....
        /*0dec*/ 	.word	0x0000b010
        /*0df0*/ 	.word	0x00000002
        /*0df4*/ 	.word	0x000001d8
        /*0df8*/ 	.short	0x010a
        /*0dfa*/ 	.byte	0xff
	.zero		1


	//   ....[206]....
        /*0dfc*/ 	.word	0x0000b070
        /*0e00*/ 	.word	0x00000000
        /*0e04*/ 	.word	0x000001c0
        /*0e08*/ 	.short	0x010a
        /*0e0a*/ 	.byte	0xff
	.zero		1


	//   ....[207]....
        /*0e0c*/ 	.word	0x0000b0d0
        /*0e10*/ 	.word	0x00000000
        /*0e14*/ 	.word	0x000001c8
        /*0e18*/ 	.short	0x010a
        /*0e1a*/ 	.byte	0xff
	.zero		1


	//   ....[208]....
        /*0e1c*/ 	.word	0x0000b130
        /*0e20*/ 	.word	0x00000000
        /*0e24*/ 	.word	0x000001d0
        /*0e28*/ 	.short	0x010a
        /*0e2a*/ 	.byte	0xff
	.zero		1


	//   ....[209]....
        /*0e2c*/ 	.word	0x0000b190
        /*0e30*/ 	.word	0x00000000
        /*0e34*/ 	.word	0x000001f0
        /*0e38*/ 	.short	0x010a
        /*0e3a*/ 	.byte	0xff
	.zero		1


	//   ....[210]....
        /*0e3c*/ 	.word	0x0000b1f0
        /*0e40*/ 	.word	0x00000002
        /*0e44*/ 	.word	0x000001a0
        /*0e48*/ 	.short	0x010a
        /*0e4a*/ 	.byte	0xff
	.zero		1


	//   ....[211]....
        /*0e4c*/ 	.word	0x0000b240
        /*0e50*/ 	.word	0x0000003f
        /*0e54*/ 	.word	0x00000200
        /*0e58*/ 	.short	0x010a
        /*0e5a*/ 	.byte	0xff
	.zero		1


	//   ....[212]....
        /*0e5c*/ 	.word	0x0000b290
        /*0e60*/ 	.word	0x00000004
        /*0e64*/ 	.word	0x000001a0
        /*0e68*/ 	.short	0x010a
        /*0e6a*/ 	.byte	0xff
	.zero		1


	//   ....[213]....
        /*0e6c*/ 	.word	0x0000b2e0
        /*0e70*/ 	.word	0x00000002
        /*0e74*/ 	.word	0x000001a0
        /*0e78*/ 	.short	0x010a
        /*0e7a*/ 	.byte	0xff
	.zero		1


	//   ....[214]....
        /*0e7c*/ 	.word	0x0000b330
        /*0e80*/ 	.word	0x00000003
        /*0e84*/ 	.word	0x000001a0
        /*0e88*/ 	.short	0x010a
        /*0e8a*/ 	.byte	0xff
	.zero		1


	//----- nvinfo : EIATTR_NUM_MBARRIERS
	.align		4
.L_47:
        /*0e8c*/ 	.byte	0x03, 0x38
        /*0e8e*/ 	.short	0x0045


	//----- nvinfo : EIATTR_EXIT_INSTR_OFFSETS
	.align		4
        /*0e90*/ 	.byte	0x04, 0x1c
        /*0e92*/ 	.short	(.L_49 - .L_48)


	//   ....[0]....
.L_48:
        /*0e94*/ 	.word	0x00003d90


	//   ....[1]....
        /*0e98*/ 	.word	0x00004040


	//   ....[2]....
        /*0e9c*/ 	.word	0x000040a0


	//   ....[3]....
        /*0ea0*/ 	.word	0x00005250


	//   ....[4]....
        /*0ea4*/ 	.word	0x00006710


	//   ....[5]....
        /*0ea8*/ 	.word	0x00006750


	//   ....[6]....
        /*0eac*/ 	.word	0x00009e80


	//   ....[7]....
        /*0eb0*/ 	.word	0x00009f00


	//   ....[8]....
        /*0eb4*/ 	.word	0x00009f30


	//   ....[9]....
        /*0eb8*/ 	.word	0x00009fb0


	//----- nvinfo : EIATTR_MAX_THREADS
	.align		4
.L_49:
        /*0ebc*/ 	.byte	0x04, 0x05
        /*0ebe*/ 	.short	(.L_51 - .L_50)
.L_50:
        /*0ec0*/ 	.word	0x00000100
        /*0ec4*/ 	.word	0x00000001
        /*0ec8*/ 	.word	0x00000001


	//----- nvinfo : EIATTR_CRS_STACK_SIZE
	.align		4
.L_51:
        /*0ecc*/ 	.byte	0x04, 0x1e
        /*0ece*/ 	.short	(.L_53 - .L_52)
.L_52:
        /*0ed0*/ 	.word	0x00000000


	//----- nvinfo : EIATTR_CBANK_PARAM_SIZE
	.align		4
.L_53:
        /*0ed4*/ 	.byte	0x03, 0x19
        /*0ed6*/ 	.short	0x0800


	//----- nvinfo : EIATTR_PARAM_CBANK
	.align		4
        /*0ed8*/ 	.byte	0x04, 0x0a
        /*0eda*/ 	.short	(.L_55 - .L_54)
	.align		4
.L_54:
        /*0edc*/ 	.word	index@(.nv.constant0._ZN7cutlass13device_kernelINS_4conv6kernel13ConvUniversalINS1_16ConvProblemShapeILNS1_8OperatorE0ELi2EEENS1_10collective14CollectiveConvINS1_47MainloopSm100TmaUmmaWarpSpecializedImplicitGemmILS5_0ELi26ELi2ELi1ELi2EN4cute5tupleIJNSA_1CILi2EEENSC_ILi1EEESE_EEEEENSB_IJNSC_ILi128EEESH_NSB_IJNSC_ILi32EEEEEEEEENS_10bfloat16_tESL_NSA_8TiledMMAINSA_8MMA_AtomIJNSA_26SM100_MMA_F16BF16_2x1SM_SSISL_SL_fLi128ELi128ELNSA_4UMMA5MajorE0ELSQ_0ELNSP_7ScaleInE0ELSR_0EEEEEENSA_6LayoutINSB_IJSE_SE_SE_EEENSB_IJNSC_ILi0EEESW_SW_EEEEENSB_IJNSA_10UnderscoreESZ_SZ_EEEEENS7_6detail27Sm100ImplicitGemmTileTraitsINSA_25SM100_TMA_2SM_LOAD_IM2COLENSA_14ComposedLayoutINSA_7SwizzleILi2ELi4ELi3EEENSA_18smem_ptr_flag_bitsILi16EEENSU_INSB_IJNSC_ILi8EEESI_EEENSB_IJSI_SE_EEEEEEEvEENS13_INSA_18SM100_TMA_2SM_LOADES1E_vEEEENS_8epilogue10collective18CollectiveEpilogueINS1J_23Sm100TmaWarpSpecializedILi4ELi2ELi16ELb1ELb0EEEJNSB_IJNSC_ILi64EEESH_SJ_EEENSB_IJNSU_IS1O_SE_EENSU_INSB_IJNSC_ILi16EEESD_EEENSB_IJSE_S1O_EEEEEEEESL_NSB_IJNSB_IJlllEEESE_SW_EEESL_S1X_NS1J_6fusion15FusionCallbacksIS1N_NS1Y_17LinearCombinationISL_fSL_fLNS_15FloatRoundStyleE2EEES1P_S1V_JEEENSA_5SM1004TMEM4LOAD26SM100_TMEM_LOAD_32dp32b16xENSA_20SM90_TMA_LOAD_IM2COLENS15_INS16_ILi1ELi4ELi3EEES19_NSU_INSB_IJS1A_S1R_EEENSB_IJS1R_SE_EEEEEEENSA_39AutoVectorizingCopyWithAssumedAlignmentILi128EEENSA_21SM90_TMA_STORE_IM2COLES2D_S2F_S2F_EEEvvEEEEvNT_6ParamsE)
        /*0ee0*/ 	.short	0x0380
        /*0ee2*/ 	.short	0x0800


	//----- nvinfo : EIATTR_SW_WAR
	.align		4
.L_55:
        /*0ee4*/ 	.byte	0x04, 0x36
        /*0ee6*/ 	.short	(.L_57 - .L_56)
.L_56:
        /*0ee8*/ 	.word	0x00000008
.L_57:


//--------------------- .nv.callgraph             --------------------------
	.section	.nv.callgraph,"",@"SHT_CUDA_CALLGRAPH"
	.align	4
	.sectionentsize	8
	.align		4
        /*0000*/ 	.word	0x00000000
	.align		4
        /*0004*/ 	.word	0xffffffff
	.align		4
        /*0008*/ 	.word	index@(_ZN7cutlass13device_kernelINS_4conv6kernel13ConvUniversalINS1_16ConvProblemShapeILNS1_8OperatorE0ELi2EEENS1_10collective14CollectiveConvINS1_47MainloopSm100TmaUmmaWarpSpecializedImplicitGemmILS5_0ELi26ELi2ELi1ELi2EN4cute5tupleIJNSA_1CILi2EEENSC_ILi1EEESE_EEEEENSB_IJNSC_ILi128EEESH_NSB_IJNSC_ILi32EEEEEEEEENS_10bfloat16_tESL_NSA_8TiledMMAINSA_8MMA_AtomIJNSA_26SM100_MMA_F16BF16_2x1SM_SSISL_SL_fLi128ELi128ELNSA_4UMMA5MajorE0ELSQ_0ELNSP_7ScaleInE0ELSR_0EEEEEENSA_6LayoutINSB_IJSE_SE_SE_EEENSB_IJNSC_ILi0EEESW_SW_EEEEENSB_IJNSA_10UnderscoreESZ_SZ_EEEEENS7_6detail27Sm100ImplicitGemmTileTraitsINSA_25SM100_TMA_2SM_LOAD_IM2COLENSA_14ComposedLayoutINSA_7SwizzleILi2ELi4ELi3EEENSA_18smem_ptr_flag_bitsILi16EEENSU_INSB_IJNSC_ILi8EEESI_EEENSB_IJSI_SE_EEEEEEEvEENS13_INSA_18SM100_TMA_2SM_LOADES1E_vEEEENS_8epilogue10collective18CollectiveEpilogueINS1J_23Sm100TmaWarpSpecializedILi4ELi2ELi16ELb1ELb0EEEJNSB_IJNSC_ILi64EEESH_SJ_EEENSB_IJNSU_IS1O_SE_EENSU_INSB_IJNSC_ILi16EEESD_EEENSB_IJSE_S1O_EEEEEEEESL_NSB_IJNSB_IJlllEEESE_SW_EEESL_S1X_NS1J_6fusion15FusionCallbacksIS1N_NS1Y_17LinearCombinationISL_fSL_fLNS_15FloatRoundStyleE2EEES1P_S1V_JEEENSA_5SM1004TMEM4LOAD26SM100_TMEM_LOAD_32dp32b16xENSA_20SM90_TMA_LOAD_IM2COLENS15_INS16_ILi1ELi4ELi3EEES19_NSU_INSB_IJS1A_S1R_EEENSB_IJS1R_SE_EEEEEEENSA_39AutoVectorizingCopyWithAssumedAlignmentILi128EEENSA_21SM90_TMA_STORE_IM2COLES2D_S2F_S2F_EEEvvEEEEvNT_6ParamsE)
	.align		4
        /*000c*/ 	.word	index@(__assertfail)
	.align		4
        /*0010*/ 	.word	0x00000000
	.align		4
        /*0014*/ 	.word	0xfffffffe
	.align		4
        /*0018*/ 	.word	0x00000000
	.align		4
        /*001c*/ 	.word	0xfffffffd
	.align		4
        /*0020*/ 	.word	0x00000000
	.align		4
        /*0024*/ 	.word	0xfffffffc


//--------------------- .nv.constant4             --------------------------
	.section	.nv.constant4,"a",@progbits
	.align	8
	.align		8
.nv.constant4:
        /*0000*/ 	.dword	__assertfail
	.align		8
        /*0008*/ 	.dword	__unnamed_1
	.align		8
        /*0010*/ 	.dword	__unnamed_2
	.align		8
        /*0018*/ 	.dword	_ZN39_INTERNAL_7c323e31_4_k_cu_cfaea9f3_37714cuda3std3__45__cpo5beginE
	.align		8
        /*0020*/ 	.dword	_ZN39_INTERNAL_7c323e31_4_k_cu_cfaea9f3_37714cuda3std3__45__cpo3endE
	.align		8
        /*0028*/ 	.dword	_ZN39_INTERNAL_7c323e31_4_k_cu_cfaea9f3_37714cuda3std3__45__cpo6cbeginE
	.align		8
        /*0030*/ 	.dword	_ZN39_INTERNAL_7c323e31_4_k_cu_cfaea9f3_37714cuda3std3__45__cpo4cendE
	.align		8
        /*0038*/ 	.dword	_ZN39_INTERNAL_7c323e31_4_k_cu_cfaea9f3_37714cuda3std3__441_GLOBAL__N__7c323e31_4_k_cu_cfaea9f3_37716ignoreE
	.align		8
        /*0040*/ 	.dword	_ZN39_INTERNAL_7c323e31_4_k_cu_cfaea9f3_37714cuda3std3__419piecewise_constructE
	.align		8
        /*0048*/ 	.dword	_ZN39_INTERNAL_7c323e31_4_k_cu_cfaea9f3_37714cuda3std3__48in_placeE
	.align		8
        /*0050*/ 	.dword	_ZN39_INTERNAL_7c323e31_4_k_cu_cfaea9f3_37714cuda3std6ranges3__45__cpo4swapE
	.align		8
        /*0058*/ 	.dword	_ZN39_INTERNAL_7c323e31_4_k_cu_cfaea9f3_37714cuda3std6ranges3__45__cpo9iter_moveE
	.align		8
        /*0060*/ 	.dword	_ZN39_INTERNAL_7c323e31_4_k_cu_cfaea9f3_37714cute7productE
	.align		8
        /*0068*/ 	.dword	_ZN39_INTERNAL_7c323e31_4_k_cu_cfaea9f3_37714cute1_E
	.align		8
        /*0070*/ 	.dword	$str$27
	.align		8
        /*0078*/ 	.dword	$str$28
	.align		8
        /*0080*/ 	.dword	$str$29
	.align		8
        /*0088*/ 	.dword	$str$30


//--------------------- .text._ZN7cutlass13device_kernelINS_4conv6kernel13ConvUniversalINS1_16ConvProblemShapeILNS1_8OperatorE0ELi2EEENS1_10collective14CollectiveConvINS1_47MainloopSm100TmaUmmaWarpSpecializedImplicitGemmILS5_0ELi26ELi2ELi1ELi2EN4cute5tupleIJNSA_1CILi2EEENSC_ILi1EEESE_EEEEENSB_IJNSC_ILi128EEESH_NSB_IJNSC_ILi32EEEEEEEEENS_10bfloat16_tESL_NSA_8TiledMMAINSA_8MMA_AtomIJNSA_26SM100_MMA_F16BF16_2x1SM_SSISL_SL_fLi128ELi128ELNSA_4UMMA5MajorE0ELSQ_0ELNSP_7ScaleInE0ELSR_0EEEEEENSA_6LayoutINSB_IJSE_SE_SE_EEENSB_IJNSC_ILi0EEESW_SW_EEEEENSB_IJNSA_10UnderscoreESZ_SZ_EEEEENS7_6detail27Sm100ImplicitGemmTileTraitsINSA_25SM100_TMA_2SM_LOAD_IM2COLENSA_14ComposedLayoutINSA_7SwizzleILi2ELi4ELi3EEENSA_18smem_ptr_flag_bitsILi16EEENSU_INSB_IJNSC_ILi8EEESI_EEENSB_IJSI_SE_EEEEEEEvEENS13_INSA_18SM100_TMA_2SM_LOADES1E_vEEEENS_8epilogue10collective18CollectiveEpilogueINS1J_23Sm100TmaWarpSpecializedILi4ELi2ELi16ELb1ELb0EEEJNSB_IJNSC_ILi64EEESH_SJ_EEENSB_IJNSU_IS1O_SE_EENSU_INSB_IJNSC_ILi16EEESD_EEENSB_IJSE_S1O_EEEEEEEESL_NSB_IJNSB_IJlllEEESE_SW_EEESL_S1X_NS1J_6fusion15FusionCallbacksIS1N_NS1Y_17LinearCombinationISL_fSL_fLNS_15FloatRoundStyleE2EEES1P_S1V_JEEENSA_5SM1004TMEM4LOAD26SM100_TMEM_LOAD_32dp32b16xENSA_20SM90_TMA_LOAD_IM2COLENS15_INS16_ILi1ELi4ELi3EEES19_NSU_INSB_IJS1A_S1R_EEENSB_IJS1R_SE_EEEEEEENSA_39AutoVectorizingCopyWithAssumedAlignmentILi128EEENSA_21SM90_TMA_STORE_IM2COLES2D_S2F_S2F_EEEvvEEEEvNT_6ParamsE --------------------------
	.section	.text._ZN7cutlass13device_kernelINS_4conv6kernel13ConvUniversalINS1_16ConvProblemShapeILNS1_8OperatorE0ELi2EEENS1_10collective14CollectiveConvINS1_47MainloopSm100TmaUmmaWarpSpecializedImplicitGemmILS5_0ELi26ELi2ELi1ELi2EN4cute5tupleIJNSA_1CILi2EEENSC_ILi1EEESE_EEEEENSB_IJNSC_ILi128EEESH_NSB_IJNSC_ILi32EEEEEEEEENS_10bfloat16_tESL_NSA_8TiledMMAINSA_8MMA_AtomIJNSA_26SM100_MMA_F16BF16_2x1SM_SSISL_SL_fLi128ELi128ELNSA_4UMMA5MajorE0ELSQ_0ELNSP_7ScaleInE0ELSR_0EEEEEENSA_6LayoutINSB_IJSE_SE_SE_EEENSB_IJNSC_ILi0EEESW_SW_EEEEENSB_IJNSA_10UnderscoreESZ_SZ_EEEEENS7_6detail27Sm100ImplicitGemmTileTraitsINSA_25SM100_TMA_2SM_LOAD_IM2COLENSA_14ComposedLayoutINSA_7SwizzleILi2ELi4ELi3EEENSA_18smem_ptr_flag_bitsILi16EEENSU_INSB_IJNSC_ILi8EEESI_EEENSB_IJSI_SE_EEEEEEEvEENS13_INSA_18SM100_TMA_2SM_LOADES1E_vEEEENS_8epilogue10collective18CollectiveEpilogueINS1J_23Sm100TmaWarpSpecializedILi4ELi2ELi16ELb1ELb0EEEJNSB_IJNSC_ILi64EEESH_SJ_EEENSB_IJNSU_IS1O_SE_EENSU_INSB_IJNSC_ILi16EEESD_EEENSB_IJSE_S1O_EEEEEEEESL_NSB_IJNSB_IJlllEEESE_SW_EEESL_S1X_NS1J_6fusion15FusionCallbacksIS1N_NS1Y_17LinearCombinationISL_fSL_fLNS_15FloatRoundStyleE2EEES1P_S1V_JEEENSA_5SM1004TMEM4LOAD26SM100_TMEM_LOAD_32dp32b16xENSA_20SM90_TMA_LOAD_IM2COLENS15_INS16_ILi1ELi4ELi3EEES19_NSU_INSB_IJS1A_S1R_EEENSB_IJS1R_SE_EEEEEEENSA_39AutoVectorizingCopyWithAssumedAlignmentILi128EEENSA_21SM90_TMA_STORE_IM2COLES2D_S2F_S2F_EEEvvEEEEvNT_6ParamsE,"ax",@progbits
	.align	128
.text._ZN7cutlass13device_kernelINS_4conv6kernel13ConvUniversalINS1_16ConvProblemShapeILNS1_8OperatorE0ELi2EEENS1_10collective14CollectiveConvINS1_47MainloopSm100TmaUmmaWarpSpecializedImplicitGemmILS5_0ELi26ELi2ELi1ELi2EN4cute5tupleIJNSA_1CILi2EEENSC_ILi1EEESE_EEEEENSB_IJNSC_ILi128EEESH_NSB_IJNSC_ILi32EEEEEEEEENS_10bfloat16_tESL_NSA_8TiledMMAINSA_8MMA_AtomIJNSA_26SM100_MMA_F16BF16_2x1SM_SSISL_SL_fLi128ELi128ELNSA_4UMMA5MajorE0ELSQ_0ELNSP_7ScaleInE0ELSR_0EEEEEENSA_6LayoutINSB_IJSE_SE_SE_EEENSB_IJNSC_ILi0EEESW_SW_EEEEENSB_IJNSA_10UnderscoreESZ_SZ_EEEEENS7_6detail27Sm100ImplicitGemmTileTraitsINSA_25SM100_TMA_2SM_LOAD_IM2COLENSA_14ComposedLayoutINSA_7SwizzleILi2ELi4ELi3EEENSA_18smem_ptr_flag_bitsILi16EEENSU_INSB_IJNSC_ILi8EEESI_EEENSB_IJSI_SE_EEEEEEEvEENS13_INSA_18SM100_TMA_2SM_LOADES1E_vEEEENS_8epilogue10collective18CollectiveEpilogueINS1J_23Sm100TmaWarpSpecializedILi4ELi2ELi16ELb1ELb0EEEJNSB_IJNSC_ILi64EEESH_SJ_EEENSB_IJNSU_IS1O_SE_EENSU_INSB_IJNSC_ILi16EEESD_EEENSB_IJSE_S1O_EEEEEEEESL_NSB_IJNSB_IJlllEEESE_SW_EEESL_S1X_NS1J_6fusion15FusionCallbacksIS1N_NS1Y_17LinearCombinationISL_fSL_fLNS_15FloatRoundStyleE2EEES1P_S1V_JEEENSA_5SM1004TMEM4LOAD26SM100_TMEM_LOAD_32dp32b16xENSA_20SM90_TMA_LOAD_IM2COLENS15_INS16_ILi1ELi4ELi3EEES19_NSU_INSB_IJS1A_S1R_EEENSB_IJS1R_SE_EEEEEEENSA_39AutoVectorizingCopyWithAssumedAlignmentILi128EEENSA_21SM90_TMA_STORE_IM2COLES2D_S2F_S2F_EEEvvEEEEvNT_6ParamsE:
        .type           _ZN7cutlass13device_kernelINS_4conv6kernel13ConvUniversalINS1_16ConvProblemShapeILNS1_8OperatorE0ELi2EEENS1_10collective14CollectiveConvINS1_47MainloopSm100TmaUmmaWarpSpecializedImplicitGemmILS5_0ELi26ELi2ELi1ELi2EN4cute5tupleIJNSA_1CILi2EEENSC_ILi1EEESE_EEEEENSB_IJNSC_ILi128EEESH_NSB_IJNSC_ILi32EEEEEEEEENS_10bfloat16_tESL_NSA_8TiledMMAINSA_8MMA_AtomIJNSA_26SM100_MMA_F16BF16_2x1SM_SSISL_SL_fLi128ELi128ELNSA_4UMMA5MajorE0ELSQ_0ELNSP_7ScaleInE0ELSR_0EEEEEENSA_6LayoutINSB_IJSE_SE_SE_EEENSB_IJNSC_ILi0EEESW_SW_EEEEENSB_IJNSA_10UnderscoreESZ_SZ_EEEEENS7_6detail27Sm100ImplicitGemmTileTraitsINSA_25SM100_TMA_2SM_LOAD_IM2COLENSA_14ComposedLayoutINSA_7SwizzleILi2ELi4ELi3EEENSA_18smem_ptr_flag_bitsILi16EEENSU_INSB_IJNSC_ILi8EEESI_EEENSB_IJSI_SE_EEEEEEEvEENS13_INSA_18SM100_TMA_2SM_LOADES1E_vEEEENS_8epilogue10collective18CollectiveEpilogueINS1J_23Sm100TmaWarpSpecializedILi4ELi2ELi16ELb1ELb0EEEJNSB_IJNSC_ILi64EEESH_SJ_EEENSB_IJNSU_IS1O_SE_EENSU_INSB_IJNSC_ILi16EEESD_EEENSB_IJSE_S1O_EEEEEEEESL_NSB_IJNSB_IJlllEEESE_SW_EEESL_S1X_NS1J_6fusion15FusionCallbacksIS1N_NS1Y_17LinearCombinationISL_fSL_fLNS_15FloatRoundStyleE2EEES1P_S1V_JEEENSA_5SM1004TMEM4LOAD26SM100_TMEM_LOAD_32dp32b16xENSA_20SM90_TMA_LOAD_IM2COLENS15_INS16_ILi1ELi4ELi3EEES19_NSU_INSB_IJS1A_S1R_EEENSB_IJS1R_SE_EEEEEEENSA_39AutoVectorizingCopyWithAssumedAlignmentILi128EEENSA_21SM90_TMA_STORE_IM2COLES2D_S2F_S2F_EEEvvEEEEvNT_6ParamsE,@function
        .size           _ZN7cutlass13device_kernelINS_4conv6kernel13ConvUniversalINS1_16ConvProblemShapeILNS1_8OperatorE0ELi2EEENS1_10collective14CollectiveConvINS1_47MainloopSm100TmaUmmaWarpSpecializedImplicitGemmILS5_0ELi26ELi2ELi1ELi2EN4cute5tupleIJNSA_1CILi2EEENSC_ILi1EEESE_EEEEENSB_IJNSC_ILi128EEESH_NSB_IJNSC_ILi32EEEEEEEEENS_10bfloat16_tESL_NSA_8TiledMMAINSA_8MMA_AtomIJNSA_26SM100_MMA_F16BF16_2x1SM_SSISL_SL_fLi128ELi128ELNSA_4UMMA5MajorE0ELSQ_0ELNSP_7ScaleInE0ELSR_0EEEEEENSA_6LayoutINSB_IJSE_SE_SE_EEENSB_IJNSC_ILi0EEESW_SW_EEEEENSB_IJNSA_10UnderscoreESZ_SZ_EEEEENS7_6detail27Sm100ImplicitGemmTileTraitsINSA_25SM100_TMA_2SM_LOAD_IM2COLENSA_14ComposedLayoutINSA_7SwizzleILi2ELi4ELi3EEENSA_18smem_ptr_flag_bitsILi16EEENSU_INSB_IJNSC_ILi8EEESI_EEENSB_IJSI_SE_EEEEEEEvEENS13_INSA_18SM100_TMA_2SM_LOADES1E_vEEEENS_8epilogue10collective18CollectiveEpilogueINS1J_23Sm100TmaWarpSpecializedILi4ELi2ELi16ELb1ELb0EEEJNSB_IJNSC_ILi64EEESH_SJ_EEENSB_IJNSU_IS1O_SE_EENSU_INSB_IJNSC_ILi16EEESD_EEENSB_IJSE_S1O_EEEEEEEESL_NSB_IJNSB_IJlllEEESE_SW_EEESL_S1X_NS1J_6fusion15FusionCallbacksIS1N_NS1Y_17LinearCombinationISL_fSL_fLNS_15FloatRoundStyleE2EEES1P_S1V_JEEENSA_5SM1004TMEM4LOAD26SM100_TMEM_LOAD_32dp32b16xENSA_20SM90_TMA_LOAD_IM2COLENS15_INS16_ILi1ELi4ELi3EEES19_NSU_INSB_IJS1A_S1R_EEENSB_IJS1R_SE_EEEEEEENSA_39AutoVectorizingCopyWithAssumedAlignmentILi128EEENSA_21SM90_TMA_STORE_IM2COLES2D_S2F_S2F_EEEvvEEEEvNT_6ParamsE,(.L_x_254 - _ZN7cutlass13device_kernelINS_4conv6kernel13ConvUniversalINS1_16ConvProblemShapeILNS1_8OperatorE0ELi2EEENS1_10collective14CollectiveConvINS1_47MainloopSm100TmaUmmaWarpSpecializedImplicitGemmILS5_0ELi26ELi2ELi1ELi2EN4cute5tupleIJNSA_1CILi2EEENSC_ILi1EEESE_EEEEENSB_IJNSC_ILi128EEESH_NSB_IJNSC_ILi32EEEEEEEEENS_10bfloat16_tESL_NSA_8TiledMMAINSA_8MMA_AtomIJNSA_26SM100_MMA_F16BF16_2x1SM_SSISL_SL_fLi128ELi128ELNSA_4UMMA5MajorE0ELSQ_0ELNSP_7ScaleInE0ELSR_0EEEEEENSA_6LayoutINSB_IJSE_SE_SE_EEENSB_IJNSC_ILi0EEESW_SW_EEEEENSB_IJNSA_10UnderscoreESZ_SZ_EEEEENS7_6detail27Sm100ImplicitGemmTileTraitsINSA_25SM100_TMA_2SM_LOAD_IM2COLENSA_14ComposedLayoutINSA_7SwizzleILi2ELi4ELi3EEENSA_18smem_ptr_flag_bitsILi16EEENSU_INSB_IJNSC_ILi8EEESI_EEENSB_IJSI_SE_EEEEEEEvEENS13_INSA_18SM100_TMA_2SM_LOADES1E_vEEEENS_8epilogue10collective18CollectiveEpilogueINS1J_23Sm100TmaWarpSpecializedILi4ELi2ELi16ELb1ELb0EEEJNSB_IJNSC_ILi64EEESH_SJ_EEENSB_IJNSU_IS1O_SE_EENSU_INSB_IJNSC_ILi16EEESD_EEENSB_IJSE_S1O_EEEEEEEESL_NSB_IJNSB_IJlllEEESE_SW_EEESL_S1X_NS1J_6fusion15FusionCallbacksIS1N_NS1Y_17LinearCombinationISL_fSL_fLNS_15FloatRoundStyleE2EEES1P_S1V_JEEENSA_5SM1004TMEM4LOAD26SM100_TMEM_LOAD_32dp32b16xENSA_20SM90_TMA_LOAD_IM2COLENS15_INS16_ILi1ELi4ELi3EEES19_NSU_INSB_IJS1A_S1R_EEENSB_IJS1R_SE_EEEEEEENSA_39AutoVectorizingCopyWithAssumedAlignmentILi128EEENSA_21SM90_TMA_STORE_IM2COLES2D_S2F_S2F_EEEvvEEEEvNT_6ParamsE)
        .other          _ZN7cutlass13device_kernelINS_4conv6kernel13ConvUniversalINS1_16ConvProblemShapeILNS1_8OperatorE0ELi2EEENS1_10collective14CollectiveConvINS1_47MainloopSm100TmaUmmaWarpSpecializedImplicitGemmILS5_0ELi26ELi2ELi1ELi2EN4cute5tupleIJNSA_1CILi2EEENSC_ILi1EEESE_EEEEENSB_IJNSC_ILi128EEESH_NSB_IJNSC_ILi32EEEEEEEEENS_10bfloat16_tESL_NSA_8TiledMMAINSA_8MMA_AtomIJNSA_26SM100_MMA_F16BF16_2x1SM_SSISL_SL_fLi128ELi128ELNSA_4UMMA5MajorE0ELSQ_0ELNSP_7ScaleInE0ELSR_0EEEEEENSA_6LayoutINSB_IJSE_SE_SE_EEENSB_IJNSC_ILi0EEESW_SW_EEEEENSB_IJNSA_10UnderscoreESZ_SZ_EEEEENS7_6detail27Sm100ImplicitGemmTileTraitsINSA_25SM100_TMA_2SM_LOAD_IM2COLENSA_14ComposedLayoutINSA_7SwizzleILi2ELi4ELi3EEENSA_18smem_ptr_flag_bitsILi16EEENSU_INSB_IJNSC_ILi8EEESI_EEENSB_IJSI_SE_EEEEEEEvEENS13_INSA_18SM100_TMA_2SM_LOADES1E_vEEEENS_8epilogue10collective18CollectiveEpilogueINS1J_23Sm100TmaWarpSpecializedILi4ELi2ELi16ELb1ELb0EEEJNSB_IJNSC_ILi64EEESH_SJ_EEENSB_IJNSU_IS1O_SE_EENSU_INSB_IJNSC_ILi16EEESD_EEENSB_IJSE_S1O_EEEEEEEESL_NSB_IJNSB_IJlllEEESE_SW_EEESL_S1X_NS1J_6fusion15FusionCallbacksIS1N_NS1Y_17LinearCombinationISL_fSL_fLNS_15FloatRoundStyleE2EEES1P_S1V_JEEENSA_5SM1004TMEM4LOAD26SM100_TMEM_LOAD_32dp32b16xENSA_20SM90_TMA_LOAD_IM2COLENS15_INS16_ILi1ELi4ELi3EEES19_NSU_INSB_IJS1A_S1R_EEENSB_IJS1R_SE_EEEEEEENSA_39AutoVectorizingCopyWithAssumedAlignmentILi128EEENSA_21SM90_TMA_STORE_IM2COLES2D_S2F_S2F_EEEvvEEEEvNT_6ParamsE,@"STO_CUDA_ENTRY STV_DEFAULT"
_ZN7cutlass13device_kernelINS_4conv6kernel13ConvUniversalINS1_16ConvProblemShapeILNS1_8OperatorE0ELi2EEENS1_10collective14CollectiveConvINS1_47MainloopSm100TmaUmmaWarpSpecializedImplicitGemmILS5_0ELi26ELi2ELi1ELi2EN4cute5tupleIJNSA_1CILi2EEENSC_ILi1EEESE_EEEEENSB_IJNSC_ILi128EEESH_NSB_IJNSC_ILi32EEEEEEEEENS_10bfloat16_tESL_NSA_8TiledMMAINSA_8MMA_AtomIJNSA_26SM100_MMA_F16BF16_2x1SM_SSISL_SL_fLi128ELi128ELNSA_4UMMA5MajorE0ELSQ_0ELNSP_7ScaleInE0ELSR_0EEEEEENSA_6LayoutINSB_IJSE_SE_SE_EEENSB_IJNSC_ILi0EEESW_SW_EEEEENSB_IJNSA_10UnderscoreESZ_SZ_EEEEENS7_6detail27Sm100ImplicitGemmTileTraitsINSA_25SM100_TMA_2SM_LOAD_IM2COLENSA_14ComposedLayoutINSA_7SwizzleILi2ELi4ELi3EEENSA_18smem_ptr_flag_bitsILi16EEENSU_INSB_IJNSC_ILi8EEESI_EEENSB_IJSI_SE_EEEEEEEvEENS13_INSA_18SM100_TMA_2SM_LOADES1E_vEEEENS_8epilogue10collective18CollectiveEpilogueINS1J_23Sm100TmaWarpSpecializedILi4ELi2ELi16ELb1ELb0EEEJNSB_IJNSC_ILi64EEESH_SJ_EEENSB_IJNSU_IS1O_SE_EENSU_INSB_IJNSC_ILi16EEESD_EEENSB_IJSE_S1O_EEEEEEEESL_NSB_IJNSB_IJlllEEESE_SW_EEESL_S1X_NS1J_6fusion15FusionCallbacksIS1N_NS1Y_17LinearCombinationISL_fSL_fLNS_15FloatRoundStyleE2EEES1P_S1V_JEEENSA_5SM1004TMEM4LOAD26SM100_TMEM_LOAD_32dp32b16xENSA_20SM90_TMA_LOAD_IM2COLENS15_INS16_ILi1ELi4ELi3EEES19_NSU_INSB_IJS1A_S1R_EEENSB_IJS1R_SE_EEEEEEENSA_39AutoVectorizingCopyWithAssumedAlignmentILi128EEENSA_21SM90_TMA_STORE_IM2COLES2D_S2F_S2F_EEEvvEEEEvNT_6ParamsE:
[----:B------:R-:W1:Y:S01]  /*0000*/  LDC R1, c[0x0][0x37c] ;  /* 0x0000df00ff017b82 */ /* 0x000e620000000800 */
[----:B------:R-:W2:Y:S01]  /*0010*/  S2R R55, SR_TID.X ;  /* 0x0000000000377919 */ /* 0x000ea20000002100 */
[----:B------:R-:W3:Y:S06]  /*0020*/  LDCU.64 UR8, c[0x0][0x890] ;  /* 0x00011200ff0877ac */ /* 0x000eec0008000a00 */
[----:B------:R-:W4:Y:S01]  /*0030*/  S2UR UR4, SR_CgaCtaId ;  /* 0x00000000000479c3 */ /* 0x000f220000008800 */
[----:B-1----:R-:W-:Y:S01]  /*0040*/  VIADD R1, R1, 0xfffffff8 ;  /* 0xfffffff801017836 */ /* 0x002fe20000000000 */
[----:B------:R-:W-:-:S02]  /*0050*/  PRMT R45, RZ, 0x7610, R45 ;  /* 0x00007610ff2d7816 */ /* 0x000fc4000000002d */
[----:B------:R-:W-:Y:S02]  /*0060*/  ELECT P1, URZ, PT ;  /* 0x0000000000ff782f */ /* 0x000fe40003820000 */
[----:B------:R-:W-:Y:S01]  /*0070*/  R2UR UR43, R1 ;  /* 0x00000000012b72ca */ /* 0x000fe200000e0000 */
[----:B---3--:R-:W-:-:S04]  /*0080*/  UISETP.NE.U32.AND UP0, UPT, UR8, URZ, UPT ;  /* 0x000000ff0800728c */ /* 0x008fc8000bf05070 */
[----:B------:R-:W-:Y:S02]  /*0090*/  UISETP.NE.AND.EX UP0, UPT, UR9, URZ, UPT, UP0 ;  /* 0x000000ff0900728c */ /* 0x000fe4000bf05300 */
[----:B----4-:R-:W-:Y:S02]  /*00a0*/  ULOP3.LUT UR31, UR4, 0x1, URZ, 0xc0, !UPT ;  /* 0x00000001041f7892 */ /* 0x010fe4000f8ec0ff */
[----:B------:R-:W-:Y:S01]  /*00b0*/  ULOP3.LUT UR30, UR4, 0x1, URZ, 0x3c, !UPT ;  /* 0x00000001041e7892 */ /* 0x000fe2000f8e3cff */
[----:B--2---:R-:W-:-:S05]  /*00c0*/  SHF.R.U32.HI R46, RZ, 0x5, R55 ;  /* 0x00000005ff2e7819 */ /* 0x004fca0000011637 */
[----:B------:R-:W1:Y:S02]  /*00d0*/  SHFL.IDX PT, R0, R46, RZ, 0x1f ;  /* 0x00001fff2e007589 */ /* 0x000e6400000e0000 */
[----:B-1----:R-:W-:Y:S01]  /*00e0*/  R2UR UR18, R0 ;  /* 0x00000000001272ca */ /* 0x002fe200000e0000 */
[----:B------:R-:W-:-:S14]  /*00f0*/  BRA.U UP0, `(.L_x_0) ;  /* 0x0000000100307547 */ /* 0x000fdc000b800000 */
[----:B------:R-:W1:Y:S02]  /*0100*/  LDCU.64 UR4, c[0x0][0x888] ;  /* 0x00011100ff0477ac */ /* 0x000e640008000a00 */
[----:B-1----:R-:W-:-:S04]  /*0110*/  UISETP.NE.U32.AND UP0, UPT, UR4, URZ, UPT ;  /* 0x000000ff0400728c */ /* 0x002fc8000bf05070 */
[----:B------:R-:W-:-:S09]  /*0120*/  UISETP.NE.AND.EX UP0, UPT, UR5, URZ, UPT, UP0 ;  /* 0x000000ff0500728c */ /* 0x000fd2000bf05300 */
[----:B------:R-:W-:Y:S05]  /*0130*/  BRA.U !UP0, `(.L_x_1) ;  /* 0x0000000108147547 */ /* 0x000fea000b800000 */
[----:B------:R-:W1:Y:S01]  /*0140*/  LDC.64 R2, c[0x0][0x888] ;  /* 0x00022200ff027b82 */ /* 0x000e620000000a00 */
[----:B------:R-:W1:Y:S02]  /*0150*/  LDCU.64 UR4, c[0x0][0x358] ;  /* 0x00006b00ff0477ac */ /* 0x000e640008000a00 */
[----:B-1----:R1:W5:Y:S01]  /*0160*/  LDG.E R27, desc[UR4][R2.64] ;  /* 0x00000004021b7981 */ /* 0x002362000c1e1900 */
[----:B------:R-:W-:Y:S01]  /*0170*/  HFMA2 R45, -RZ, RZ, 0, 5.9604644775390625e-08 ;  /* 0x00000001ff2d7431 */ /* 0x000fe200000001ff */
[----:B------:R-:W-:Y:S05]  /*0180*/  BRA `(.L_x_0) ;  /* 0x00000000000c7947 */ /* 0x000fea0003800000 */
.L_x_1:
[----:B------:R-:W1:Y:S01]  /*0190*/  LDCU UR4, c[0x0][0x880] ;  /* 0x00011000ff0477ac */ /* 0x000e620008000800 */
[----:B------:R-:W-:Y:S01]  /*01a0*/  HFMA2 R45, -RZ, RZ, 0, 5.9604644775390625e-08 ;  /* 0x00000001ff2d7431 */ /* 0x000fe200000001ff */
[----:B-1----:R-:W-:-:S07]  /*01b0*/  MOV R27, UR4 ;  /* 0x00000004001b7c02 */ /* 0x002fce0008000f00 */
.L_x_0:
[----:B------:R-:W2:Y:S02]  /*01c0*/  LDCU.64 UR4, c[0x0][0x8b0] ;  /* 0x00011600ff0477ac */ /* 0x000ea40008000a00 */
[----:B--2---:R-:W-:-:S04]  /*01d0*/  UISETP.NE.U32.AND UP0, UPT, UR4, URZ, UPT ;  /* 0x000000ff0400728c */ /* 0x004fc8000bf05070 */
[----:B------:R-:W-:-:S09]  /*01e0*/  UISETP.NE.AND.EX UP0, UPT, UR5, URZ, UPT, UP0 ;  /* 0x000000ff0500728c */ /* 0x000fd2000bf05300 */
[----:B------:R-:W-:Y:S05]  /*01f0*/  BRA.U UP0, `(.L_x_2) ;  /* 0x0000000100287547 */ /* 0x000fea000b800000 */
[----:B------:R-:W2:Y:S02]  /*0200*/  LDCU.64 UR4, c[0x0][0x8a8] ;  /* 0x00011500ff0477ac */ /* 0x000ea40008000a00 */
[----:B--2---:R-:W-:-:S04]  /*0210*/  UISETP.NE.U32.AND UP0, UPT, UR4, URZ, UPT ;  /* 0x000000ff0400728c */ /* 0x004fc8000bf05070 */
[----:B------:R-:W-:-:S09]  /*0220*/  UISETP.NE.AND.EX UP0, UPT, UR5, URZ, UPT, UP0 ;  /* 0x000000ff0500728c */ /* 0x000fd2000bf05300 */
[----:B------:R-:W-:Y:S05]  /*0230*/  BRA.U !UP0, `(.L_x_3) ;  /* 0x0000000108107547 */ /* 0x000fea000b800000 */
[----:B------:R-:W2:Y:S01]  /*0240*/  LDC.64 R24, c[0x0][0x8a8] ;  /* 0x00022a00ff187b82 */ /* 0x000ea20000000a00 */
[----:B------:R-:W2:Y:S02]  /*0250*/  LDCU.64 UR4, c[0x0][0x358] ;  /* 0x00006b00ff0477ac */ /* 0x000ea40008000a00 */
[----:B--2---:R2:W5:Y:S01]  /*0260*/  LDG.E R24, desc[UR4][R24.64] ;  /* 0x0000000418187981 */ /* 0x004562000c1e1900 */
[----:B------:R-:W-:Y:S05]  /*0270*/  BRA `(.L_x_2) ;  /* 0x0000000000087947 */ /* 0x000fea0003800000 */
.L_x_3:
[----:B------:R-:W2:Y:S02]  /*0280*/  LDCU UR4, c[0x0][0x8a0] ;  /* 0x00011400ff0477ac */ /* 0x000ea40008000800 */
[----:B--2---:R-:W-:Y:S02]  /*0290*/  MOV R24, UR4 ;  /* 0x0000000400187c02 */ /* 0x004fe40008000f00 */
.L_x_2:
[----:B------:R-:W-:Y:S01]  /*02a0*/  IMAD.U32 R0, RZ, RZ, UR18 ;  /* 0x00000012ff007e24 */ /* 0x000fe2000f8e00ff */
[----:B------:R-:W-:Y:S04]  /*02b0*/  BSSY.RECONVERGENT B0, `(.L_x_4) ;  /* 0x000000c000007945 */ /* 0x000fe80003800200 */
[C---:B------:R-:W-:Y:S02]  /*02c0*/  ISETP.NE.OR P2, PT, R0.reuse, 0x1, !P1 ;  /* 0x000000010000780c */ /* 0x040fe40004f45670 */
[----:B------:R-:W-:-:S11]  /*02d0*/  ISETP.NE.OR P0, PT, R0, 0x3, !P1 ;  /* 0x000000030000780c */ /* 0x000fd60004f05670 */
[----:B------:R-:W-:Y:S05]  /*02e0*/  @P2 BRA `(.L_x_5) ;  /* 0x0000000000202947 */ /* 0x000fea0003800000 */
[----:B------:R-:W3:Y:S02]  /*02f0*/  LDCU.64 UR4, c[0x0][0x348] ;  /* 0x00006900ff0477ac */ /* 0x000ee40008000a00 */
[----:B---3--:R-:W-:Y:S02]  /*0300*/  UIADD3 UR6, UP1, UPT, UR4, 0x80, URZ ;  /* 0x0000008004067890 */ /* 0x008fe4000ff3e0ff */
[----:B------:R-:W-:Y:S02]  /*0310*/  UIADD3 UR4, UP0, UPT, UR4, 0x180, URZ ;  /* 0x0000018004047890 */ /* 0x000fe4000ff1e0ff */
[----:B------:R-:W-:Y:S02]  /*0320*/  UIADD3.X UR7, UPT, UPT, URZ, UR5, URZ, UP1, !UPT ;  /* 0x00000005ff077290 */ /* 0x000fe40008ffe4ff */
[----:B------:R-:W-:-:S07]  /*0330*/  UIADD3.X UR5, UPT, UPT, URZ, UR5, URZ, UP0, !UPT ;  /* 0x00000005ff057290 */ /* 0x000fce00087fe4ff */
[----:B------:R3:W-:Y:S02]  /*0340*/  UTMACCTL.PF [UR6] ;  /* 0x00000000060079b9 */ /* 0x0007e40008040000 */
[----:B------:R3:W-:Y:S02]  /*0350*/  UTMACCTL.PF [UR4] ;  /* 0x00000000040079b9 */ /* 0x0007e40008040000 */
[----:B---3--:R-:W-:Y:S01]  /*0360*/  NOP ;  /* 0x0000000000007918 */ /* 0x008fe20000000000 */
.L_x_5:
[----:B------:R-:W-:Y:S05]  /*0370*/  BSYNC.RECONVERGENT B0 ;  /* 0x0000000000007941 */ /* 0x000fea0003800200 */
.L_x_4:
[----:B------:R-:W-:Y:S04]  /*0380*/  BSSY.RECONVERGENT B0, `(.L_x_6) ;  /* 0x000000a000007945 */ /* 0x000fe80003800200 */
        /* <DEDUP_REMOVED lines=9> */
.L_x_7:
[----:B------:R-:W-:Y:S05]  /*0420*/  BSYNC.RECONVERGENT B0 ;  /* 0x0000000000007941 */ /* 0x000fea0003800200 */
.L_x_6:
[----:B------:R-:W3:Y:S01]  /*0430*/  LDCU.64 UR4, c[0x0][0x888] ;  /* 0x00011100ff0477ac */ /* 0x000ee20008000a00 */
[----:B------:R-:W-:Y:S02]  /*0440*/  UISETP.EQ.U32.AND UP2, UPT, UR8, URZ, UPT ;  /* 0x000000ff0800728c */ /* 0x000fe4000bf42070 */
[----:B------:R-:W-:Y:S02]  /*0450*/  UPLOP3.LUT UP3, UPT, UPT, UPT, UPT, 0x80, 0x8 ;  /* 0x000000000008789c */ /* 0x000fe40003f6f070 */
[----:B---3--:R-:W-:-:S04]  /*0460*/  UISETP.NE.U32.AND UP0, UPT, UR4, URZ, UPT ;  /* 0x000000ff0400728c */ /* 0x008fc8000bf05070 */
[----:B------:R-:W-:-:S04]  /*0470*/  UISETP.NE.AND.EX UP1, UPT, UR5, URZ, UPT, UP0 ;  /* 0x000000ff0500728c */ /* 0x000fc8000bf25300 */
[----:B------:R-:W-:-:S04]  /*0480*/  UISETP.EQ.OR.EX UP4, UPT, UR9, URZ, !UP1, UP2 ;  /* 0x000000ff0900728c */ /* 0x000fc8000cf82720 */
[----:B------:R-:W-:-:S06]  /*0490*/  UP2UR UR4, UPR, URZ, 0x10 ;  /* 0x00000010ff047883 */ /* 0x000fcc0008000000 */
[----:B------:R-:W-:Y:S01]  /*04a0*/  MOV R49, UR4 ;  /* 0x0000000400317c02 */ /* 0x000fe20008000f00 */
[----:B------:R-:W-:Y:S06]  /*04b0*/  BRA.U !UP4, `(.L_x_8) ;  /* 0x000000010c207547 */ /* 0x000fec000b800000 */
[----:B------:R-:W-:Y:S01]  /*04c0*/  UISETP.NE.U32.AND UP2, UPT, UR8, URZ, UPT ;  /* 0x000000ff0800728c */ /* 0x000fe2000bf45070 */
[----:B-----5:R-:W-:Y:S01]  /*04d0*/  FSETP.NEU.AND P0, PT, R27, RZ, PT ;  /* 0x000000ff1b00720b */ /* 0x020fe20003f0d000 */
[----:B------:R-:W-:Y:S02]  /*04e0*/  USEL UR4, URZ, 0xffffffff, UP1 ;  /* 0xffffffffff047887 */ /* 0x000fe40008800000 */
[----:B------:R-:W-:-:S10]  /*04f0*/  UISETP.NE.AND.EX UP2, UPT, UR9, URZ, UPT, UP2 ;  /* 0x000000ff0900728c */ /* 0x000fd4000bf45320 */
[----:B------:R-:W-:Y:S01]  /*0500*/  VOTEU.ANY UP0, P0 ;  /* 0x0000000000ff7886 */ /* 0x000fe20000000100 */
[----:B------:R-:W-:-:S04]  /*0510*/  @!UP2 USEL UR4, URZ, 0xffffffff, UP0 ;  /* 0xffffffffff04a887 */ /* 0x000fc80008000000 */
[----:B------:R-:W-:-:S04]  /*0520*/  ULOP3.LUT UR4, UR4, 0x1, URZ, 0xc0, !UPT ;  /* 0x0000000104047892 */ /* 0x000fc8000f8ec0ff */
[----:B------:R-:W-:-:S11]  /*0530*/  UISETP.NE.U32.AND UP3, UPT, UR4, 0x1, UPT ;  /* 0x000000010400788c */ /* 0x000fd6000bf65070 */
.L_x_8:
[----:B------:R-:W3:Y:S01]  /*0540*/  SHFL.IDX PT, R0, R46, RZ, 0x1f ;  /* 0x00001fff2e007589 */ /* 0x000ee200000e0000 */
[----:B------:R-:W-:Y:S02]  /*0550*/  UISETP.NE.AND UP5, UPT, UR18, 0x2, UPT ;  /* 0x000000021200788c */ /* 0x000fe4000bfa5270 */
[----:B------:R-:W-:Y:S02]  /*0560*/  UISETP.NE.AND UP0, UPT, UR18, 0x2, UPT ;  /* 0x000000021200788c */ /* 0x000fe4000bf05270 */
[----:B------:R-:W-:Y:S02]  /*0570*/  UISETP.NE.OR UP2, UPT, UR31, URZ, UP5 ;  /* 0x000000ff1f00728c */ /* 0x000fe4000af45670 */
[----:B------:R-:W-:-:S04]  /*0580*/  USEL UR67, URZ, 0x1, UP0 ;  /* 0x00000001ff437887 */ /* 0x000fc80008000000 */
[----:B------:R-:W-:Y:S02]  /*0590*/  PLOP3.LUT P3, PT, P1, PT, UP2, 0xae, 0xea ;  /* 0x0000000000ea781c */ /* 0x000fe40000f6f52e */
[----:B---3--:R-:W-:-:S13]  /*05a0*/  ISETP.NE.AND P0, PT, R0, RZ, PT ;  /* 0x000000ff0000720c */ /* 0x008fda0003f05270 */
[----:B------:R-:W-:Y:S05]  /*05b0*/  @P0 BRA `(.L_x_9) ;  /* 0x0000000400040947 */ /* 0x000fea0003800000 */
[----:B------:R-:W-:Y:S01]  /*05c0*/  ELECT P0, URZ, PT ;  /* 0x0000000000ff782f */ /* 0x000fe20003800000 */
[----:B------:R-:W-:-:S12]  /*05d0*/  BSSY.RECONVERGENT B0, `(.L_x_9) ;  /* 0x000003f000007945 */ /* 0x000fd80003800200 */
[----:B------:R-:W-:Y:S05]  /*05e0*/  @!P0 BRA `(.L_x_10) ;  /* 0x0000000000f48947 */ /* 0x000fea0003800000 */
[----:B------:R-:W3:Y:S01]  /*05f0*/  S2UR UR5, SR_CgaCtaId ;  /* 0x00000000000579c3 */ /* 0x000ee20000008800 */
[----:B------:R-:W-:Y:S01]  /*0600*/  UMOV UR4, 0x400 ;  /* 0x0000040000047882 */ /* 0x000fe20000000000 */
[----:B------:R-:W-:Y:S02]  /*0610*/  UMOV UR6, 0x1 ;  /* 0x0000000100067882 */ /* 0x000fe40000000000 */
[----:B------:R-:W-:-:S04]  /*0620*/  UIADD3 UR6, UPT, UPT, -UR6, 0x100000, URZ ;  /* 0x0010000006067890 */ /* 0x000fc8000fffe1ff */
[----:B------:R-:W-:Y:S02]  /*0630*/  USHF.L.U32 UR7, UR6, 0xb, URZ ;  /* 0x0000000b06077899 */ /* 0x000fe400080006ff */
[----:B------:R-:W-:Y:S02]  /*0640*/  USHF.L.U32 UR6, UR6, 0x1, URZ ;  /* 0x0000000106067899 */ /* 0x000fe400080006ff */
[----:B---3--:R-:W-:Y:S01]  /*0650*/  ULEA UR4, UR5, UR4, 0x18 ;  /* 0x0000000405047291 */ /* 0x008fe2000f8ec0ff */
[----:B------:R-:W3:Y:S11]  /*0660*/  FENCE.VIEW.ASYNC.S ;  /* 0x00000000000073c6 */ /* 0x000ef60000000000 */
[----:B---3--:R3:W4:Y:S01]  /*0670*/  SYNCS.EXCH.64 URZ, [UR4], UR6 ;  /* 0x0000000604ff75b2 */ /* 0x0087220008000100 */
[----:B------:R3:W1:Y:S01]  /*0680*/  SYNCS.EXCH.64 URZ, [UR4+0xd0], UR6 ;  /* 0x0000d00604ff75b2 */ /* 0x0006620008000100 */
        /* <DEDUP_REMOVED lines=49> */
[----:B------:R3:W1:Y:S02]  /*09a0*/  SYNCS.EXCH.64 URZ, [UR4+0x198], UR6 ;  /* 0x0001980604ff75b2 */ /* 0x0006640008000100 */
[----:B---34-:R-:W-:Y:S01]  /*09b0*/  NOP ;  /* 0x0000000000007918 */ /* 0x018fe20000000000 */
.L_x_10:
[----:B------:R-:W-:Y:S05]  /*09c0*/  BSYNC.RECONVERGENT B0 ;  /* 0x0000000000007941 */ /* 0x000fea0003800200 */
.L_x_9:
[----:B------:R-:W3:Y:S01]  /*09d0*/  SHFL.IDX PT, R0, R46, RZ, 0x1f ;  /* 0x00001fff2e007589 */ /* 0x000ee200000e0000 */
[----:B------:R-:W-:Y:S01]  /*09e0*/  NOP ;  /* 0x0000000000007918 */ /* 0x000fe20000000000 */
[----:B---3--:R-:W-:-:S13]  /*09f0*/  ISETP.NE.AND P0, PT, R0, 0x1, PT ;  /* 0x000000010000780c */ /* 0x008fda0003f05270 */
[----:B------:R-:W-:Y:S05]  /*0a00*/  @P0 BRA `(.L_x_11) ;  /* 0x0000000000580947 */ /* 0x000fea0003800000 */
[----:B------:R-:W3:Y:S01]  /*0a10*/  S2UR UR5, SR_CgaCtaId ;  /* 0x00000000000579c3 */ /* 0x000ee20000008800 */
[----:B------:R-:W-:Y:S01]  /*0a20*/  UMOV UR4, 0x400 ;  /* 0x0000040000047882 */ /* 0x000fe20000000000 */
[----:B------:R-:W-:Y:S01]  /*0a30*/  UMOV UR8, 0x20 ;  /* 0x0000002000087882 */ /* 0x000fe20000000000 */
[----:B------:R-:W-:Y:S01]  /*0a40*/  UMOV UR6, 0x80 ;  /* 0x0000008000067882 */ /* 0x000fe20000000000 */
[----:B------:R-:W-:-:S04]  /*0a50*/  UIADD3 UR8, UPT, UPT, -UR8, 0x100000, URZ ;  /* 0x0010000008087890 */ /* 0x000fc8000fffe1ff */
[----:B------:R-:W-:Y:S02]  /*0a60*/  USHF.L.U32 UR9, UR8, 0xb, URZ ;  /* 0x0000000b08097899 */ /* 0x000fe400080006ff */
[----:B------:R-:W-:Y:S02]  /*0a70*/  USHF.L.U32 UR8, UR8, 0x1, URZ ;  /* 0x0000000108087899 */ /* 0x000fe400080006ff */
[----:B------:R-:W-:-:S04]  /*0a80*/  UIADD3 UR6, UPT, UPT, -UR6, 0x100000, URZ ;  /* 0x0010000006067890 */ /* 0x000fc8000fffe1ff */
[----:B------:R-:W-:Y:S02]  /*0a90*/  USHF.L.U32 UR7, UR6, 0xb, URZ ;  /* 0x0000000b06077899 */ /* 0x000fe400080006ff */
[----:B------:R-:W-:Y:S01]  /*0aa0*/  USHF.L.U32 UR6, UR6, 0x1, URZ ;  /* 0x0000000106067899 */ /* 0x000fe200080006ff */
[----:B------:R-:W-:Y:S01]  /*0ab0*/  ELECT P0, URZ, PT ;  /* 0x0000000000ff782f */ /* 0x000fe20003800000 */
[----:B---3--:R-:W-:Y:S01]  /*0ac0*/  ULEA UR4, UR5, UR4, 0x18 ;  /* 0x0000000405047291 */ /* 0x008fe2000f8ec0ff */
[----:B------:R-:W3:Y:S11]  /*0ad0*/  FENCE.VIEW.ASYNC.S ;  /* 0x00000000000073c6 */ /* 0x000ef60000000000 */
[----:B---3--:R3:W4:Y:S01]  /*0ae0*/  SYNCS.EXCH.64 URZ, [UR4+0x1a0], UR8 ;  /* 0x0001a00804ff75b2 */ /* 0x0087220008000100 */
[----:B------:R3:W1:Y:S01]  /*0af0*/  SYNCS.EXCH.64 URZ, [UR4+0x1c0], UR6 ;  /* 0x0001c00604ff75b2 */ /* 0x0006620008000100 */
[----:B------:R3:W1:Y:S01]  /*0b00*/  SYNCS.EXCH.64 URZ, [UR4+0x1a8], UR8 ;  /* 0x0001a80804ff75b2 */ /* 0x0006620008000100 */
[----:B------:R3:W1:Y:S01]  /*0b10*/  SYNCS.EXCH.64 URZ, [UR4+0x1c8], UR6 ;  /* 0x0001c80604ff75b2 */ /* 0x0006620008000100 */
[----:B------:R3:W1:Y:S01]  /*0b20*/  SYNCS.EXCH.64 URZ, [UR4+0x1b0], UR8 ;  /* 0x0001b00804ff75b2 */ /* 0x0006620008000100 */
[----:B------:R3:W1:Y:S01]  /*0b30*/  SYNCS.EXCH.64 URZ, [UR4+0x1d0], UR6 ;  /* 0x0001d00604ff75b2 */ /* 0x0006620008000100 */
[----:B------:R3:W1:Y:S01]  /*0b40*/  SYNCS.EXCH.64 URZ, [UR4+0x1b8], UR8 ;  /* 0x0001b80804ff75b2 */ /* 0x0006620008000100 */
[----:B------:R3:W1:Y:S01]  /*0b50*/  SYNCS.EXCH.64 URZ, [UR4+0x1d8], UR6 ;  /* 0x0001d80604ff75b2 */ /* 0x0006620008000100 */
[----:B------:R-:W-:Y:S01]  /*0b60*/  NOP ;  /* 0x0000000000007918 */ /* 0x000fe20000000000 */
.L_x_11:
[----:B------:R-:W2:Y:S01]  /*0b70*/  SHFL.IDX PT, R0, R46, RZ, 0x1f ;  /* 0x00001fff2e007589 */ /* 0x000ea200000e0000 */
[----:B------:R-:W-:Y:S01]  /*0b80*/  NOP ;  /* 0x0000000000007918 */ /* 0x000fe20000000000 */
[----:B--2---:R-:W-:-:S13]  /*0b90*/  ISETP.NE.AND P0, PT, R0, 0x3, PT ;  /* 0x000000030000780c */ /* 0x004fda0003f05270 */
[----:B------:R-:W-:Y:S05]  /*0ba0*/  @P0 BRA `(.L_x_12) ;  /* 0x0000000000300947 */ /* 0x000fea0003800000 */
[----:B------:R-:W2:Y:S01]  /*0bb0*/  S2UR UR5, SR_CgaCtaId ;  /* 0x00000000000579c3 */ /* 0x000ea20000008800 */
[----:B---3--:R-:W-:Y:S01]  /*0bc0*/  UMOV UR4, 0x400 ;  /* 0x0000040000047882 */ /* 0x008fe20000000000 */
[----:B------:R-:W-:Y:S01]  /*0bd0*/  UMOV UR6, 0x20 ;  /* 0x0000002000067882 */ /* 0x000fe20000000000 */
[----:B------:R-:W-:Y:S01]  /*0be0*/  ELECT P0, URZ, PT ;  /* 0x0000000000ff782f */ /* 0x000fe20003800000 */
[----:B------:R-:W-:-:S04]  /*0bf0*/  UIADD3 UR6, UPT, UPT, -UR6, 0x100000, URZ ;  /* 0x0010000006067890 */ /* 0x000fc8000fffe1ff */
[----:B------:R-:W-:Y:S02]  /*0c00*/  USHF.L.U32 UR7, UR6, 0xb, URZ ;  /* 0x0000000b06077899 */ /* 0x000fe400080006ff */
[----:B------:R-:W-:Y:S02]  /*0c10*/  USHF.L.U32 UR6, UR6, 0x1, URZ ;  /* 0x0000000106067899 */ /* 0x000fe400080006ff */
[----:B--2---:R-:W-:Y:S01]  /*0c20*/  ULEA UR4, UR5, UR4, 0x18 ;  /* 0x0000000405047291 */ /* 0x004fe2000f8ec0ff */
[----:B------:R-:W2:Y:S11]  /*0c30*/  FENCE.VIEW.ASYNC.S ;  /* 0x00000000000073c6 */ /* 0x000eb60000000000 */
[----:B--2---:R2:W3:Y:S01]  /*0c40*/  SYNCS.EXCH.64 URZ, [UR4+0x1e0], UR6 ;  /* 0x0001e00604ff75b2 */ /* 0x0044e20008000100 */
[----:B------:R2:W1:Y:S01]  /*0c50*/  SYNCS.EXCH.64 URZ, [UR4+0x1e8], UR6 ;  /* 0x0001e80604ff75b2 */ /* 0x0004620008000100 */
[----:B------:R-:W-:Y:S01]  /*0c60*/  NOP ;  /* 0x0000000000007918 */ /* 0x000fe20000000000 */
.L_x_12:
[----:B------:R-:W4:Y:S01]  /*0c70*/  SHFL.IDX PT, R0, R46, RZ, 0x1f ;  /* 0x00001fff2e007589 */ /* 0x000f2200000e0000 */
[----:B------:R-:W-:Y:S01]  /*0c80*/  NOP ;  /* 0x0000000000007918 */ /* 0x000fe20000000000 */
[----:B----4-:R-:W-:-:S13]  /*0c90*/  ISETP.NE.AND P0, PT, R0, 0x4, PT ;  /* 0x000000040000780c */ /* 0x010fda0003f05270 */
[----:B------:R-:W-:Y:S05]  /*0ca0*/  @P0 BRA `(.L_x_13) ;  /* 0x0000000000440947 */ /* 0x000fea0003800000 */
[----:B------:R-:W4:Y:S01]  /*0cb0*/  S2UR UR5, SR_CgaCtaId ;  /* 0x00000000000579c3 */ /* 0x000f220000008800 */
[----:B--23--:R-:W-:Y:S01]  /*0cc0*/  UMOV UR4, 0x1e0 ;  /* 0x000001e000047882 */ /* 0x00cfe20000000000 */
[----:B------:R-:W-:Y:S01]  /*0cd0*/  UMOV UR6, 0x400 ;  /* 0x0000040000067882 */ /* 0x000fe20000000000 */
[----:B------:R-:W-:Y:S01]  /*0ce0*/  USEL UR4, UR4, 0x1a0, UP3 ;  /* 0x000001a004047887 */ /* 0x000fe20009800000 */
[----:B------:R-:W-:Y:S01]  /*0cf0*/  UMOV UR8, 0x1 ;  /* 0x0000000100087882 */ /* 0x000fe20000000000 */
[----:B------:R-:W-:Y:S01]  /*0d00*/  ELECT P0, URZ, PT ;  /* 0x0000000000ff782f */ /* 0x000fe20003800000 */
[----:B------:R-:W-:-:S04]  /*0d10*/  UIADD3 UR8, UPT, UPT, -UR8, 0x100000, URZ ;  /* 0x0010000008087890 */ /* 0x000fc8000fffe1ff */
[----:B------:R-:W-:Y:S02]  /*0d20*/  USHF.L.U32 UR9, UR8, 0xb, URZ ;  /* 0x0000000b08097899 */ /* 0x000fe400080006ff */
[----:B------:R-:W-:Y:S02]  /*0d30*/  USHF.L.U32 UR8, UR8, 0x1, URZ ;  /* 0x0000000108087899 */ /* 0x000fe400080006ff */
[----:B----4-:R-:W-:Y:S02]  /*0d40*/  ULEA UR6, UR5, UR6, 0x18 ;  /* 0x0000000605067291 */ /* 0x010fe4000f8ec0ff */
[----:B------:R-:W-:-:S04]  /*0d50*/  UIADD3 UR4, UPT, UPT, -UR4, 0x100000, URZ ;  /* 0x0010000004047890 */ /* 0x000fc8000fffe1ff */
[----:B------:R-:W-:Y:S02]  /*0d60*/  USHF.L.U32 UR5, UR4, 0xb, URZ ;  /* 0x0000000b04057899 */ /* 0x000fe400080006ff */
[----:B------:R-:W-:Y:S01]  /*0d70*/  USHF.L.U32 UR4, UR4, 0x1, URZ ;  /* 0x0000000104047899 */ /* 0x000fe200080006ff */
[----:B------:R-:W2:Y:S03]  /*0d80*/  FENCE.VIEW.ASYNC.S ;  /* 0x00000000000073c6 */ /* 0x000ea60000000000 */
[----:B--2---:R4:W2:Y:S08]  /*0d90*/  SYNCS.EXCH.64 URZ, [UR6+0x1f0], UR8 ;  /* 0x0001f00806ff75b2 */ /* 0x0048b00008000100 */
[----:B------:R4:W3:Y:S02]  /*0da0*/  SYNCS.EXCH.64 URZ, [UR6+0x1f8], UR4 ;  /* 0x0001f80406ff75b2 */ /* 0x0008e40008000100 */
[----:B----4-:R-:W-:Y:S01]  /*0db0*/  NOP ;  /* 0x0000000000007918 */ /* 0x010fe20000000000 */
.L_x_13:
[----:B------:R-:W4:Y:S01]  /*0dc0*/  SHFL.IDX PT, R0, R46, RZ, 0x1f ;  /* 0x00001fff2e007589 */ /* 0x000f2200000e0000 */
[----:B------:R-:W-:Y:S01]  /*0dd0*/  ISETP.NE.OR P1, PT, RZ, UR18, !P1 ;  /* 0x00000012ff007c0c */ /* 0x000fe2000cf25670 */
[----:B------:R-:W-:Y:S01]  /*0de0*/  NOP ;  /* 0x0000000000007918 */ /* 0x000fe20000000000 */
[----:B----4-:R-:W-:-:S13]  /*0df0*/  ISETP.NE.AND P0, PT, R0, 0x5, PT ;  /* 0x000000050000780c */ /* 0x010fda0003f05270 */
[----:B------:R-:W-:Y:S05]  /*0e00*/  @P0 BRA `(.L_x_14) ;  /* 0x0000000000480947 */ /* 0x000fea0003800000 */
[----:B------:R-:W4:Y:S01]  /*0e10*/  S2UR UR5, SR_CgaCtaId ;  /* 0x00000000000579c3 */ /* 0x000f220000008800 */
[----:B--23--:R-:W-:Y:S01]  /*0e20*/  UMOV UR4, 0x400 ;  /* 0x0000040000047882 */ /* 0x00cfe20000000000 */
        /* <DEDUP_REMOVED lines=9> */
[----:B----4-:R-:W-:Y:S01]  /*0ec0*/  ULEA UR4, UR5, UR4, 0x18 ;  /* 0x0000000405047291 */ /* 0x010fe2000f8ec0ff */
[----:B------:R-:W2:Y:S11]  /*0ed0*/  FENCE.VIEW.ASYNC.S ;  /* 0x00000000000073c6 */ /* 0x000eb60000000000 */
[----:B--2---:R4:W2:Y:S01]  /*0ee0*/  SYNCS.EXCH.64 URZ, [UR4+0x200], UR6 ;  /* 0x0002000604ff75b2 */ /* 0x0048a20008000100 */
[----:B------:R4:W3:Y:S01]  /*0ef0*/  SYNCS.EXCH.64 URZ, [UR4+0x210], UR8 ;  /* 0x0002100804ff75b2 */ /* 0x0008e20008000100 */
[----:B------:R4:W1:Y:S01]  /*0f00*/  SYNCS.EXCH.64 URZ, [UR4+0x208], UR6 ;  /* 0x0002080604ff75b2 */ /* 0x0008620008000100 */
[----:B------:R4:W1:Y:S02]  /*0f10*/  SYNCS.EXCH.64 URZ, [UR4+0x218], UR8 ;  /* 0x0002180804ff75b2 */ /* 0x0008640008000100 */
[----:B----4-:R-:W-:Y:S01]  /*0f20*/  NOP ;  /* 0x0000000000007918 */ /* 0x010fe20000000000 */
.L_x_14:
[----:B--23--:R-:W2:Y:S01]  /*0f30*/  S2UR UR7, SR_CgaCtaId ;  /* 0x00000000000779c3 */ /* 0x00cea20000008800 */
[----:B------:R-:W-:Y:S01]  /*0f40*/  VOTEU.ALL UP0, P1 ;  /* 0x0000000000ff7886 */ /* 0x000fe20000800000 */
[----:B------:R-:W-:Y:S01]  /*0f50*/  UMOV UR4, 0x20 ;  /* 0x0000002000047882 */ /* 0x000fe20000000000 */
[----:B------:R-:W-:Y:S01]  /*0f60*/  NOP ;  /* 0x0000000000007918 */ /* 0x000fe20000000000 */
[----:B-1----:R-:W-:Y:S01]  /*0f70*/  LOP3.LUT R3, R55, 0x1f, RZ, 0xc0, !PT ;  /* 0x0000001f37037812 */ /* 0x002fe200078ec0ff */
[----:B------:R-:W-:Y:S01]  /*0f80*/  UISETP.NE.AND UP4, UPT, UR18, URZ, UPT ;  /* 0x000000ff1200728c */ /* 0x000fe2000bf85270 */
[----:B------:R-:W-:Y:S01]  /*0f90*/  @!UP0 UMOV UR6, 0x400 ;  /* 0x0000040000068882 */ /* 0x000fe20000000000 */
[----:B------:R-:W-:-:S04]  /*0fa0*/  @!UP0 UIADD3 UR4, UPT, UPT, -UR4, 0x100000, URZ ;  /* 0x0010000004048890 */ /* 0x000fc8000fffe1ff */
[----:B------:R-:W-:Y:S02]  /*0fb0*/  @!UP0 USHF.L.U32 UR5, UR4, 0xb, URZ ;  /* 0x0000000b04058899 */ /* 0x000fe400080006ff */
[----:B------:R-:W-:Y:S02]  /*0fc0*/  @!UP0 USHF.L.U32 UR4, UR4, 0x1, URZ ;  /* 0x0000000104048899 */ /* 0x000fe400080006ff */
[----:B--2---:R-:W-:Y:S01]  /*0fd0*/  @!UP0 ULEA UR6, UR7, UR6, 0x18 ;  /* 0x0000000607068291 */ /* 0x004fe2000f8ec0ff */
[----:B------:R-:W1:Y:S01]  /*0fe0*/  LDCU UR7, c[0x0][0x36c] ;  /* 0x00006d80ff0777ac */ /* 0x000e620008000800 */
[----:B------:R-:W-:Y:S01]  /*0ff0*/  VOTEU.ALL UP0, P1 ;  /* 0x0000000000ff7886 */ /* 0x000fe20000800000 */
[----:B------:R-:W2:Y:S09]  /*1000*/  FENCE.VIEW.ASYNC.S ;  /* 0x00000000000073c6 */ /* 0x000eb20000000000 */
[----:B--2---:R2:W3:Y:S01]  /*1010*/  @!UP0 SYNCS.EXCH.64 URZ, [UR6+0x220], UR4 ;  /* 0x0002200406ff85b2 */ /* 0x0044e20008000100 */
[----:B-1----:R-:W-:-:S09]  /*1020*/  UISETP.EQ.U32.AND UP6, UPT, UR7, 0x1, UPT ;  /* 0x000000010700788c */ /* 0x002fd2000bfc2070 */
[----:B--2---:R-:W-:Y:S05]  /*1030*/  BRA.U !UP6, `(.L_x_15) ;  /* 0x000000010e087547 */ /* 0x004fea000b800000 */
[----:B---3--:R-:W-:Y:S01]  /*1040*/  UCGABAR_ARV ;  /* 0x00000000000079c7 */ /* 0x008fe20008000000 */
[----:B------:R-:W-:Y:S05]  /*1050*/  BRA `(.L_x_16) ;  /* 0x0000000000047947 */ /* 0x000fea0003800000 */
.L_x_15:
[----:B---3--:R-:W-:Y:S01]  /*1060*/  NOP ;  /* 0x0000000000007918 */ /* 0x008fe20000000000 */
.L_x_16:
[----:B------:R-:W1:Y:S01]  /*1070*/  S2UR UR22, SR_CTAID.X ;  /* 0x00000000001679c3 */ /* 0x000e620000002500 */
[----:B------:R-:W-:-:S05]  /*1080*/  CS2R.32 R48, SR_CgaSize ;  /* 0x0000000000307805 */ /* 0x000fca0000008a00 */
[----:B------:R-:W-:-:S05]  /*1090*/  IMAD R48, R48, -0xa0, RZ ;  /* 0xffffff6030307824 */ /* 0x000fca00078e02ff */
[----:B------:R-:W-:-:S14]  /*10a0*/  R2UR UR5, R48 ;  /* 0x00000000300572ca */ /* 0x000fdc00000e0000 */
[----:B------:R-:W2:Y:S01]  /*10b0*/  LDCU UR5, c[0x0][UR5+0x2b0] ;  /* 0x00005600050577ac */ /* 0x000ea20008000800 */
[----:B------:R-:W-:-:S05]  /*10c0*/  CS2R.32 R48, SR_CgaSize ;  /* 0x0000000000307805 */ /* 0x000fca0000008a00 */
[----:B------:R-:W-:-:S05]  /*10d0*/  IMAD R48, R48, -0xa0, RZ ;  /* 0xffffff6030307824 */ /* 0x000fca00078e02ff */
[----:B------:R-:W-:-:S14]  /*10e0*/  R2UR UR4, R48 ;  /* 0x00000000300472ca */ /* 0x000fdc00000e0000 */
[----:B------:R-:W3:Y:S01]  /*10f0*/  LDCU UR4, c[0x0][UR4+0x2b4] ;  /* 0x00005680040477ac */ /* 0x000ee20008000800 */
[----:B------:R-:W4:Y:S01]  /*1100*/  S2UR UR20, SR_CTAID.Y ;  /* 0x00000000001479c3 */ /* 0x000f220000002600 */
[----:B------:R-:W-:-:S05]  /*1110*/  CS2R.32 R48, SR_CgaSize ;  /* 0x0000000000307805 */ /* 0x000fca0000008a00 */
[----:B------:R-:W-:-:S05]  /*1120*/  IMAD R48, R48, -0xa0, RZ ;  /* 0xffffff6030307824 */ /* 0x000fca00078e02ff */
[----:B------:R-:W-:-:S14]  /*1130*/  R2UR UR7, R48 ;  /* 0x00000000300772ca */ /* 0x000fdc00000e0000 */
[----:B------:R-:W3:Y:S01]  /*1140*/  LDCU UR7, c[0x0][UR7+0x2a0] ;  /* 0x00005400070777ac */ /* 0x000ee20008000800 */
[----:B------:R-:W-:-:S05]  /*1150*/  CS2R.32 R48, SR_CgaSize ;  /* 0x0000000000307805 */ /* 0x000fca0000008a00 */
[----:B------:R-:W-:-:S05]  /*1160*/  IMAD R48, R48, -0xa0, RZ ;  /* 0xffffff6030307824 */ /* 0x000fca00078e02ff */
[----:B------:R-:W-:-:S14]  /*1170*/  R2UR UR8, R48 ;  /* 0x00000000300872ca */ /* 0x000fdc00000e0000 */
[----:B------:R-:W3:Y:S01]  /*1180*/  LDCU UR8, c[0x0][UR8+0x2a4] ;  /* 0x00005480080877ac */ /* 0x000ee20008000800 */
[----:B------:R-:W3:Y:S01]  /*1190*/  LDCU UR19, c[0x0][0xb24] ;  /* 0x00016480ff1377ac */ /* 0x000ee20008000800 */
[----:B------:R-:W3:Y:S01]  /*11a0*/  LDCU UR39, c[0x0][0xb24] ;  /* 0x00016480ff2777ac */ /* 0x000ee20008000800 */
[----:B-1----:R-:W-:Y:S01]  /*11b0*/  I2FP.F32.U32 R2, UR22 ;  /* 0x0000001600027c45 */ /* 0x002fe20008201000 */
[----:B------:R-:W1:Y:S04]  /*11c0*/  LDCU UR24, c[0x0][0xb30] ;  /* 0x00016600ff1877ac */ /* 0x000e680008000800 */
[----:B--2---:R-:W-:Y:S01]  /*11d0*/  FMUL R2, R2, UR5 ;  /* 0x0000000502027c20 */ /* 0x004fe20008400000 */
[----:B----4-:R-:W-:-:S05]  /*11e0*/  I2FP.F32.U32 R0, UR20 ;  /* 0x0000001400007c45 */ /* 0x010fca0008201000 */
[----:B------:R-:W2:Y:S01]  /*11f0*/  F2I.U32.TRUNC.NTZ R2, R2 ;  /* 0x0000000200027305 */ /* 0x000ea2000020f000 */
[----:B---3--:R-:W-:-:S07]  /*1200*/  FMUL R0, R0, UR4 ;  /* 0x0000000400007c20 */ /* 0x008fce0008400000 */
[----:B------:R-:W3:Y:S01]  /*1210*/  F2I.U32.TRUNC.NTZ R0, R0 ;  /* 0x0000000000007305 */ /* 0x000ee2000020f000 */
[----:B--2---:R-:W-:Y:S02]  /*1220*/  R2UR UR4, R2 ;  /* 0x00000000020472ca */ /* 0x004fe400000e0000 */
[----:B------:R-:W-:Y:S02]  /*1230*/  PRMT R2, RZ, 0x7610, R2 ;  /* 0x00007610ff027816 */ /* 0x000fe40000000002 */
[----:B---3--:R-:W-:Y:S02]  /*1240*/  R2UR UR6, R0 ;  /* 0x00000000000672ca */ /* 0x008fe400000e0000 */
[----:B------:R-:W-:-:S07]  /*1250*/  PRMT R0, RZ, 0x7610, R0 ;  /* 0x00007610ff007816 */ /* 0x000fce0000000000 */
[----:B------:R-:W-:-:S04]  /*1260*/  UIADD3 UR5, UPT, UPT, -UR4, URZ, URZ ;  /* 0x000000ff04057290 */ /* 0x000fc8000fffe1ff */
[----:B------:R-:W-:Y:S02]  /*1270*/  UIMAD UR5, UR7, UR5, UR22 ;  /* 0x00000005070572a4 */ /* 0x000fe4000f8e0216 */
[----:B------:R-:W-:-:S04]  /*1280*/  UIADD3 UR4, UPT, UPT, -UR6, URZ, URZ ;  /* 0x000000ff06047290 */ /* 0x000fc8000fffe1ff */
[----:B------:R-:W-:Y:S01]  /*1290*/  IMAD.U32 R48, RZ, RZ, UR5 ;  /* 0x00000005ff307e24 */ /* 0x000fe2000f8e00ff */
[----:B------:R-:W-:-:S06]  /*12a0*/  UIMAD UR4, UR8, UR4, UR20 ;  /* 0x00000004080472a4 */ /* 0x000fcc000f8e0214 */
[----:B------:R-:W-:Y:S01]  /*12b0*/  IMAD.U32 R47, RZ, RZ, UR4 ;  /* 0x00000004ff2f7e24 */ /* 0x000fe2000f8e00ff */
[----:B-1----:R-:W-:Y:S06]  /*12c0*/  BRA.U UP4, `(.L_x_17) ;  /* 0x0000000104307547 */ /* 0x002fec000b800000 */
[----:B------:R-:W-:Y:S01]  /*12d0*/  R2UR UR5, R47 ;  /* 0x000000002f0572ca */ /* 0x000fe200000e0000 */
[----:B------:R-:W-:Y:S01]  /*12e0*/  UMOV UR7, 0x3 ;  /* 0x0000000300077882 */ /* 0x000fe20000000000 */
[----:B------:R-:W-:-:S11]  /*12f0*/  R2UR UR4, R48 ;  /* 0x00000000300472ca */ /* 0x000fd600000e0000 */
[----:B------:R-:W-:-:S04]  /*1300*/  UISETP.NE.AND UP0, UPT, UR5, URZ, UPT ;  /* 0x000000ff0500728c */ /* 0x000fc8000bf05270 */
[----:B------:R-:W-:Y:S02]  /*1310*/  UISETP.LT.U32.OR UP0, UPT, UR4, 0x2, !UP0 ;  /* 0x000000020400788c */ /* 0x000fe4000c701470 */
[----:B------:R-:W-:Y:S02]  /*1320*/  ULOP3.LUT UR4, UR4, 0xfffffffe, URZ, 0xc0, !UPT ;  /* 0xfffffffe04047892 */ /* 0x000fe4000f8ec0ff */
[----:B------:R-:W-:Y:S02]  /*1330*/  USEL UR6, URZ, 0x1, !UP0 ;  /* 0x00000001ff067887 */ /* 0x000fe4000c000000 */
[----:B------:R-:W-:Y:S02]  /*1340*/  USEL UR5, URZ, 0x2, !UP0 ;  /* 0x00000002ff057887 */ /* 0x000fe4000c000000 */
[----:B------:R-:W-:Y:S02]  /*1350*/  USHF.L.U32 UR4, UR7, UR4, URZ ;  /* 0x0000000407047299 */ /* 0x000fe400080006ff */
[----:B------:R-:W-:-:S04]  /*1360*/  UIADD3 UR5, UPT, UPT, UR6, UR5, URZ ;  /* 0x0000000506057290 */ /* 0x000fc8000fffe0ff */
[----:B------:R-:W-:Y:S02]  /*1370*/  IMAD.U32 R0, RZ, RZ, UR4 ;  /* 0x00000004ff007e24 */ /* 0x000fe4000f8e00ff */
[----:B------:R-:W-:-:S07]  /*1380*/  IMAD.U32 R2, RZ, RZ, UR5 ;  /* 0x00000005ff027e24 */ /* 0x000fce000f8e00ff */
.L_x_17:
[----:B------:R-:W1:Y:S01]  /*1390*/  S2UR UR48, SR_CTAID.Z ;  /* 0x00000000003079c3 */ /* 0x000e620000002700 */
[----:B------:R-:W-:Y:S01]  /*13a0*/  UISETP.GE.AND UP0, UPT, UR19, 0x1, UPT ;  /* 0x000000011300788c */ /* 0x000fe2000bf06270 */
[----:B------:R-:W-:-:S08]  /*13b0*/  UMOV UR45, UR22 ;  /* 0x00000016002d7c82 */ /* 0x000fd00008000000 */
[----:B------:R-:W-:Y:S05]  /*13c0*/  BRA.U !UP0, `(.L_x_18) ;  /* 0x0000000108d47547 */ /* 0x000fea000b800000 */
[----:B------:R-:W2:Y:S01]  /*13d0*/  LDCU.128 UR12, c[0x0][0xb10] ;  /* 0x00016200ff0c77ac */ /* 0x000ea20008000c00 */
[----:B------:R-:W3:Y:S01]  /*13e0*/  LDCU UR21, c[0x0][0xb0c] ;  /* 0x00016180ff1577ac */ /* 0x000ee20008000800 */
[----:B------:R-:W4:Y:S01]  /*13f0*/  LDCU UR6, c[0x0][0x370] ;  /* 0x00006e00ff0677ac */ /* 0x000f220008000800 */
[----:B------:R-:W1:Y:S01]  /*1400*/  LDCU UR7, c[0x0][0x374] ;  /* 0x00006e80ff0777ac */ /* 0x000e620008000800 */
[----:B------:R-:W1:Y:S01]  /*1410*/  LDCU UR23, c[0x0][0xb20] ;  /* 0x00016400ff1777ac */ /* 0x000e620008000800 */
[----:B--2---:R-:W-:Y:S02]  /*1420*/  UIMAD.WIDE.U32 UR4, UR22, UR12, URZ ;  /* 0x0000000c160472a5 */ /* 0x004fe4000f8e00ff */
[----:B---3--:R-:W-:Y:S01]  /*1430*/  UISETP.NE.AND UP0, UPT, UR21, 0x1, UPT ;  /* 0x000000011500788c */ /* 0x008fe2000bf05270 */
[----:B------:R-:W2:Y:S01]  /*1440*/  LDCU.64 UR8, c[0x0][0xb28] ;  /* 0x00016500ff0877ac */ /* 0x000ea20008000a00 */
[----:B----4-:R-:W-:-:S03]  /*1450*/  UIMAD.WIDE.U32 UR10, UR6, UR12, URZ ;  /* 0x0000000c060a72a5 */ /* 0x010fc6000f8e00ff */
[----:B------:R-:W-:Y:S01]  /*1460*/  UMOV UR4, UR5 ;  /* 0x0000000500047c82 */ /* 0x000fe20008000000 */
[----:B------:R-:W-:Y:S02]  /*1470*/  UISETP.NE.AND UP2, UPT, UR19, 0x1, UPT ;  /* 0x000000011300788c */ /* 0x000fe4000bf45270 */
[----:B------:R-:W-:Y:S01]  /*1480*/  USHF.R.U32.HI UR4, URZ, UR13, UR4 ;  /* 0x0000000dff047299 */ /* 0x000fe20008011604 */
[----:B------:R-:W-:Y:S01]  /*1490*/  UMOV UR10, UR11 ;  /* 0x0000000b000a7c82 */ /* 0x000fe20008000000 */
[----:B------:R-:W-:Y:S02]  /*14a0*/  UIMAD.WIDE.U32 UR16, UR20, UR15, URZ ;  /* 0x0000000f141072a5 */ /* 0x000fe4000f8e00ff */
[----:B------:R-:W-:Y:S02]  /*14b0*/  USEL UR5, UR22, UR4, !UP0 ;  /* 0x0000000416057287 */ /* 0x000fe4000c000000 */
[----:B------:R-:W-:Y:S02]  /*14c0*/  @UP0 USHF.R.U32.HI UR6, URZ, UR13, UR10 ;  /* 0x0000000dff060299 */ /* 0x000fe4000801160a */
[----:B------:R-:W-:-:S02]  /*14d0*/  UISETP.NE.AND UP0, UPT, UR14, 0x1, UPT ;  /* 0x000000010e00788c */ /* 0x000fc4000bf05270 */
[----:B-1----:R-:W-:Y:S02]  /*14e0*/  UIMAD.WIDE.U32 UR10, UR7, UR15, URZ ;  /* 0x0000000f070a72a5 */ /* 0x002fe4000f8e00ff */
[----:B--2---:R-:W-:Y:S01]  /*14f0*/  UIMAD.WIDE.U32 UR12, UR6, UR8, URZ ;  /* 0x00000008060c72a5 */ /* 0x004fe2000f8e00ff */
[----:B------:R-:W-:Y:S01]  /*1500*/  UMOV UR4, UR17 ;  /* 0x0000001100047c82 */ /* 0x000fe20008000000 */
[----:B------:R-:W-:-:S03]  /*1510*/  UIADD3 UR45, UPT, UPT, -UR5, URZ, URZ ;  /* 0x000000ff052d7290 */ /* 0x000fc6000fffe1ff */
[----:B------:R-:W-:Y:S01]  /*1520*/  UMOV UR10, UR11 ;  /* 0x0000000b000a7c82 */ /* 0x000fe20008000000 */
[----:B------:R-:W-:Y:S02]  /*1530*/  USHF.R.U32.HI UR4, URZ, UR23, UR4 ;  /* 0x00000017ff047299 */ /* 0x000fe40008011604 */
[----:B------:R-:W-:Y:S01]  /*1540*/  @UP0 USHF.R.U32.HI UR7, URZ, UR23, UR10 ;  /* 0x00000017ff070299 */ /* 0x000fe2000801160a */
[----:B------:R-:W-:Y:S01]  /*1550*/  UMOV UR12, UR13 ;  /* 0x0000000d000c7c82 */ /* 0x000fe20008000000 */
[----:B------:R-:W-:Y:S02]  /*1560*/  USEL UR4, UR20, UR4, !UP0 ;  /* 0x0000000414047287 */ /* 0x000fe4000c000000 */
[----:B------:R-:W-:Y:S02]  /*1570*/  UIMAD.WIDE.U32 UR10, UR7, UR8, URZ ;  /* 0x00000008070a72a5 */ /* 0x000fe4000f8e00ff */
[----:B------:R-:W-:Y:S02]  /*1580*/  @UP2 USHF.R.U32.HI UR6, URZ, UR9, UR12 ;  /* 0x00000009ff062299 */ /* 0x000fe4000801160c */
[----:B------:R-:W-:-:S02]  /*1590*/  UIMAD.WIDE.U32 UR12, UR4, UR8, URZ ;  /* 0x00000008040c72a5 */ /* 0x000fc4000f8e00ff */
[----:B------:R-:W-:Y:S01]  /*15a0*/  UIMAD UR45, UR21, UR45, UR22 ;  /* 0x0000002d152d72a4 */ /* 0x000fe2000f8e0216 */
[----:B------:R-:W-:Y:S02]  /*15b0*/  UMOV UR10, UR11 ;  /* 0x0000000b000a7c82 */ /* 0x000fe40008000000 */
[----:B------:R-:W-:Y:S02]  /*15c0*/  @UP2 USHF.R.U32.HI UR7, URZ, UR9, UR10 ;  /* 0x00000009ff072299 */ /* 0x000fe4000801160a */
[----:B------:R-:W-:Y:S02]  /*15d0*/  UIMAD UR10, UR6, UR19, URZ ;  /* 0x00000013060a72a4 */ /* 0x000fe4000f8e02ff */
[----:B------:R-:W-:-:S04]  /*15e0*/  UIMAD UR7, UR7, UR19, URZ ;  /* 0x00000013070772a4 */ /* 0x000fc8000f8e02ff */
[----:B------:R-:W-:-:S03]  /*15f0*/  UISETP.GE.AND UP0, UPT, UR4, UR7, UPT ;  /* 0x000000070400728c */ /* 0x000fc6000bf06270 */
[----:B------:R-:W-:Y:S01]  /*1600*/  UMOV UR7, UR13 ;  /* 0x0000000d00077c82 */ /* 0x000fe20008000000 */
[----:B------:R-:W-:Y:S02]  /*1610*/  UISETP.GE.OR UP0, UPT, UR5, UR10, UP0 ;  /* 0x0000000a0500728c */ /* 0x000fe40008706670 */
[----:B------:R-:W-:Y:S02]  /*1620*/  UIMAD.WIDE.U32 UR10, UR5, UR8, URZ ;  /* 0x00000008050a72a5 */ /* 0x000fe4000f8e00ff */
[----:B------:R-:W-:Y:S02]  /*1630*/  USHF.R.U32.HI UR7, URZ, UR9, UR7 ;  /* 0x00000009ff077299 */ /* 0x000fe40008011607 */
[----:B------:R-:W-:Y:S02]  /*1640*/  UIADD3 UR10, UPT, UPT, -UR4, URZ, URZ ;  /* 0x000000ff040a7290 */ /* 0x000fe4000fffe1ff */
[----:B------:R-:W-:Y:S02]  /*1650*/  USEL UR7, UR4, UR7, !UP2 ;  /* 0x0000000704077287 */ /* 0x000fe4000d000000 */
[----:B------:R-:W-:Y:S01]  /*1660*/  UIMAD UR10, UR14, UR10, UR20 ;  /* 0x0000000a0e0a72a4 */ /* 0x000fe2000f8e0214 */
[----:B------:R-:W-:-:S02]  /*1670*/  @!UP0 UMOV UR8, UR11 ;  /* 0x0000000b00088c82 */ /* 0x000fc40008000000 */
[----:B------:R-:W-:Y:S02]  /*1680*/  @!UP0 USHF.R.U32.HI UR8, URZ, UR9, UR8 ;  /* 0x00000009ff088299 */ /* 0x000fe40008011608 */
[----:B------:R-:W-:Y:S02]  /*1690*/  UIADD3 UR9, UPT, UPT, -UR7, URZ, URZ ;  /* 0x000000ff07097290 */ /* 0x000fe4000fffe1ff */
[----:B------:R-:W-:Y:S02]  /*16a0*/  @!UP0 USEL UR8, UR5, UR8, !UP2 ;  /* 0x0000000805088287 */ /* 0x000fe4000d000000 */
[----:B------:R-:W-:Y:S02]  /*16b0*/  UIMAD UR9, UR19, UR9, UR4 ;  /* 0x00000009130972a4 */ /* 0x000fe4000f8e0204 */
[----:B------:R-:W-:Y:S02]  /*16c0*/  @!UP0 UIADD3 UR7, UPT, UPT, UR7, -UR8, URZ ;  /* 0x8000000807078290 */ /* 0x000fe4000fffe0ff */
[----:B------:R-:W-:-:S02]  /*16d0*/  @!UP0 UIMAD UR6, UR9, UR6, UR8 ;  /* 0x00000006090682a4 */ /* 0x000fc4000f8e0208 */
[----:B------:R-:W-:-:S04]  /*16e0*/  @!UP0 UIMAD UR4, UR7, UR19, UR5 ;  /* 0x00000013070482a4 */ /* 0x000fc8000f8e0205 */
[----:B------:R-:W-:Y:S01]  /*16f0*/  UIMAD UR20, UR4, UR14, UR10 ;  /* 0x0000000e041472a4 */ /* 0x000fe2000f8e020a */
[----:B------:R-:W-:Y:S02]  /*1700*/  @!UP0 UMOV UR5, UR6 ;  /* 0x0000000600058c82 */ /* 0x000fe40008000000 */
[----:B------:R-:W-:-:S12]  /*1710*/  UIMAD UR45, UR5, UR21, UR45 ;  /* 0x00000015052d72a4 */ /* 0x000fd8000f8e022d */
.L_x_18:
[----:B------:R-:W-:-:S09]  /*1720*/  UISETP.NE.AND UP0, UPT, UR24, 0x1, UPT ;  /* 0x000000011800788c */ /* 0x000fd2000bf05270 */
[----:B------:R-:W-:Y:S05]  /*1730*/  BRA.U UP0, `(.L_x_19) ;  /* 0x0000000100407547 */ /* 0x000fea000b800000 */
[----:B------:R-:W2:Y:S01]  /*1740*/  LDCU.128 UR8, c[0x0][0xb10] ;  /* 0x00016200ff0877ac */ /* 0x000ea20008000c00 */
[----:B------:R-:W3:Y:S01]  /*1750*/  LDCU UR12, c[0x0][0xb0c] ;  /* 0x00016180ff0c77ac */ /* 0x000ee20008000800 */
[----:B------:R-:W4:Y:S01]  /*1760*/  LDCU UR13, c[0x0][0xb20] ;  /* 0x00016400ff0d77ac */ /* 0x000f220008000800 */
[----:B--2---:R-:W-:Y:S02]  /*1770*/  UIMAD.WIDE.U32 UR4, UR45, UR8, URZ ;  /* 0x000000082d0472a5 */ /* 0x004fe4000f8e00ff */
[----:B------:R-:W-:Y:S02]  /*1780*/  UIMAD.WIDE.U32 UR6, UR20, UR11, URZ ;  /* 0x0000000b140672a5 */ /* 0x000fe4000f8e00ff */
[----:B---3--:R-:W-:Y:S02]  /*1790*/  UISETP.NE.AND UP0, UPT, UR12, 0x1, UPT ;  /* 0x000000010c00788c */ /* 0x008fe4000bf05270 */
[----:B------:R-:W-:-:S03]  /*17a0*/  USHF.R.U32.HI UR5, URZ, UR9, UR5 ;  /* 0x00000009ff057299 */ /* 0x000fc60008011605 */
[----:B------:R-:W-:Y:S01]  /*17b0*/  UMOV UR4, UR7 ;  /* 0x0000000700047c82 */ /* 0x000fe20008000000 */
[----:B------:R-:W-:Y:S02]  /*17c0*/  USEL UR5, UR45, UR5, !UP0 ;  /* 0x000000052d057287 */ /* 0x000fe4000c000000 */
[----:B------:R-:W-:Y:S02]  /*17d0*/  UISETP.NE.AND UP0, UPT, UR10, 0x1, UPT ;  /* 0x000000010a00788c */ /* 0x000fe4000bf05270 */
[----:B----4-:R-:W-:-:S04]  /*17e0*/  USHF.R.U32.HI UR4, URZ, UR13, UR4 ;  /* 0x0000000dff047299 */ /* 0x010fc80008011604 */
[----:B------:R-:W-:-:S04]  /*17f0*/  USEL UR4, UR20, UR4, !UP0 ;  /* 0x0000000414047287 */ /* 0x000fc8000c000000 */
[----:B------:R-:W-:Y:S02]  /*1800*/  UIADD3 UR6, UPT, UPT, -UR4, UR5, URZ ;  /* 0x0000000504067290 */ /* 0x000fe4000fffe1ff */
[----:B------:R-:W-:Y:S02]  /*1810*/  UIADD3 UR4, UPT, UPT, UR4, -UR5, URZ ;  /* 0x8000000504047290 */ /* 0x000fe4000fffe0ff */
[----:B------:R-:W-:Y:S02]  /*1820*/  UIMAD UR20, UR6, UR10, UR20 ;  /* 0x0000000a061472a4 */ /* 0x000fe4000f8e0214 */
[----:B------:R-:W-:-:S12]  /*1830*/  UIMAD UR45, UR4, UR12, UR45 ;  /* 0x0000000c042d72a4 */ /* 0x000fd8000f8e022d */
.L_x_19:
[----:B------:R-:W-:Y:S05]  /*1840*/  BRA.U !UP6, `(.L_x_20) ;  /* 0x000000010e0c7547 */ /* 0x000fea000b800000 */
[----:B------:R-:W-:Y:S01]  /*1850*/  UCGABAR_WAIT ;  /* 0x0000000000007dc7 */ /* 0x000fe20008000000 */
[----:B------:R-:W-:Y:S01]  /*1860*/  CCTL.IVALL ;  /* 0x00000000ff00798f */ /* 0x000fe20002000000 */
[----:B------:R-:W-:Y:S05]  /*1870*/  BRA `(.L_x_21) ;  /* 0x0000000000047947 */ /* 0x000fea0003800000 */
.L_x_20:
[----:B------:R-:W-:Y:S06]  /*1880*/  BAR.SYNC.DEFER_BLOCKING 0x0 ;  /* 0x0000000000007b1d */ /* 0x000fec0000010000 */
.L_x_21:
[----:B------:R-:W-:Y:S05]  /*1890*/  BRA.U UP5, `(.L_x_22) ;  /* 0x0000002505447547 */ /* 0x000fea000b800000 */
[----:B------:R-:W2:Y:S01]  /*18a0*/  LDCU UR5, c[0x0][0x388] ;  /* 0x00007100ff0577ac */ /* 0x000ea20008000800 */
[----:B------:R-:W-:Y:S01]  /*18b0*/  PLOP3.LUT P1, PT, PT, PT, UP3, 0x80, 0x8 ;  /* 0x000000000008781c */ /* 0x000fe20003f2f038 */
[----:B------:R-:W-:Y:S01]  /*18c0*/  IMAD.MOV.U32 R2, RZ, RZ, RZ ;  /* 0x000000ffff027224 */ /* 0x000fe200078e00ff */
[----:B------:R-:W-:Y:S01]  /*18d0*/  ISETP.EQ.OR P2, PT, R3, RZ, P3 ;  /* 0x000000ff0300720c */ /* 0x000fe20001f42670 */
[----:B------:R-:W3:Y:S01]  /*18e0*/  LDCU UR6, c[0x0][0x38c] ;  /* 0x00007180ff0677ac */ /* 0x000ee20008000800 */
[----:B------:R-:W-:Y:S01]  /*18f0*/  PLOP3.LUT P1, PT, P1, PT, PT, 0x8, 0x80 ;  /* 0x000000000080781c */ /* 0x000fe20000f2e170 */
[----:B------:R-:W4:Y:S01]  /*1900*/  LDCU UR50, c[0x0][0x390] ;  /* 0x00007200ff3277ac */ /* 0x000f220008000800 */
[----:B------:R-:W-:Y:S01]  /*1910*/  UISETP.NE.AND UP1, UPT, UR18, URZ, UPT ;  /* 0x000000ff1200728c */ /* 0x000fe2000bf25270 */
[----:B------:R-:W1:Y:S01]  /*1920*/  LDCU UR49, c[0x0][0x370] ;  /* 0x00006e00ff3177ac */ /* 0x000e620008000800 */
[----:B--2---:R-:W-:Y:S01]  /*1930*/  UIADD3 UR5, UPT, UPT, UR5, 0x1f, URZ ;  /* 0x0000001f05057890 */ /* 0x004fe2000fffe0ff */
[----:B------:R-:W2:Y:S03]  /*1940*/  LDCU.64 UR36, c[0x0][0x348] ;  /* 0x00006900ff2477ac */ /* 0x000ea60008000a00 */
[----:B------:R-:W-:Y:S01]  /*1950*/  USHF.R.S32.HI UR4, URZ, 0x1f, UR5 ;  /* 0x0000001fff047899 */ /* 0x000fe20008011405 */
[----:B------:R-:W2:Y:S03]  /*1960*/  LDCU UR47, c[0x0][0x374] ;  /* 0x00006e80ff2f77ac */ /* 0x000ea60008000800 */
[----:B------:R-:W-:-:S02]  /*1970*/  ULEA.HI UR4, UR4, UR5, URZ, 0x5 ;  /* 0x0000000504047291 */ /* 0x000fc4000f8f28ff */
[----:B------:R-:W-:Y:S02]  /*1980*/  USHF.L.U32 UR5, UR22, 0x6, URZ ;  /* 0x0000000616057899 */ /* 0x000fe400080006ff */
[----:B------:R-:W-:Y:S02]  /*1990*/  USHF.R.S32.HI UR4, URZ, 0x5, UR4 ;  /* 0x00000005ff047899 */ /* 0x000fe40008011404 */
[----:B-1----:R-:W-:Y:S02]  /*19a0*/  ULOP3.LUT UR48, UR5, 0x40, URZ, 0xc0, !UPT ;  /* 0x0000004005307892 */ /* 0x002fe4000f8ec0ff */
[----:B---3--:R-:W-:Y:S02]  /*19b0*/  UIMAD UR4, UR4, UR6, URZ ;  /* 0x00000006040472a4 */ /* 0x008fe4000f8e02ff */
[----:B------:R-:W-:Y:S02]  /*19c0*/  USEL UR33, UR67, 0x2, UP1 ;  /* 0x0000000243217887 */ /* 0x000fe40008800000 */
[----:B----4-:R-:W-:Y:S01]  /*19d0*/  UIMAD UR50, UR4, UR50, URZ ;  /* 0x00000032043272a4 */ /* 0x010fe2000f8e02ff */
[----:B------:R-:W-:Y:S01]  /*19e0*/  UMOV UR23, 0x1 ;  /* 0x0000000100177882 */ /* 0x000fe20000000000 */
[----:B------:R-:W-:-:S02]  /*19f0*/  UMOV UR25, URZ ;  /* 0x000000ff00197c82 */ /* 0x000fc40008000000 */
[----:B------:R-:W-:Y:S02]  /*1a00*/  UISETP.NE.AND UP2, UPT, UR50, URZ, UPT ;  /* 0x000000ff3200728c */ /* 0x000fe4000bf45270 */
[----:B------:R-:W-:Y:S01]  /*1a10*/  UISETP.LT.U32.AND UP0, UPT, UR50, 0x1a, UPT ;  /* 0x0000001a3200788c */ /* 0x000fe2000bf01070 */
[----:B------:R-:W-:Y:S01]  /*1a20*/  UMOV UR30, URZ ;  /* 0x000000ff001e7c82 */ /* 0x000fe20008000000 */
[----:B------:R-:W-:Y:S02]  /*1a30*/  UMOV UR34, URZ ;  /* 0x000000ff00227c82 */ /* 0x000fe40008000000 */
[----:B------:R-:W-:-:S04]  /*1a40*/  USEL UR4, UR50, 0x1a, UP0 ;  /* 0x0000001a32047887 */ /* 0x000fc80008000000 */
[----:B------:R-:W-:Y:S02]  /*1a50*/  UIADD3 UR5, UPT, UPT, UR4, -0x1, URZ ;  /* 0xffffffff04057890 */ /* 0x000fe4000fffe0ff */
[----:B------:R-:W-:Y:S02]  /*1a60*/  @!UP2 UIADD3 UR5, UPT, UPT, UR4, URZ, URZ ;  /* 0x000000ff0405a290 */ /* 0x000fe4000fffe0ff */
[----:B------:R-:W-:Y:S02]  /*1a70*/  UIADD3 UR46, UPT, UPT, UR50, -UR4, URZ ;  /* 0x80000004322e7290 */ /* 0x000fe4000fffe0ff */
[----:B--2---:R-:W-:-:S12]  /*1a80*/  UIADD3 UR51, UPT, UPT, UR5, 0x1, URZ ;  /* 0x0000000105337890 */ /* 0x004fd8000fffe0ff */
.L_x_40:
[----:B------:R-:W1:Y:S01]  /*1a90*/  S2UR UR31, SR_CgaCtaId ;  /* 0x00000000001f79c3 */ /* 0x000e620000008800 */
[----:B------:R-:W-:Y:S01]  /*1aa0*/  UMOV UR4, 0x400 ;  /* 0x0000040000047882 */ /* 0x000fe20000000000 */
[----:B------:R-:W-:Y:S01]  /*1ab0*/  MOV R0, UR23 ;  /* 0x0000001700007c02 */ /* 0x000fe20008000f00 */
[----:B------:R-:W-:Y:S02]  /*1ac0*/  UISETP.NE.AND UP0, UPT, UR50, URZ, UPT ;  /* 0x000000ff3200728c */ /* 0x000fe4000bf05270 */
[----:B------:R-:W-:Y:S01]  /*1ad0*/  ULEA UR19, UR20, UR48, 0x7 ;  /* 0x0000003014137291 */ /* 0x000fe2000f8e38ff */
[----:B------:R-:W-:Y:S01]  /*1ae0*/  SHF.L.U32 R0, R0, 0x1f, RZ ;  /* 0x0000001f00007819 */ /* 0x000fe200000006ff */
[----:B------:R-:W-:Y:S01]  /*1af0*/  UMOV UR24, URZ ;  /* 0x000000ff00187c82 */ /* 0x000fe20008000000 */
[----:B------:R-:W-:Y:S01]  /*1b00*/  UMOV UR21, URZ ;  /* 0x000000ff00157c82 */ /* 0x000fe20008000000 */
[----:B------:R-:W-:Y:S01]  /*1b10*/  UMOV UR20, URZ ;  /* 0x000000ff00147c82 */ /* 0x000fe20008000000 */
[----:B-1----:R-:W-:-:S04]  /*1b20*/  ULEA UR31, UR31, UR4, 0x18 ;  /* 0x000000041f1f7291 */ /* 0x002fc8000f8ec0ff */
[----:B------:R-:W-:-:S09]  /*1b30*/  ULEA UR4, UR25, UR31, 0x3 ;  /* 0x0000001f19047291 */ /* 0x000fd2000f8e18ff */
[----:B------:R1:W2:Y:S01]  /*1b40*/  SYNCS.PHASECHK.TRANS64.TRYWAIT P0, [UR4+0xd0], R0 ;  /* 0x0000d000ff0075a7 */ /* 0x0002a20008001104 */
[----:B------:R-:W-:-:S04]  /*1b50*/  ULEA.HI UR4, UR45, UR45, URZ, 0x1 ;  /* 0x0000002d2d047291 */ /* 0x000fc8000f8f08ff */
[----:B------:R-:W-:-:S04]  /*1b60*/  USHF.L.U32 UR4, UR4, 0x6, URZ ;  /* 0x0000000604047899 */ /* 0x000fc800080006ff */
[----:B------:R-:W-:Y:S01]  /*1b70*/  ULOP3.LUT UR35, UR48, 0xffffff80, UR4, 0xf8, !UPT ;  /* 0xffffff8030237892 */ /* 0x000fe2000f8ef804 */
[----:B------:R-:W-:Y:S11]  /*1b80*/  BRA.U !UP0, `(.L_x_23) ;  /* 0x00000005085c7547 */ /* 0x000ff6000b800000 */
[----:B------:R-:W3:Y:S01]  /*1b90*/  LDCU.128 UR8, c[0x0][0x480] ;  /* 0x00009000ff0877ac */ /* 0x000ee20008000c00 */
[----:B------:R-:W4:Y:S01]  /*1ba0*/  LDCU.64 UR12, c[0x0][0x490] ;  /* 0x00009200ff0c77ac */ /* 0x000f220008000a00 */
[----:B------:R-:W1:Y:S01]  /*1bb0*/  LDCU.64 UR20, c[0x0][0x4b0] ;  /* 0x00009600ff1477ac */ /* 0x000e620008000a00 */
[----:B------:R-:W1:Y:S01]  /*1bc0*/  LDCU.64 UR16, c[0x0][0x4d0] ;  /* 0x00009a00ff1077ac */ /* 0x000e620008000a00 */
[----:B------:R-:W1:Y:S01]  /*1bd0*/  LDCU UR43, c[0x0][0x390] ;  /* 0x00007200ff2b77ac */ /* 0x000e620008000800 */
[----:B---3--:R-:W-:Y:S02]  /*1be0*/  UIMAD.WIDE.U32 UR4, UR35, UR9, URZ ;  /* 0x00000009230472a5 */ /* 0x008fe4000f8e00ff */
[----:B------:R-:W-:Y:S01]  /*1bf0*/  UISETP.NE.AND UP0, UPT, UR8, 0x1, UPT ;  /* 0x000000010800788c */ /* 0x000fe2000bf05270 */
[----:B------:R-:W3:Y:S04]  /*1c00*/  LDCU UR44, c[0x0][0x38c] ;  /* 0x00007180ff2c77ac */ /* 0x000ee80008000800 */
[----:B------:R-:W-:Y:S01]  /*1c10*/  UMOV UR4, UR5 ;  /* 0x0000000500047c82 */ /* 0x000fe20008000000 */
[----:B------:R-:W1:Y:S01]  /*1c20*/  LDCU.64 UR14, c[0x0][0x4b8] ;  /* 0x00009700ff0e77ac */ /* 0x000e620008000a00 */
[----:B------:R-:W-:-:S02]  /*1c30*/  USHF.R.U32.HI UR6, URZ, UR10, UR4 ;  /* 0x0000000aff067299 */ /* 0x000fc40008011604 */
[----:B------:R-:W-:Y:S02]  /*1c40*/  UIADD3 UR34, UPT, UPT, UR51, UR30, URZ ;  /* 0x0000001e33227290 */ /* 0x000fe4000fffe0ff */
[----:B------:R-:W-:Y:S02]  /*1c50*/  USEL UR6, UR35, UR6, !UP0 ;  /* 0x0000000623067287 */ /* 0x000fe4000c000000 */
[----:B------:R-:W-:Y:S02]  /*1c60*/  UISETP.NE.AND UP0, UPT, UR11, 0x1, UPT ;  /* 0x000000010b00788c */ /* 0x000fe4000bf05270 */
[----:B----4-:R-:W-:Y:S02]  /*1c70*/  UIMAD.WIDE.U32 UR4, UR6, UR12, URZ ;  /* 0x0000000c060472a5 */ /* 0x010fe4000f8e00ff */
[----:B------:R-:W-:Y:S01]  /*1c80*/  UIADD3 UR7, UPT, UPT, -UR6, URZ, URZ ;  /* 0x000000ff06077290 */ /* 0x000fe2000fffe1ff */
[----:B------:R-:W-:-:S03]  /*1c90*/  UMOV UR24, URZ ;  /* 0x000000ff00187c82 */ /* 0x000fc60008000000 */
[----:B------:R-:W-:Y:S01]  /*1ca0*/  UIMAD UR7, UR8, UR7, UR35 ;  /* 0x00000007080772a4 */ /* 0x000fe2000f8e0223 */
[----:B------:R-:W-:Y:S02]  /*1cb0*/  UMOV UR4, UR5 ;  /* 0x0000000500047c82 */ /* 0x000fe40008000000 */
[----:B------:R-:W-:Y:S02]  /*1cc0*/  USHF.R.U32.HI UR13, URZ, UR13, UR4 ;  /* 0x0000000dff0d7299 */ /* 0x000fe40008011604 */
[----:B------:R-:W4:Y:S02]  /*1cd0*/  LDCU.64 UR4, c[0x0][0x4d8] ;  /* 0x00009b00ff0477ac */ /* 0x000f240008000a00 */
[----:B------:R-:W-:-:S04]  /*1ce0*/  USEL UR13, UR6, UR13, !UP0 ;  /* 0x0000000d060d7287 */ /* 0x000fc8000c000000 */
[----:B------:R-:W-:-:S04]  /*1cf0*/  UIADD3 UR12, UPT, UPT, -UR13, URZ, URZ ;  /* 0x000000ff0d0c7290 */ /* 0x000fc8000fffe1ff */
[----:B------:R-:W-:Y:S02]  /*1d00*/  UIMAD UR12, UR11, UR12, UR6 ;  /* 0x0000000c0b0c72a4 */ /* 0x000fe4000f8e0206 */
[----:B-1----:R-:W-:Y:S02]  /*1d10*/  UIMAD UR11, UR7, UR20, UR16 ;  /* 0x00000014070b72a4 */ /* 0x002fe4000f8e0210 */
[----:B------:R-:W-:Y:S01]  /*1d20*/  UIMAD UR12, UR12, UR21, UR17 ;  /* 0x000000150c0c72a4 */ /* 0x000fe2000f8e0211 */
[----:B------:R-:W-:Y:S01]  /*1d30*/  UMOV UR6, UR25 ;  /* 0x0000001900067c82 */ /* 0x000fe20008000000 */
[----:B------:R-:W-:Y:S01]  /*1d40*/  UMOV UR20, URZ ;  /* 0x000000ff00147c82 */ /* 0x000fe20008000000 */
[----:B---3--:R-:W-:-:S09]  /*1d50*/  UMOV UR21, URZ ;  /* 0x000000ff00157c82 */ /* 0x008fd20008000000 */
.L_x_29:
[----:B------:R-:W-:Y:S01]  /*1d60*/  @!P3 MOV R3, 0x4000 ;  /* 0x000040000003b802 */ /* 0x000fe20000000f00 */
[----:B------:R-:W-:Y:S01]  /*1d70*/  ULEA UR9, UR6, UR31, 0x3 ;  /* 0x0000001f06097291 */ /* 0x000fe2000f8e18ff */
[----:B-12---:R-:W-:Y:S11]  /*1d80*/  @P0 BRA `(.L_x_24) ;  /* 0x0000000000100947 */ /* 0x006ff60003800000 */
[----:B------:R-:W-:Y:S04]  /*1d90*/  MOV R4, UR23 ;  /* 0x0000001700047c02 */ /* 0x000fe80008000f00 */
[----:B------:R-:W-:Y:S04]  /*1da0*/  SHF.L.U32 R4, R4, 0x1f, RZ ;  /* 0x0000001f04047819 */ /* 0x000fe800000006ff */
[----:B------:R-:W1:Y:S02]  /*1db0*/  SYNCS.PHASECHK.TRANS64.TRYWAIT P0, [UR9+0xd0], R4 ;  /* 0x0000d004ff0075a7 */ /* 0x000e640008001109 */
[----:B-1----:R-:W-:Y:S05]  /*1dc0*/  @!P0 BRA `(.L_x_25) ;  /* 0x00000080007c8947 */ /* 0x002fea0003800000 */
.L_x_24:
[----:B------:R2:W-:Y:S01]  /*1dd0*/  @!P3 SYNCS.ARRIVE.TRANS64 RZ, [UR9], R3 ;  /* 0x00000003ffffb9a7 */ /* 0x0005e20008000009 */
[----:B------:R-:W-:Y:S04]  /*1de0*/  ULOP3.LUT UR7, UR33, 0x2, URZ, 0xfc, !UPT ;  /* 0x0000000221077892 */ /* 0x000fe8000f8efcff */
[----:B------:R-:W-:Y:S09]  /*1df0*/  UISETP.NE.AND UP0, UPT, UR7, 0x2, UPT ;  /* 0x000000020700788c */ /* 0x000ff2000bf05270 */
[----:B------:R-:W-:Y:S05]  /*1e00*/  BRA.U UP0, `(.L_x_26) ;  /* 0x0000000100047547 */ /* 0x000fea000b800000 */
[----:B----4-:R-:W-:Y:S05]  /*1e10*/  BPT.TRAP 0x1 ;  /* 0x000000040000795c */ /* 0x010fea0000300000 */
.L_x_26:
[----:B------:R-:W-:Y:S04]  /*1e20*/  BSSY.RECONVERGENT B0, `(.L_x_27) ;  /* 0x0000003000007945 */ /* 0x000fe80003800200 */
[----:B------:R-:W-:Y:S05]  /*1e30*/  @P2 BRA `(.L_x_28) ;  /* 0x0000000000042947 */ /* 0x000fea0003800000 */
[----:B----4-:R-:W-:Y:S05]  /*1e40*/  BPT.TRAP 0x1 ;  /* 0x000000040000795c */ /* 0x010fea0000300000 */
.L_x_28:
[----:B----4-:R-:W-:Y:S05]  /*1e50*/  BSYNC.RECONVERGENT B0 ;  /* 0x0000000000007941 */ /* 0x010fea0003800200 */
.L_x_27:
[----:B------:R-:W-:Y:S02]  /*1e60*/  UIADD3 UR7, UPT, UPT, UR6, 0x1, URZ ;  /* 0x0000000106077890 */ /* 0x000fe4000fffe0ff */
[----:B------:R-:W-:Y:S02]  /*1e70*/  ULEA UR16, UR6, UR31, 0xc ;  /* 0x0000001f06107291 */ /* 0x000fe4000f8e60ff */
[----:B------:R-:W-:Y:S02]  /*1e80*/  UISETP.NE.AND UP0, UPT, UR7, 0x1a, UPT ;  /* 0x0000001a0700788c */ /* 0x000fe4000bf05270 */
[----:B------:R-:W-:Y:S02]  /*1e90*/  UIADD3 UR28, UP1, UPT, UR36, 0x80, URZ ;  /* 0x00000080241c7890 */ /* 0x000fe4000ff3e0ff */
[----:B------:R-:W-:Y:S02]  /*1ea0*/  USEL UR8, URZ, 0x1, UP0 ;  /* 0x00000001ff087887 */ /* 0x000fe40008000000 */
[----:B------:R-:W-:Y:S02]  /*1eb0*/  USEL UR25, UR7, URZ, UP0 ;  /* 0x000000ff07197287 */ /* 0x000fe40008000000 */
[----:B------:R-:W-:Y:S02]  /*1ec0*/  ULOP3.LUT UR23, UR23, UR8, URZ, 0x3c, !UPT ;  /* 0x0000000817177292 */ /* 0x000fe4000f8e3cff */
[----:B------:R-:W-:Y:S02]  /*1ed0*/  ULEA UR7, UR25, UR31, 0x3 ;  /* 0x0000001f19077291 */ /* 0x000fe4000f8e18ff */
[----:B------:R-:W-:Y:S02]  /*1ee0*/  ULOP3.LUT UR9, UR9, 0xfefffff8, URZ, 0xc0, !UPT ;  /* 0xfefffff809097892 */ /* 0x000fe4000f8ec0ff */
[----:B------:R-:W-:Y:S01]  /*1ef0*/  USHF.L.U32 UR10, UR24, 0x5, URZ ;  /* 0x00000005180a7899 */ /* 0x000fe200080006ff */
[----:B-1----:R-:W-:Y:S01]  /*1f00*/  MOV R0, UR23 ;  /* 0x0000001700007c02 */ /* 0x002fe20008000f00 */
[----:B------:R-:W-:Y:S02]  /*1f10*/  UIADD3.X UR29, UPT, UPT, URZ, UR37, URZ, UP1, !UPT ;  /* 0x00000025ff1d7290 */ /* 0x000fe40008ffe4ff */
[----:B------:R-:W-:Y:S01]  /*1f20*/  UIADD3 UR8, UPT, UPT, UR16, 0x4400, URZ ;  /* 0x0000440010087890 */ /* 0x000fe2000fffe0ff */
[----:B------:R-:W-:Y:S01]  /*1f30*/  SHF.L.U32 R0, R0, 0x1f, RZ ;  /* 0x0000001f00007819 */ /* 0x000fe200000006ff */
[----:B------:R-:W-:Y:S02]  /*1f40*/  UIADD3 UR26, UP0, UPT, UR36, 0x180, URZ ;  /* 0x00000180241a7890 */ /* 0x000fe4000ff1e0ff */
[----:B------:R-:W-:Y:S01]  /*1f50*/  UIADD3 UR16, UPT, UPT, UR16, 0x1e400, URZ ;  /* 0x0001e40010107890 */ /* 0x000fe2000fffe0ff */
[----:B------:R3:W1:Y:S01]  /*1f60*/  SYNCS.PHASECHK.TRANS64.TRYWAIT P0, [UR7+0xd0], R0 ;  /* 0x0000d000ff0075a7 */ /* 0x0006620008001107 */
[----:B------:R-:W-:Y:S02]  /*1f70*/  UIMAD UR7, UR20, UR14, UR4 ;  /* 0x0000000e140772a4 */ /* 0x000fe4000f8e0204 */
[----:B------:R-:W-:Y:S02]  /*1f80*/  UIMAD UR6, UR21, UR15, UR5 ;  /* 0x0000000f150672a4 */ /* 0x000fe4000f8e0205 */
[----:B------:R-:W-:Y:S02]  /*1f90*/  UIADD3.X UR27, UPT, UPT, URZ, UR37, URZ, UP0, !UPT ;  /* 0x00000025ff1b7290 */ /* 0x000fe400087fe4ff */
[----:B------:R-:W-:Y:S02]  /*1fa0*/  UPRMT UR6, UR7, 0x40, UR6 ;  /* 0x0000004007067896 */ /* 0x000fe40008000006 */
[----:B------:R-:W-:Y:S02]  /*1fb0*/  UIADD3 UR32, UPT, UPT, UR20, 0x1, URZ ;  /* 0x0000000114207890 */ /* 0x000fe4000fffe0ff */
[----:B------:R-:W-:Y:S02]  /*1fc0*/  UPRMT UR6, UR6, 0x5410, URZ ;  /* 0x0000541006067896 */ /* 0x000fe400080000ff */
[----:B------:R-:W-:Y:S02]  /*1fd0*/  UISETP.NE.AND UP2, UPT, UR32, UR44, UPT ;  /* 0x0000002c2000728c */ /* 0x000fe4000bf45270 */
[----:B------:R-:W-:Y:S02]  /*1fe0*/  UIADD3 UR22, UPT, UPT, UR21, 0x1, URZ ;  /* 0x0000000115167890 */ /* 0x000fe4000fffe0ff */
[----:B------:R-:W-:Y:S02]  /*1ff0*/  UIADD3 UR30, UPT, UPT, UR30, 0x1, URZ ;  /* 0x000000011e1e7890 */ /* 0x000fe4000fffe0ff */
[----:B------:R-:W-:Y:S01]  /*2000*/  UIADD3 UR7, UPT, UPT, UR24, 0x1, URZ ;  /* 0x0000000118077890 */ /* 0x000fe2000fffe0ff */
[----:B------:R-:W-:Y:S01]  /*2010*/  UMOV UR40, 0x0 ;  /* 0x0000000000287882 */ /* 0x000fe20000000000 */
[----:B------:R-:W-:Y:S01]  /*2020*/  UMOV UR41, 0x10000000 ;  /* 0x1000000000297882 */ /* 0x000fe20000000000 */
[----:B------:R-:W-:Y:S01]  /*2030*/  UMOV UR17, UR9 ;  /* 0x0000000900117c82 */ /* 0x000fe20008000000 */
[----:B------:R4:W-:Y:S01]  /*2040*/  UTMALDG.4D.IM2COL.2CTA [UR8], [UR28], UR6, desc[UR40] ;  /* 0x000028081c0073b4 */ /* 0x0009e20008259006 */
[----:B------:R-:W-:Y:S01]  /*2050*/  @UP2 UIADD3 UR22, UPT, UPT, UR21, URZ, URZ ;  /* 0x000000ff15162290 */ /* 0x000fe2000fffe0ff */
[----:B------:R-:W-:Y:S03]  /*2060*/  UMOV UR18, UR10 ;  /* 0x0000000a00127c82 */ /* 0x000fe60008000000 */
[----:B------:R-:W-:Y:S01]  /*2070*/  UISETP.NE.AND UP0, UPT, UR22, UR43, UPT ;  /* 0x0000002b1600728c */ /* 0x000fe2000bf05270 */
[----:B------:R2:W-:Y:S10]  /*2080*/  UTMALDG.4D.2CTA [UR16], [UR26], desc[UR40] ;  /* 0x000028101a0075b4 */ /* 0x0005f40008219000 */
[----:B------:R-:W-:Y:S07]  /*2090*/  @UP0 UIADD3 UR7, UPT, UPT, UR24, URZ, URZ ;  /* 0x000000ff18070290 */ /* 0x000fee000fffe0ff */
[----:B------:R-:W-:Y:S01]  /*20a0*/  UMOV UR24, UR7 ;  /* 0x0000000700187c82 */ /* 0x000fe20008000000 */
[----:B----4-:R-:W-:Y:S01]  /*20b0*/  UMOV UR6, UR25 ;  /* 0x0000001900067c82 */ /* 0x010fe20008000000 */
[----:B--2---:R-:W-:Y:S02]  /*20c0*/  USEL UR21, UR22, URZ, UP0 ;  /* 0x000000ff16157287 */ /* 0x004fe40008000000 */
[----:B------:R-:W-:Y:S02]  /*20d0*/  UISETP.NE.AND UP0, UPT, UR30, UR34, UPT ;  /* 0x000000221e00728c */ /* 0x000fe4000bf05270 */
[----:B------:R-:W-:Y:S07]  /*20e0*/  USEL UR20, UR32, URZ, UP2 ;  /* 0x000000ff20147287 */ /* 0x000fee0009000000 */
[----:B---3--:R-:W-:Y:S05]  /*20f0*/  BRA.U UP0, `(.L_x_29) ;  /* 0xfffffffd00187547 */ /* 0x008fea000b83ffff */
.L_x_23:
[----:B------:R-:W-:Y:S01]  /*2100*/  ULEA UR4, UR25, UR31, 0x3 ;  /* 0x0000001f19047291 */ /* 0x000fe2000f8e18ff */
[----:B-1----:R-:W-:Y:S01]  /*2110*/  MOV R0, UR23 ;  /* 0x0000001700007c02 */ /* 0x002fe20008000f00 */
[----:B------:R-:W-:Y:S01]  /*2120*/  @!P1 SYNCS.ARRIVE.TRANS64.A1T0 RZ, [UR31+0x1e8], RZ ;  /* 0x0001e8ffffff99a7 */ /* 0x000fe2000810001f */
[----:B------:R-:W-:Y:S02]  /*2130*/  UISETP.GE.AND UP0, UPT, UR46, 0x1, UPT ;  /* 0x000000012e00788c */ /* 0x000fe4000bf06270 */
[----:B------:R-:W-:-:S04]  /*2140*/  SHF.L.U32 R0, R0, 0x1f, RZ ;  /* 0x0000001f00007819 */ /* 0x000fc800000006ff */
[----:B--2---:R1:W2:Y:S03]  /*2150*/  SYNCS.PHASECHK.TRANS64.TRYWAIT P0, [UR4+0xd0], R0 ;  /* 0x0000d000ff0075a7 */ /* 0x0042a60008001104 */
[----:B------:R-:W-:Y:S05]  /*2160*/  BRA.U !UP0, `(.L_x_30) ;  /* 0x0000000508587547 */ /* 0x000fea000b800000 */
        /* <DEDUP_REMOVED lines=16> */
[----:B------:R-:W-:-:S03]  /*2270*/  UMOV UR32, UR46 ;  /* 0x0000002e00207c82 */ /* 0x000fc60008000000 */
        /* <DEDUP_REMOVED lines=9> */
[----:B---3--:R-:W-:-:S11]  /*2310*/  UMOV UR6, UR25 ;  /* 0x0000001900067c82 */ /* 0x008fd60008000000 */
.L_x_36:
[----:B------:R-:W-:Y:S01]  /*2320*/  @!P3 MOV R3, 0x4000 ;  /* 0x000040000003b802 */ /* 0x000fe20000000f00 */
[----:B------:R-:W-:Y:S01]  /*2330*/  ULEA UR9, UR6, UR31, 0x3 ;  /* 0x0000001f06097291 */ /* 0x000fe2000f8e18ff */
[----:B-12---:R-:W-:Y:S11]  /*2340*/  @P0 BRA `(.L_x_31) ;  /* 0x0000000000100947 */ /* 0x006ff60003800000 */
[----:B------:R-:W-:Y:S04]  /*2350*/  MOV R4, UR23 ;  /* 0x0000001700047c02 */ /* 0x000fe80008000f00 */
[----:B------:R-:W-:Y:S04]  /*2360*/  SHF.L.U32 R4, R4, 0x1f, RZ ;  /* 0x0000001f04047819 */ /* 0x000fe800000006ff */
[----:B------:R-:W1:Y:S02]  /*2370*/  SYNCS.PHASECHK.TRANS64.TRYWAIT P0, [UR9+0xd0], R4 ;  /* 0x0000d004ff0075a7 */ /* 0x000e640008001109 */
[----:B-1----:R-:W-:Y:S05]  /*2380*/  @!P0 BRA `(.L_x_32) ;  /* 0x0000007c00248947 */ /* 0x002fea0003800000 */
.L_x_31:
[----:B------:R2:W-:Y:S01]  /*2390*/  @!P3 SYNCS.ARRIVE.TRANS64 RZ, [UR9], R3 ;  /* 0x00000003ffffb9a7 */ /* 0x0005e20008000009 */
[----:B------:R-:W-:Y:S04]  /*23a0*/  ULOP3.LUT UR7, UR33, 0x2, URZ, 0xfc, !UPT ;  /* 0x0000000221077892 */ /* 0x000fe8000f8efcff */
[----:B------:R-:W-:Y:S09]  /*23b0*/  UISETP.NE.AND UP0, UPT, UR7, 0x2, UPT ;  /* 0x000000020700788c */ /* 0x000ff2000bf05270 */
[----:B------:R-:W-:Y:S05]  /*23c0*/  BRA.U UP0, `(.L_x_33) ;  /* 0x0000000100047547 */ /* 0x000fea000b800000 */
[----:B----4-:R-:W-:Y:S05]  /*23d0*/  BPT.TRAP 0x1 ;  /* 0x000000040000795c */ /* 0x010fea0000300000 */
.L_x_33:
[----:B------:R-:W-:Y:S04]  /*23e0*/  BSSY.RECONVERGENT B0, `(.L_x_34) ;  /* 0x0000003000007945 */ /* 0x000fe80003800200 */
[----:B------:R-:W-:Y:S05]  /*23f0*/  @P2 BRA `(.L_x_35) ;  /* 0x0000000000042947 */ /* 0x000fea0003800000 */
[----:B----4-:R-:W-:Y:S05]  /*2400*/  BPT.TRAP 0x1 ;  /* 0x000000040000795c */ /* 0x010fea0000300000 */
.L_x_35:
[----:B----4-:R-:W-:Y:S05]  /*2410*/  BSYNC.RECONVERGENT B0 ;  /* 0x0000000000007941 */ /* 0x010fea0003800200 */
.L_x_34:
        /* <DEDUP_REMOVED lines=25> */
[----:B------:R-:W-:Y:S01]  /*25b0*/  UIADD3 UR7, UPT, UPT, UR24, 0x1, URZ ;  /* 0x0000000118077890 */ /* 0x000fe2000fffe0ff */
[----:B------:R-:W-:Y:S01]  /*25c0*/  UMOV UR40, 0x0 ;  /* 0x0000000000287882 */ /* 0x000fe20000000000 */
[----:B------:R-:W-:Y:S01]  /*25d0*/  UMOV UR41, 0x10000000 ;  /* 0x1000000000297882 */ /* 0x000fe20000000000 */
[----:B------:R-:W-:Y:S01]  /*25e0*/  UMOV UR17, UR9 ;  /* 0x0000000900117c82 */ /* 0x000fe20008000000 */
[----:B------:R4:W-:Y:S01]  /*25f0*/  UTMALDG.4D.IM2COL.2CTA [UR8], [UR28], UR6, desc[UR40] ;  /* 0x000028081c0073b4 */ /* 0x0009e20008259006 */
[----:B------:R-:W-:Y:S02]  /*2600*/  UMOV UR18, UR10 ;  /* 0x0000000a00127c82 */ /* 0x000fe40008000000 */
[----:B------:R-:W-:Y:S04]  /*2610*/  @UP2 UIADD3 UR22, UPT, UPT, UR21, URZ, URZ ;  /* 0x000000ff15162290 */ /* 0x000fe8000fffe0ff */
[----:B------:R-:W-:Y:S01]  /*2620*/  UISETP.NE.AND UP0, UPT, UR22, UR43, UPT ;  /* 0x0000002b1600728c */ /* 0x000fe2000bf05270 */
[----:B------:R2:W-:Y:S10]  /*2630*/  UTMALDG.4D.2CTA [UR16], [UR26], desc[UR40] ;  /* 0x000028101a0075b4 */ /* 0x0005f40008219000 */
[----:B------:R-:W-:Y:S07]  /*2640*/  @UP0 UIADD3 UR7, UPT, UPT, UR24, URZ, URZ ;  /* 0x000000ff18070290 */ /* 0x000fee000fffe0ff */
[----:B------:R-:W-:Y:S01]  /*2650*/  UMOV UR24, UR7 ;  /* 0x0000000700187c82 */ /* 0x000fe20008000000 */
[----:B----4-:R-:W-:Y:S02]  /*2660*/  UIADD3 UR6, UPT, UPT, UR32, -0x1, URZ ;  /* 0xffffffff20067890 */ /* 0x010fe4000fffe0ff */
[----:B--2---:R-:W-:Y:S02]  /*2670*/  USEL UR21, UR22, URZ, UP0 ;  /* 0x000000ff16157287 */ /* 0x004fe40008000000 */
[----:B------:R-:W-:Y:S02]  /*2680*/  UISETP.GT.U32.AND UP0, UPT, UR32, 0x1, UPT ;  /* 0x000000012000788c */ /* 0x000fe4000bf04070 */
[----:B------:R-:W-:Y:S01]  /*2690*/  USEL UR20, UR30, URZ, UP2 ;  /* 0x000000ff1e147287 */ /* 0x000fe20009000000 */
[----:B------:R-:W-:Y:S01]  /*26a0*/  UMOV UR32, UR6 ;  /* 0x0000000600207c82 */ /* 0x000fe20008000000 */
[----:B------:R-:W-:Y:S05]  /*26b0*/  UMOV UR6, UR25 ;  /* 0x0000001900067c82 */ /* 0x000fea0008000000 */
[----:B---3--:R-:W-:Y:S05]  /*26c0*/  BRA.U UP0, `(.L_x_36) ;  /* 0xfffffffd00147547 */ /* 0x008fea000b83ffff */
.L_x_30:
[----:B------:R-:W-:Y:S01]  /*26d0*/  SHF.L.U32 R3, R2, 0x1f, RZ ;  /* 0x0000001f02037819 */ /* 0x000fe200000006ff */
[----:B------:R-:W-:-:S03]  /*26e0*/  NOP ;  /* 0x0000000000007918 */ /* 0x000fc60000000000 */
[----:B-12---:R-:W1:Y:S02]  /*26f0*/  SYNCS.PHASECHK.TRANS64.TRYWAIT P0, [UR31+0x1f0], R3 ;  /* 0x0001f003ff0075a7 */ /* 0x006e64000800111f */
[----:B-1----:R-:W-:Y:S05]  /*2700*/  @!P0 BRA `(.L_x_37) ;  /* 0x00000078005c8947 */ /* 0x002fea0003800000 */
.L_x_168:
[----:B------:R-:W2:Y:S01]  /*2710*/  LDS.128 R4, [UR31+0x230] ;  /* 0x0002301fff047984 */ /* 0x000ea20008000c00 */
[----:B------:R-:W-:Y:S02]  /*2720*/  UIADD3 UR4, UPT, UPT, UR31, 0x1f8, URZ ;  /* 0x000001f81f047890 */ /* 0x000fe4000fffe0ff */
[----:B------:R-:W-:Y:S01]  /*2730*/  UISETP.GE.AND UP0, UPT, UR39, 0x1, UPT ;  /* 0x000000012700788c */ /* 0x000fe2000bf06270 */
[----:B------:R-:W-:Y:S01]  /*2740*/  @!PT LDS RZ, [RZ] ;  /* 0x00000000fffff984 */ /* 0x000fe20000000800 */
[----:B------:R-:W-:Y:S01]  /*2750*/  @!PT LDS RZ, [RZ] ;  /* 0x00000000fffff984 */ /* 0x000fe20000000800 */
[----:B------:R-:W-:Y:S01]  /*2760*/  @!PT LDS RZ, [RZ] ;  /* 0x00000000fffff984 */ /* 0x000fe20000000800 */
[----:B------:R-:W-:Y:S01]  /*2770*/  @!PT LDS RZ, [RZ] ;  /* 0x00000000fffff984 */ /* 0x000fe20000000800 */
[----:B------:R3:W-:Y:S06]  /*2780*/  MEMBAR.ALL.CTA ;  /* 0x0000000000007992 */ /* 0x0007ec0000008000 */
[----:B---3--:R-:W3:Y:S01]  /*2790*/  FENCE.VIEW.ASYNC.S ;  /* 0x00000000000073c6 */ /* 0x008ee20000000000 */
[----:B------:R-:W-:-:S09]  /*27a0*/  UPRMT UR4, URZ, 0x654, UR4 ;  /* 0x00000654ff047896 */ /* 0x000fd20008000004 */
[----:B---3--:R-:W-:Y:S01]  /*27b0*/  SYNCS.ARRIVE.TRANS64.RED.A1T0 RZ, [UR4], RZ ;  /* 0x000000ffffff79a7 */ /* 0x008fe20008100404 */
[----:B--2---:R-:W-:-:S13]  /*27c0*/  LOP3.LUT P0, RZ, R6, 0x1, RZ, 0xc0, !PT ;  /* 0x0000000106ff7812 */ /* 0x004fda000780c0ff */
[----:B------:R-:W-:Y:S01]  /*27d0*/  VOTEU.ANY UP1, P0 ;  /* 0x0000000000ff7886 */ /* 0x000fe20000020100 */
[----:B------:R-:W-:-:S13]  /*27e0*/  PLOP3.LUT P0, PT, PT, PT, UP1, 0x80, 0x8 ;  /* 0x000000000008781c */ /* 0x000fda0003f0f018 */
[----:B-1----:R-:W-:Y:S02]  /*27f0*/  @P0 MOV R0, R4 ;  /* 0x0000000400000202 */ /* 0x002fe40000000f00 */
[----:B------:R-:W-:Y:S02]  /*2800*/  @P0 LOP3.LUT R4, R5, 0xffff, RZ, 0xc0, !PT ;  /* 0x0000ffff05040812 */ /* 0x000fe400078ec0ff */
[----:B------:R-:W-:Y:S02]  /*2810*/  @P0 R2UR UR6, R0 ;  /* 0x00000000000602ca */ /* 0x000fe400000e0000 */
[----:B------:R-:W-:-:S11]  /*2820*/  @P0 R2UR UR5, R4 ;  /* 0x00000000040502ca */ /* 0x000fd600000e0000 */
[----:B------:R-:W-:Y:S02]  /*2830*/  @UP1 UMOV UR42, UR6 ;  /* 0x00000006002a1c82 */ /* 0x000fe40008000000 */
[----:B------:R-:W-:Y:S01]  /*2840*/  @UP1 UMOV UR38, UR5 ;  /* 0x0000000500261c82 */ /* 0x000fe20008000000 */
[----:B------:R-:W-:Y:S05]  /*2850*/  BRA.U !UP0, `(.L_x_38) ;  /* 0x0000000108d47547 */ /* 0x000fea000b800000 */
[----:B------:R-:W1:Y:S01]  /*2860*/  LDCU.128 UR16, c[0x0][0xb10] ;  /* 0x00016200ff1077ac */ /* 0x000e620008000c00 */
[----:B------:R-:W2:Y:S01]  /*2870*/  LDCU UR21, c[0x0][0xb20] ;  /* 0x00016400ff1577ac */ /* 0x000ea20008000800 */
[----:B------:R-:W3:Y:S01]  /*2880*/  LDCU UR20, c[0x0][0xb0c] ;  /* 0x00016180ff1477ac */ /* 0x000ee20008000800 */
[----:B------:R-:W4:Y:S01]  /*2890*/  LDCU.64 UR8, c[0x0][0xb28] ;  /* 0x00016500ff0877ac */ /* 0x000f220008000a00 */
[----:B------:R-:W-:Y:S02]  /*28a0*/  UISETP.NE.AND UP3, UPT, UR39, 0x1, UPT ;  /* 0x000000012700788c */ /* 0x000fe4000bf65270 */
[----:B-1----:R-:W-:Y:S02]  /*28b0*/  UIMAD.WIDE.U32 UR4, UR47, UR19, URZ ;  /* 0x000000132f0472a5 */ /* 0x002fe4000f8e00ff */
[----:B------:R-:W-:Y:S02]  /*28c0*/  UIMAD.WIDE.U32 UR6, UR49, UR16, URZ ;  /* 0x00000010310672a5 */ /* 0x000fe4000f8e00ff */
[----:B------:R-:W-:-:S02]  /*28d0*/  UISETP.NE.AND UP0, UPT, UR18, 0x1, UPT ;  /* 0x000000011200788c */ /* 0x000fc4000bf05270 */
[----:B------:R-:W-:Y:S01]  /*28e0*/  UIMAD.WIDE.U32 UR14, UR38, UR19, URZ ;  /* 0x00000013260e72a5 */ /* 0x000fe2000f8e00ff */
[----:B------:R-:W-:Y:S02]  /*28f0*/  UMOV UR4, UR5 ;  /* 0x0000000500047c82 */ /* 0x000fe40008000000 */
[----:B------:R-:W-:Y:S01]  /*2900*/  UMOV UR6, UR7 ;  /* 0x0000000700067c82 */ /* 0x000fe20008000000 */
[----:B--2---:R-:W-:Y:S02]  /*2910*/  USHF.R.U32.HI UR4, URZ, UR21, UR4 ;  /* 0x00000015ff047299 */ /* 0x004fe40008011604 */
[----:B---3--:R-:W-:Y:S02]  /*2920*/  UISETP.NE.AND UP2, UPT, UR20, 0x1, UPT ;  /* 0x000000011400788c */ /* 0x008fe4000bf45270 */
[----:B------:R-:W-:Y:S02]  /*2930*/  USHF.R.U32.HI UR6, URZ, UR17, UR6 ;  /* 0x00000011ff067299 */ /* 0x000fe40008011606 */
[----:B------:R-:W-:-:S02]  /*2940*/  USEL UR5, UR47, UR4, !UP0 ;  /* 0x000000042f057287 */ /* 0x000fc4000c000000 */
[----:B------:R-:W-:Y:S02]  /*2950*/  USEL UR6, UR49, UR6, !UP2 ;  /* 0x0000000631067287 */ /* 0x000fe4000d000000 */
[----:B----4-:R-:W-:Y:S01]  /*2960*/  UIMAD.WIDE.U32 UR10, UR5, UR8, URZ ;  /* 0x00000008050a72a5 */ /* 0x010fe2000f8e00ff */
[----:B------:R-:W-:Y:S01]  /*2970*/  UMOV UR4, UR15 ;  /* 0x0000000f00047c82 */ /* 0x000fe20008000000 */
[----:B------:R-:W-:Y:S02]  /*2980*/  UIMAD.WIDE.U32 UR12, UR42, UR16, URZ ;  /* 0x000000102a0c72a5 */ /* 0x000fe4000f8e00ff */
[----:B------:R-:W-:-:S03]  /*2990*/  UIMAD.WIDE.U32 UR14, UR6, UR8, URZ ;  /* 0x00000008060e72a5 */ /* 0x000fc6000f8e00ff */
[----:B------:R-:W-:Y:S01]  /*29a0*/  UMOV UR10, UR11 ;  /* 0x0000000b000a7c82 */ /* 0x000fe20008000000 */
[----:B------:R-:W-:Y:S02]  /*29b0*/  USHF.R.U32.HI UR4, URZ, UR21, UR4 ;  /* 0x00000015ff047299 */ /* 0x000fe40008011604 */
[----:B------:R-:W-:Y:S01]  /*29c0*/  @UP3 USHF.R.U32.HI UR5, URZ, UR9, UR10 ;  /* 0x00000009ff053299 */ /* 0x000fe2000801160a */
[----:B------:R-:W-:Y:S01]  /*29d0*/  UMOV UR12, UR13 ;  /* 0x0000000d000c7c82 */ /* 0x000fe20008000000 */
[----:B------:R-:W-:Y:S01]  /*29e0*/  UMOV UR14, UR15 ;  /* 0x0000000f000e7c82 */ /* 0x000fe20008000000 */
[----:B------:R-:W-:Y:S02]  /*29f0*/  USHF.R.U32.HI UR17, URZ, UR17, UR12 ;  /* 0x00000011ff117299 */ /* 0x000fe4000801160c */
[----:B------:R-:W-:Y:S02]  /*2a00*/  USEL UR4, UR38, UR4, !UP0 ;  /* 0x0000000426047287 */ /* 0x000fe4000c000000 */
[----:B------:R-:W-:-:S02]  /*2a10*/  @UP3 USHF.R.U32.HI UR6, URZ, UR9, UR14 ;  /* 0x00000009ff063299 */ /* 0x000fc4000801160e */
[----:B------:R-:W-:Y:S02]  /*2a20*/  UIMAD UR7, UR39, UR5, URZ ;  /* 0x00000005270772a4 */ /* 0x000fe4000f8e02ff */
[----:B------:R-:W-:Y:S02]  /*2a30*/  USEL UR5, UR42, UR17, !UP2 ;  /* 0x000000112a057287 */ /* 0x000fe4000d000000 */
[----:B------:R-:W-:Y:S02]  /*2a40*/  UIMAD UR10, UR39, UR6, URZ ;  /* 0x00000006270a72a4 */ /* 0x000fe4000f8e02ff */
[----:B------:R-:W-:Y:S02]  /*2a50*/  UISETP.GE.AND UP0, UPT, UR4, UR7, UPT ;  /* 0x000000070400728c */ /* 0x000fe4000bf06270 */
[----:B------:R-:W-:Y:S02]  /*2a60*/  UIMAD.WIDE.U32 UR12, UR4, UR8, URZ ;  /* 0x00000008040c72a5 */ /* 0x000fe4000f8e00ff */
[----:B------:R-:W-:-:S02]  /*2a70*/  UISETP.GE.OR UP0, UPT, UR5, UR10, UP0 ;  /* 0x0000000a0500728c */ /* 0x000fc40008706670 */
[----:B------:R-:W-:Y:S02]  /*2a80*/  UIMAD.WIDE.U32 UR10, UR5, UR8, URZ ;  /* 0x00000008050a72a5 */ /* 0x000fe4000f8e00ff */
[----:B------:R-:W-:Y:S01]  /*2a90*/  UIADD3 UR12, UPT, UPT, -UR4, URZ, URZ ;  /* 0x000000ff040c7290 */ /* 0x000fe2000fffe1ff */
[----:B------:R-:W-:Y:S01]  /*2aa0*/  UMOV UR8, UR13 ;  /* 0x0000000d00087c82 */ /* 0x000fe20008000000 */
[----:B------:R-:W-:Y:S02]  /*2ab0*/  UIADD3 UR10, UPT, UPT, -UR5, URZ, URZ ;  /* 0x000000ff050a7290 */ /* 0x000fe4000fffe1ff */
[----:B------:R-:W-:-:S03]  /*2ac0*/  USHF.R.U32.HI UR8, URZ, UR9, UR8 ;  /* 0x00000009ff087299 */ /* 0x000fc60008011608 */
[----:B------:R-:W-:Y:S01]  /*2ad0*/  @!UP0 UMOV UR7, UR11 ;  /* 0x0000000b00078c82 */ /* 0x000fe20008000000 */
[----:B------:R-:W-:Y:S02]  /*2ae0*/  UIMAD UR12, UR18, UR12, UR38 ;  /* 0x0000000c120c72a4 */ /* 0x000fe4000f8e0226 */
[----:B------:R-:W-:Y:S02]  /*2af0*/  USEL UR8, UR4, UR8, !UP3 ;  /* 0x0000000804087287 */ /* 0x000fe4000d800000 */
[----:B------:R-:W-:Y:S02]  /*2b00*/  @!UP0 USHF.R.U32.HI UR7, URZ, UR9, UR7 ;  /* 0x00000009ff078299 */ /* 0x000fe40008011607 */
[----:B------:R-:W-:Y:S02]  /*2b10*/  UIADD3 UR9, UPT, UPT, -UR8, URZ, URZ ;  /* 0x000000ff08097290 */ /* 0x000fe4000fffe1ff */
[----:B------:R-:W-:Y:S02]  /*2b20*/  @!UP0 USEL UR7, UR5, UR7, !UP3 ;  /* 0x0000000705078287 */ /* 0x000fe4000d800000 */
[----:B------:R-:W-:-:S02]  /*2b30*/  UIMAD UR9, UR39, UR9, UR4 ;  /* 0x00000009270972a4 */ /* 0x000fc4000f8e0204 */
[----:B------:R-:W-:Y:S02]  /*2b40*/  @!UP0 UIADD3 UR8, UPT, UPT, UR8, -UR7, URZ ;  /* 0x8000000708088290 */ /* 0x000fe4000fffe0ff */
[----:B------:R-:W-:Y:S02]  /*2b50*/  @!UP0 UIMAD UR7, UR9, UR6, UR7 ;  /* 0x00000006090782a4 */ /* 0x000fe4000f8e0207 */
[----:B------:R-:W-:Y:S02]  /*2b60*/  @!UP0 UIMAD UR4, UR39, UR8, UR5 ;  /* 0x00000008270482a4 */ /* 0x000fe4000f8e0205 */
[----:B------:R-:W-:Y:S02]  /*2b70*/  UIMAD UR6, UR20, UR10, UR42 ;  /* 0x0000000a140672a4 */ /* 0x000fe4000f8e022a */
[----:B------:R-:W-:Y:S01]  /*2b80*/  UIMAD UR38, UR4, UR18, UR12 ;  /* 0x00000012042672a4 */ /* 0x000fe2000f8e020c */
[----:B------:R-:W-:Y:S02]  /*2b90*/  @!UP0 UMOV UR5, UR7 ;  /* 0x0000000700058c82 */ /* 0x000fe40008000000 */
[----:B------:R-:W-:-:S12]  /*2ba0*/  UIMAD UR42, UR5, UR20, UR6 ;  /* 0x00000014052a72a4 */ /* 0x000fd8000f8e0206 */
.L_x_38:
[----:B------:R-:W1:Y:S02]  /*2bb0*/  LDCU UR4, c[0x0][0xb30] ;  /* 0x00016600ff0477ac */ /* 0x000e640008000800 */
[----:B-1----:R-:W-:-:S09]  /*2bc0*/  UISETP.NE.AND UP0, UPT, UR4, 0x1, UPT ;  /* 0x000000010400788c */ /* 0x002fd2000bf05270 */
[----:B------:R-:W-:Y:S05]  /*2bd0*/  BRA.U UP0, `(.L_x_39) ;  /* 0x0000000100447547 */ /* 0x000fea000b800000 */
[----:B------:R-:W1:Y:S01]  /*2be0*/  LDCU.128 UR8, c[0x0][0xb10] ;  /* 0x00016200ff0877ac */ /* 0x000e620008000c00 */
[----:B------:R-:W2:Y:S01]  /*2bf0*/  LDCU UR12, c[0x0][0xb0c] ;  /* 0x00016180ff0c77ac */ /* 0x000ea20008000800 */
[----:B------:R-:W3:Y:S01]  /*2c00*/  LDCU UR13, c[0x0][0xb20] ;  /* 0x00016400ff0d77ac */ /* 0x000ee20008000800 */
[----:B-1----:R-:W-:Y:S02]  /*2c10*/  UIMAD.WIDE.U32 UR6, UR42, UR8, URZ ;  /* 0x000000082a0672a5 */ /* 0x002fe4000f8e00ff */
[----:B------:R-:W-:Y:S02]  /*2c20*/  UIMAD.WIDE.U32 UR4, UR38, UR11, URZ ;  /* 0x0000000b260472a5 */ /* 0x000fe4000f8e00ff */
[----:B--2---:R-:W-:Y:S02]  /*2c30*/  UISETP.NE.AND UP2, UPT, UR12, 0x1, UPT ;  /* 0x000000010c00788c */ /* 0x004fe4000bf45270 */
[----:B------:R-:W-:Y:S01]  /*2c40*/  UISETP.NE.AND UP0, UPT, UR10, 0x1, UPT ;  /* 0x000000010a00788c */ /* 0x000fe2000bf05270 */
[----:B------:R-:W-:-:S02]  /*2c50*/  UMOV UR6, UR7 ;  /* 0x0000000700067c82 */ /* 0x000fc40008000000 */
[----:B------:R-:W-:Y:S01]  /*2c60*/  UMOV UR4, UR5 ;  /* 0x0000000500047c82 */ /* 0x000fe20008000000 */
[----:B------:R-:W-:Y:S02]  /*2c70*/  USHF.R.U32.HI UR6, URZ, UR9, UR6 ;  /* 0x00000009ff067299 */ /* 0x000fe40008011606 */
[----:B---3--:R-:W-:Y:S02]  /*2c80*/  USHF.R.U32.HI UR4, URZ, UR13, UR4 ;  /* 0x0000000dff047299 */ /* 0x008fe40008011604 */
[----:B------:R-:W-:Y:S02]  /*2c90*/  USEL UR5, UR42, UR6, !UP2 ;  /* 0x000000062a057287 */ /* 0x000fe4000d000000 */
[----:B------:R-:W-:-:S04]  /*2ca0*/  USEL UR4, UR38, UR4, !UP0 ;  /* 0x0000000426047287 */ /* 0x000fc8000c000000 */
[----:B------:R-:W-:Y:S02]  /*2cb0*/  UIADD3 UR6, UPT, UPT, UR5, -UR4, URZ ;  /* 0x8000000405067290 */ /* 0x000fe4000fffe0ff */
[----:B------:R-:W-:Y:S02]  /*2cc0*/  UIADD3 UR4, UPT, UPT, -UR5, UR4, URZ ;  /* 0x0000000405047290 */ /* 0x000fe4000fffe1ff */
[----:B------:R-:W-:Y:S02]  /*2cd0*/  UIMAD UR38, UR6, UR10, UR38 ;  /* 0x0000000a062672a4 */ /* 0x000fe4000f8e0226 */
[----:B------:R-:W-:-:S12]  /*2ce0*/  UIMAD UR42, UR4, UR12, UR42 ;  /* 0x0000000c042a72a4 */ /* 0x000fd8000f8e022a */
.L_x_39:
[----:B------:R-:W-:Y:S01]  /*2cf0*/  R2UR UR5, R48 ;  /* 0x00000000300572ca */ /* 0x000fe200000e0000 */
[----:B------:R-:W-:Y:S01]  /*2d00*/  UMOV UR30, UR34 ;  /* 0x00000022001e7c82 */ /* 0x000fe20008000000 */
[----:B------:R-:W-:Y:S02]  /*2d10*/  R2UR UR4, R47 ;  /* 0x000000002f0472ca */ /* 0x000fe400000e0000 */
[----:B------:R-:W-:Y:S02]  /*2d20*/  PLOP3.LUT P1, PT, PT, PT, PT, 0x80, 0x8 ;  /* 0x000000000008781c */ /* 0x000fe40003f2f070 */
[----:B------:R-:W-:-:S07]  /*2d30*/  LOP3.LUT R2, R2, 0x1, RZ, 0x3c, !PT ;  /* 0x0000000102027812 */ /* 0x000fce00078e3cff */
[----:B------:R-:W-:Y:S02]  /*2d40*/  UIADD3 UR45, UPT, UPT, UR42, UR5, URZ ;  /* 0x000000052a2d7290 */ /* 0x000fe4000fffe0ff */
[----:B------:R-:W-:Y:S01]  /*2d50*/  UIADD3 UR20, UPT, UPT, UR38, UR4, URZ ;  /* 0x0000000426147290 */ /* 0x000fe2000fffe0ff */
[----:B------:R-:W-:Y:S11]  /*2d60*/  BRA.U UP1, `(.L_x_40) ;  /* 0xffffffed01487547 */ /* 0x000ff6000b83ffff */
[----:B------:R-:W-:Y:S01]  /*2d70*/  UIADD3 UR31, UPT, UPT, UR31, 0xd0, URZ ;  /* 0x000000d01f1f7890 */ /* 0x000fe2000fffe0ff */
[----:B------:R-:W-:-:S03]  /*2d80*/  MOV R2, UR23 ;  /* 0x0000001700027c02 */ /* 0x000fc60008000f00 */
[----:B------:R-:W-:Y:S01]  /*2d90*/  ULEA UR4, UR25, UR31, 0x3 ;  /* 0x0000001f19047291 */ /* 0x000fe2000f8e18ff */
[----:B------:R-:W-:-:S08]  /*2da0*/  SHF.L.U32 R2, R2, 0x1f, RZ ;  /* 0x0000001f02027819 */ /* 0x000fd000000006ff */
[----:B------:R-:W1:Y:S02]  /*2db0*/  SYNCS.PHASECHK.TRANS64.TRYWAIT P0, [UR4], R2 ;  /* 0x00000002ff0075a7 */ /* 0x000e640008001104 */
[----:B-1----:R-:W-:Y:S05]  /*2dc0*/  @!P0 BRA `(.L_x_41) ;  /* 0x0000007000c48947 */ /* 0x002fea0003800000 */
.L_x_170:
[----:B------:R-:W-:-:S04]  /*2dd0*/  UIADD3 UR4, UPT, UPT, UR25, 0x1, URZ ;  /* 0x0000000119047890 */ /* 0x000fc8000fffe0ff */
[----:B------:R-:W-:-:S04]  /*2de0*/  UISETP.NE.AND UP0, UPT, UR4, 0x1a, UPT ;  /* 0x0000001a0400788c */ /* 0x000fc8000bf05270 */
[----:B------:R-:W-:Y:S02]  /*2df0*/  USEL UR5, URZ, 0x1, UP0 ;  /* 0x00000001ff057887 */ /* 0x000fe40008000000 */
[----:B------:R-:W-:Y:S02]  /*2e00*/  USEL UR4, UR4, URZ, UP0 ;  /* 0x000000ff04047287 */ /* 0x000fe40008000000 */
[----:B------:R-:W-:Y:S02]  /*2e10*/  ULOP3.LUT UR6, UR23, UR5, URZ, 0x3c, !UPT ;  /* 0x0000000517067292 */ /* 0x000fe4000f8e3cff */
[----:B------:R-:W-:-:S04]  /*2e20*/  ULEA UR5, UR4, UR31, 0x3 ;  /* 0x0000001f04057291 */ /* 0x000fc8000f8e18ff */
[----:B-1----:R-:W-:-:S04]  /*2e30*/  MOV R2, UR6 ;  /* 0x0000000600027c02 */ /* 0x002fc80008000f00 */
[----:B------:R-:W-:-:S04]  /*2e40*/  SHF.L.U32 R2, R2, 0x1f, RZ ;  /* 0x0000001f02027819 */ /* 0x000fc800000006ff */
[----:B------:R-:W1:Y:S02]  /*2e50*/  SYNCS.PHASECHK.TRANS64.TRYWAIT P0, [UR5], R2 ;  /* 0x00000002ff0075a7 */ /* 0x000e640008001105 */
[----:B-1----:R-:W-:Y:S05]  /*2e60*/  @!P0 BRA `(.L_x_42) ;  /* 0x0000007000b48947 */ /* 0x002fea0003800000 */
.L_x_172:
        /* <DEDUP_REMOVED lines=10> */
.L_x_174:
        /* <DEDUP_REMOVED lines=10> */
.L_x_176:
        /* <DEDUP_REMOVED lines=10> */
.L_x_178:
        /* <DEDUP_REMOVED lines=10> */
.L_x_180:
        /* <DEDUP_REMOVED lines=10> */
.L_x_182:
        /* <DEDUP_REMOVED lines=10> */
.L_x_184:
        /* <DEDUP_REMOVED lines=10> */
.L_x_186:
        /* <DEDUP_REMOVED lines=10> */
.L_x_188:
        /* <DEDUP_REMOVED lines=10> */
.L_x_190:
        /* <DEDUP_REMOVED lines=10> */
.L_x_192:
        /* <DEDUP_REMOVED lines=10> */
.L_x_194:
        /* <DEDUP_REMOVED lines=10> */
.L_x_196:
        /* <DEDUP_REMOVED lines=10> */
.L_x_198:
        /* <DEDUP_REMOVED lines=10> */
.L_x_200:
        /* <DEDUP_REMOVED lines=10> */
.L_x_202:
        /* <DEDUP_REMOVED lines=10> */
.L_x_204:
        /* <DEDUP_REMOVED lines=10> */
.L_x_206:
        /* <DEDUP_REMOVED lines=10> */
.L_x_208:
        /* <DEDUP_REMOVED lines=10> */
.L_x_210:
        /* <DEDUP_REMOVED lines=10> */
.L_x_212:
        /* <DEDUP_REMOVED lines=10> */
.L_x_214:
        /* <DEDUP_REMOVED lines=10> */
.L_x_216:
        /* <DEDUP_REMOVED lines=10> */
.L_x_218:
[----:B------:R-:W-:-:S04]  /*3cd0*/  UIADD3 UR4, UPT, UPT, UR4, 0x1, URZ ;  /* 0x0000000104047890 */ /* 0x000fc8000fffe0ff */
[----:B------:R-:W-:-:S04]  /*3ce0*/  UISETP.NE.AND UP0, UPT, UR4, 0x1a, UPT ;  /* 0x0000001a0400788c */ /* 0x000fc8000bf05270 */
[----:B------:R-:W-:Y:S02]  /*3cf0*/  USEL UR5, URZ, 0x1, UP0 ;  /* 0x00000001ff057887 */ /* 0x000fe40008000000 */
[----:B------:R-:W-:Y:S02]  /*3d00*/  USEL UR4, UR4, URZ, UP0 ;  /* 0x000000ff04047287 */ /* 0x000fe40008000000 */
[----:B------:R-:W-:Y:S02]  /*3d10*/  ULOP3.LUT UR5, UR6, UR5, URZ, 0x3c, !UPT ;  /* 0x0000000506057292 */ /* 0x000fe4000f8e3cff */
[----:B------:R-:W-:-:S04]  /*3d20*/  ULEA UR4, UR4, UR31, 0x3 ;  /* 0x0000001f04047291 */ /* 0x000fc8000f8e18ff */
[----:B-1----:R-:W-:Y:S02]  /*3d30*/  IMAD.U32 R2, RZ, RZ, UR5 ;  /* 0x00000005ff027e24 */ /* 0x002fe4000f8e00ff */
[----:B------:R-:W-:-:S03]  /*3d40*/  MOV R0, UR4 ;  /* 0x0000000400007c02 */ /* 0x000fc60008000f00 */
[----:B------:R-:W-:-:S07]  /*3d50*/  SHF.L.U32 R2, R2, 0x1f, RZ ;  /* 0x0000001f02027819 */ /* 0x000fce00000006ff */
.L_x_66:
[----:B-1----:R1:W2:Y:S02]  /*3d60*/  SYNCS.PHASECHK.TRANS64.TRYWAIT P0, [R0+URZ], R2 ;  /* 0x00000002000075a7 */ /* 0x0022a400080011ff */
[----:B--2---:R-:W-:Y:S05]  /*3d70*/  @!P0 NANOSLEEP.SYNCS 0x989680 ;  /* 0x009896800000895d */ /* 0x004fea0003900000 */
[----:B------:R-:W2:Y:S02]  /*3d80*/  @!P0 SYNCS.PHASECHK.TRANS64 P0, [R0+URZ], R2 ;  /* 0x00000002000085a7 */ /* 0x000ea400080010ff */
[----:B--2---:R-:W-:Y:S05]  /*3d90*/  @P0 EXIT ;  /* 0x000000000000094d */ /* 0x004fea0003800000 */
[----:B------:R-:W-:Y:S05]  /*3da0*/  BRA `(.L_x_66) ;  /* 0xfffffffc00ec7947 */ /* 0x000fea000383ffff */
.L_x_22:
[----:B------:R-:W2:Y:S02]  /*3db0*/  S2UR UR4, SR_CgaCtaId ;  /* 0x00000000000479c3 */ /* 0x000ea40000008800 */
[----:B--2---:R-:W-:-:S04]  /*3dc0*/  UISETP.NE.AND UP0, UPT, UR4, URZ, UPT ;  /* 0x000000ff0400728c */ /* 0x004fc8000bf05270 */
[----:B------:R-:W-:-:S09]  /*3dd0*/  UISETP.NE.OR UP0, UPT, UR18, 0x1, UP0 ;  /* 0x000000011200788c */ /* 0x000fd20008705670 */
[----:B------:R-:W-:Y:S05]  /*3de0*/  BRA.U UP0, `(.L_x_67) ;  /* 0x0000000100b47547 */ /* 0x000fea000b800000 */
[----:B------:R-:W2:Y:S01]  /*3df0*/  S2UR UR5, SR_CgaCtaId ;  /* 0x00000000000579c3 */ /* 0x000ea20000008800 */
[----:B------:R-:W-:Y:S01]  /*3e00*/  UMOV UR4, 0x400 ;  /* 0x0000040000047882 */ /* 0x000fe20000000000 */
[----:B------:R-:W-:Y:S01]  /*3e10*/  HFMA2 R2, -RZ, RZ, 0, 5.9604644775390625e-08 ;  /* 0x00000001ff027431 */ /* 0x000fe200000001ff */
[----:B------:R-:W-:Y:S01]  /*3e20*/  ISETP.GE.U32.AND P0, PT, R3, 0x2, PT ;  /* 0x000000020300780c */ /* 0x000fe20003f06070 */
[----:B------:R-:W-:Y:S01]  /*3e30*/  IMAD.MOV.U32 R8, RZ, RZ, RZ ;  /* 0x000000ffff087224 */ /* 0x000fe200078e00ff */
[----:B--2---:R-:W-:-:S04]  /*3e40*/  ULEA UR4, UR5, UR4, 0x18 ;  /* 0x0000000405047291 */ /* 0x004fc8000f8ec0ff */
[----:B------:R-:W-:Y:S02]  /*3e50*/  UIADD3 UR5, UPT, UPT, UR4, 0x1f8, URZ ;  /* 0x000001f804057890 */ /* 0x000fe4000fffe0ff */
[----:B------:R-:W-:Y:S02]  /*3e60*/  UIADD3 UR8, UPT, UPT, UR4, 0x1f0, URZ ;  /* 0x000001f004087890 */ /* 0x000fe4000fffe0ff */
[----:B------:R-:W-:-:S12]  /*3e70*/  UPRMT UR5, URZ, 0x654, UR5 ;  /* 0x00000654ff057896 */ /* 0x000fd80008000005 */
.L_x_70:
[----:B------:R-:W-:Y:S01]  /*3e80*/  SHF.L.U32 R6, R2, 0x1f, RZ ;  /* 0x0000001f02067819 */ /* 0x000fe200000006ff */
[----:B------:R-:W-:Y:S02]  /*3e90*/  IMAD.U32 R4, RZ, RZ, UR8 ;  /* 0x00000008ff047e24 */ /* 0x000fe4000f8e00ff */
[----:B------:R-:W-:Y:S01]  /*3ea0*/  @!P0 IMAD.MOV.U32 R5, RZ, RZ, 0x10 ;  /* 0x00000010ff058424 */ /* 0x000fe200078e00ff */
[----:B------:R-:W2:Y:S02]  /*3eb0*/  SYNCS.PHASECHK.TRANS64.TRYWAIT P1, [UR4+0x1f8], R6 ;  /* 0x0001f806ff0075a7 */ /* 0x000ea40008021104 */
[----:B------:R-:W-:-:S04]  /*3ec0*/  PRMT R4, R3, 0x654, R4 ;  /* 0x0000065403047816 */ /* 0x000fc80000000004 */
[----:B------:R-:W-:Y:S01]  /*3ed0*/  SEL R0, R4, R0, !P0 ;  /* 0x0000000004007207 */ /* 0x000fe20004000000 */
[----:B--2---:R-:W-:Y:S06]  /*3ee0*/  @!P1 BRA `(.L_x_68) ;  /* 0x0000006800d49947 */ /* 0x004fec0003800000 */
.L_x_220:
[----:B------:R-:W-:Y:S01]  /*3ef0*/  UIADD3 UR6, UPT, UPT, UR4, 0x230, URZ ;  /* 0x0000023004067890 */ /* 0x000fe2000fffe0ff */
[----:B------:R3:W-:Y:S01]  /*3f00*/  @!P0 SYNCS.ARRIVE.TRANS64.RED RZ, [R0+URZ], R5 ;  /* 0x0000000500ff89a7 */ /* 0x0007e200080004ff */
[----:B------:R-:W-:Y:S01]  /*3f10*/  UIADD3 UR7, UPT, UPT, UR4, 0x1f0, URZ ;  /* 0x000001f004077890 */ /* 0x000fe2000fffe0ff */
[----:B------:R-:W-:-:S08]  /*3f20*/  LOP3.LUT R2, R2, 0x1, RZ, 0x3c, !PT ;  /* 0x0000000102027812 */ /* 0x000fd000078e3cff */
[----:B------:R-:W-:Y:S06]  /*3f30*/  UGETNEXTWORKID.BROADCAST [UR6], [UR7] ;  /* 0x00000000060073ca */ /* 0x000fec0008000100 */
[----:B---3--:R-:W-:-:S04]  /*3f40*/  SHF.L.U32 R5, R8, 0x1f, RZ ;  /* 0x0000001f08057819 */ /* 0x008fc800000006ff */
[----:B------:R-:W3:Y:S02]  /*3f50*/  SYNCS.PHASECHK.TRANS64.TRYWAIT P1, [UR4+0x1f0], R5 ;  /* 0x0001f005ff0075a7 */ /* 0x000ee40008021104 */
[----:B---3--:R-:W-:Y:S05]  /*3f60*/  @!P1 BRA `(.L_x_69) ;  /* 0x0000006800cc9947 */ /* 0x008fea0003800000 */
.L_x_222:
[----:B--2---:R-:W2:Y:S01]  /*3f70*/  LDS.128 R4, [UR4+0x230] ;  /* 0x00023004ff047984 */ /* 0x004ea20008000c00 */
[----:B------:R-:W-:Y:S01]  /*3f80*/  LOP3.LUT R8, R8, 0x1, RZ, 0x3c, !PT ;  /* 0x0000000108087812 */ /* 0x000fe200078e3cff */
[----:B------:R-:W-:Y:S01]  /*3f90*/  @!PT LDS RZ, [RZ] ;  /* 0x00000000fffff984 */ /* 0x000fe20000000800 */
[----:B------:R-:W-:Y:S01]  /*3fa0*/  @!PT LDS RZ, [RZ] ;  /* 0x00000000fffff984 */ /* 0x000fe20000000800 */
[----:B------:R-:W-:Y:S01]  /*3fb0*/  @!PT LDS RZ, [RZ] ;  /* 0x00000000fffff984 */ /* 0x000fe20000000800 */
[----:B------:R-:W-:Y:S01]  /*3fc0*/  @!PT LDS RZ, [RZ] ;  /* 0x00000000fffff984 */ /* 0x000fe20000000800 */
[----:B------:R3:W-:Y:S06]  /*3fd0*/  MEMBAR.ALL.CTA ;  /* 0x0000000000007992 */ /* 0x0007ec0000008000 */
[----:B---3--:R-:W3:Y:S02]  /*3fe0*/  FENCE.VIEW.ASYNC.S ;  /* 0x00000000000073c6 */ /* 0x008ee40000000000 */
[----:B---3--:R-:W-:Y:S01]  /*3ff0*/  SYNCS.ARRIVE.TRANS64.RED.A1T0 RZ, [UR5], RZ ;  /* 0x000000ffffff79a7 */ /* 0x008fe20008100405 */
[----:B--2---:R-:W-:-:S13]  /*4000*/  LOP3.LUT P1, RZ, R6, 0x1, RZ, 0xc0, !PT ;  /* 0x0000000106ff7812 */ /* 0x004fda000782c0ff */
[----:B------:R-:W-:Y:S05]  /*4010*/  @P1 BRA `(.L_x_70) ;  /* 0xfffffffc00981947 */ /* 0x000fea000383ffff */
[----:B------:R-:W-:-:S04]  /*4020*/  SHF.L.U32 R0, R2, 0x1f, RZ ;  /* 0x0000001f02007819 */ /* 0x000fc800000006ff */
[----:B------:R-:W2:Y:S02]  /*4030*/  SYNCS.PHASECHK.TRANS64 P0, [UR4+0x1f8], R0 ;  /* 0x0001f800ff0075a7 */ /* 0x000ea40008001004 */
[----:B-12---:R-:W-:Y:S05]  /*4040*/  @P0 EXIT ;  /* 0x000000000000094d */ /* 0x006fea0003800000 */
[----:B------:R-:W-:-:S07]  /*4050*/  MOV R0, UR4 ;  /* 0x0000000400007c02 */ /* 0x000fce0008000f00 */
.L_x_71:
[----:B-1----:R-:W-:-:S04]  /*4060*/  SHF.L.U32 R3, R2, 0x1f, RZ ;  /* 0x0000001f02037819 */ /* 0x002fc800000006ff */
[----:B------:R1:W2:Y:S03]  /*4070*/  SYNCS.PHASECHK.TRANS64.TRYWAIT P0, [R0+URZ+0x1f8], R3 ;  /* 0x0001f803000075a7 */ /* 0x0002a600080011ff */
[----:B--2---:R-:W-:Y:S05]  /*4080*/  @!P0 NANOSLEEP.SYNCS 0x989680 ;  /* 0x009896800000895d */ /* 0x004fea0003900000 */
[----:B------:R-:W2:Y:S02]  /*4090*/  @!P0 SYNCS.PHASECHK.TRANS64 P0, [R0+URZ+0x1f8], R3 ;  /* 0x0001f803000085a7 */ /* 0x000ea400080010ff */
[----:B--2---:R-:W-:Y:S05]  /*40a0*/  @P0 EXIT ;  /* 0x000000000000094d */ /* 0x004fea0003800000 */
[----:B------:R-:W-:Y:S05]  /*40b0*/  BRA `(.L_x_71) ;  /* 0xfffffffc00e87947 */ /* 0x000fea000383ffff */
.L_x_67:
[----:B------:R-:W-:Y:S05]  /*40c0*/  BRA.U UP4, `(.L_x_72) ;  /* 0x0000001104647547 */ /* 0x000fea000b800000 */
[----:B------:R-:W2:Y:S01]  /*40d0*/  S2UR UR4, SR_CgaCtaId ;  /* 0x00000000000479c3 */ /* 0x000ea20000008800 */
[----:B------:R-:W-:Y:S01]  /*40e0*/  UMOV UR5, 0x40 ;  /* 0x0000004000057882 */ /* 0x000fe20000000000 */
[----:B------:R-:W-:Y:S01]  /*40f0*/  NOP ;  /* 0x0000000000007918 */ /* 0x000fe20000000000 */
[----:B------:R-:W-:Y:S01]  /*4100*/  UMOV UR6, 0x400 ;  /* 0x0000040000067882 */ /* 0x000fe20000000000 */
[----:B--2---:R-:W-:Y:S02]  /*4110*/  ULEA UR5, UR4, UR5, 0x18 ;  /* 0x0000000504057291 */ /* 0x004fe4000f8ec0ff */
[----:B------:R-:W-:-:S07]  /*4120*/  ULEA UR6, UR4, UR6, 0x18 ;  /* 0x0000000604067291 */ /* 0x000fce000f8ec0ff */
[----:B------:R-:W2:Y:S02]  /*4130*/  LDS.U8 R3, [UR5+0x1c] ;  /* 0x00001c05ff037984 */ /* 0x000ea40008000000 */
[----:B--2---:R-:W-:-:S13]  /*4140*/  ISETP.NE.AND P0, PT, R3, RZ, PT ;  /* 0x000000ff0300720c */ /* 0x004fda0003f05270 */
[----:B------:R-:W-:Y:S05]  /*4150*/  @P0 BRA `(.L_x_73) ;  /* 0x0000000400080947 */ /* 0x000fea0003800000 */
[----:B------:R-:W-:Y:S02]  /*4160*/  UISETP.NE.U32.AND UP1, UPT, UR31, 0x1, UPT ;  /* 0x000000011f00788c */ /* 0x000fe4000bf25070 */
[----:B------:R-:W-:-:S07]  /*4170*/  UIADD3 UR7, UPT, UPT, UR5, 0x8, URZ ;  /* 0x0000000805077890 */ /* 0x000fce000fffe0ff */
[----:B------:R-:W-:Y:S05]  /*4180*/  BRA.U !UP1, `(.L_x_74) ;  /* 0x00000001099c7547 */ /* 0x000fea000b800000 */
[----:B------:R-:W-:Y:S01]  /*4190*/  ELECT P0, URZ, PT ;  /* 0x0000000000ff782f */ /* 0x000fe20003800000 */
[----:B------:R-:W-:-:S12]  /*41a0*/  BSSY B0, `(.L_x_74) ;  /* 0x0000025000007945 */ /* 0x000fd80003800000 */
[----:B------:R-:W-:Y:S05]  /*41b0*/  @!P0 BRA `(.L_x_75) ;  /* 0x00000000008c8947 */ /* 0x000fea0003800000 */
[----:B------:R-:W-:-:S05]  /*41c0*/  UMOV UR4, 0x10 ;  /* 0x0000001000047882 */ /* 0x000fca0000000000 */
[----:B------:R-:W-:Y:S04]  /*41d0*/  DEPBAR.LE SB2, 0x36 ;  /* 0x0000ad800000791a */ /* 0x000fe80000000000 */
[----:B------:R-:W2:Y:S02]  /*41e0*/  UTCATOMSWS.2CTA.FIND_AND_SET.ALIGN UP0, UR4, UR4 ;  /* 0x00000004000475e3 */ /* 0x000ea40008200800 */
[----:B--2---:R-:W-:Y:S01]  /*41f0*/  MOV R10, UR4 ;  /* 0x00000004000a7c02 */ /* 0x004fe20008000f00 */
[----:B------:R-:W-:Y:S06]  /*4200*/  BRA.U UP0, `(.L_x_76) ;  /* 0x0000000100187547 */ /* 0x000fec000b800000 */
.L_x_77:
[----:B------:R-:W-:Y:S05]  /*4210*/  NANOSLEEP 0x64 ;  /* 0x000000640000795d */ /* 0x000fea0003800000 */
[----:B------:R-:W-:-:S05]  /*4220*/  UMOV UR4, 0x10 ;  /* 0x0000001000047882 */ /* 0x000fca0000000000 */
[----:B------:R-:W-:Y:S04]  /*4230*/  DEPBAR.LE SB2, 0x36 ;  /* 0x0000ad800000791a */ /* 0x000fe80000000000 */
[----:B------:R-:W2:Y:S02]  /*4240*/  UTCATOMSWS.2CTA.FIND_AND_SET.ALIGN UP0, UR4, UR4 ;  /* 0x00000004000475e3 */ /* 0x000ea40008200800 */
[----:B--2---:R-:W-:Y:S01]  /*4250*/  MOV R10, UR4 ;  /* 0x00000004000a7c02 */ /* 0x004fe20008000f00 */
[----:B------:R-:W-:Y:S05]  /*4260*/  BRA.U !UP0, `(.L_x_77) ;  /* 0xfffffffd08e87547 */ /* 0x000fea000b83ffff */
.L_x_76:
[----:B------:R-:W2:Y:S01]  /*4270*/  LDS R6, [UR5+0x10] ;  /* 0x00001005ff067984 */ /* 0x000ea20008000800 */
[----:B------:R-:W-:Y:S01]  /*4280*/  IMAD.U32 R3, RZ, RZ, UR6 ;  /* 0x00000006ff037e24 */ /* 0x000fe2000f8e00ff */
[----:B------:R-:W-:-:S03]  /*4290*/  MOV R4, UR30 ;  /* 0x0000001e00047c02 */ /* 0x000fc60008000f00 */
[----:B------:R-:W-:Y:S01]  /*42a0*/  VIADD R3, R3, 0x240 ;  /* 0x0000024003037836 */ /* 0x000fe20000000000 */
[----:B--2---:R-:W-:-:S04]  /*42b0*/  SHF.L.U32 R6, R6, 0x1f, RZ ;  /* 0x0000001f06067819 */ /* 0x004fc800000006ff */
[----:B------:R-:W2:Y:S02]  /*42c0*/  SYNCS.PHASECHK.TRANS64.TRYWAIT P0, [UR5+0x8], R6 ;  /* 0x00000806ff0075a7 */ /* 0x000ea40008001105 */
[----:B--2---:R-:W-:Y:S05]  /*42d0*/  @P0 BRA `(.L_x_78) ;  /* 0x0000000000080947 */ /* 0x004fea0003800000 */
[----:B------:R-:W2:Y:S02]  /*42e0*/  SYNCS.PHASECHK.TRANS64.TRYWAIT P0, [UR5+0x8], R6 ;  /* 0x00000806ff0075a7 */ /* 0x000ea40008001105 */
[----:B--2---:R-:W-:Y:S05]  /*42f0*/  @!P0 BRA `(.L_x_79) ;  /* 0x0000006800008947 */ /* 0x004fea0003800000 */
.L_x_78:
[----:B------:R-:W-:Y:S01]  /*4300*/  PRMT R4, R4, 0x654, R3 ;  /* 0x0000065404047816 */ /* 0x000fe20000000003 */
[----:B------:R-:W-:Y:S01]  /*4310*/  HFMA2 R3, -RZ, RZ, 0, 5.9604644775390625e-08 ;  /* 0x00000001ff037431 */ /* 0x000fe200000001ff */
[----:B------:R-:W-:Y:S01]  /*4320*/  UPRMT UR4, UR30, 0x654, UR7 ;  /* 0x000006541e047896 */ /* 0x000fe20008000007 */
[----:B------:R-:W-:Y:S02]  /*4330*/  IMAD.MOV.U32 R8, RZ, RZ, 0xffff ;  /* 0x0000ffffff087424 */ /* 0x000fe400078e00ff */
[----:B--2---:R-:W-:Y:S02]  /*4340*/  IMAD.MOV.U32 R6, RZ, RZ, 0x4 ;  /* 0x00000004ff067424 */ /* 0x004fe400078e00ff */
[----:B------:R-:W-:Y:S01]  /*4350*/  IMAD.SHL.U32 R9, R10, 0x20, RZ ;  /* 0x000000200a097824 */ /* 0x000fe200078e00ff */
[----:B------:R-:W-:Y:S02]  /*4360*/  MOV R5, UR4 ;  /* 0x0000000400057c02 */ /* 0x000fe40008000f00 */
[-C--:B------:R-:W-:Y:S01]  /*4370*/  SHF.L.U32 R8, R8, R10.reuse, RZ ;  /* 0x0000000a08087219 */ /* 0x080fe200000006ff */
[----:B------:R2:W-:Y:S01]  /*4380*/  SYNCS.ARRIVE.TRANS64.RED RZ, [UR4], R6 ;  /* 0x00000006ffff79a7 */ /* 0x0005e20008000404 */
[----:B------:R-:W-:Y:S01]  /*4390*/  SHF.L.U32 R7, R3, R10, RZ ;  /* 0x0000000a03077219 */ /* 0x000fe200000006ff */
[----:B------:R2:W-:Y:S04]  /*43a0*/  STS [UR6+0x240], R9 ;  /* 0x00024009ff007988 */ /* 0x0005e80008000806 */
[----:B------:R2:W-:Y:S04]  /*43b0*/  STAS [R4.64], R10 ;  /* 0x0000000a04007dbd */ /* 0x0005e8000c0008ff */
[----:B------:R2:W-:Y:S04]  /*43c0*/  ATOMS.OR RZ, [UR5+0x14], R8 ;  /* 0x00001408ffff798c */ /* 0x0005e8000b000005 */
[----:B------:R2:W-:Y:S04]  /*43d0*/  ATOMS.OR RZ, [UR5+0x18], R7 ;  /* 0x00001807ffff798c */ /* 0x0005e8000b000005 */
[----:B------:R2:W-:Y:S02]  /*43e0*/  ATOMS.XOR RZ, [UR5+0x10], R3 ;  /* 0x00001003ffff798c */ /* 0x0005e4000b800005 */
.L_x_75:
[----:B-1----:R-:W-:Y:S05]  /*43f0*/  BSYNC B0 ;  /* 0x0000000000007941 */ /* 0x002fea0003800000 */
.L_x_74:
[----:B------:R-:W-:Y:S05]  /*4400*/  BRA.U UP1, `(.L_x_80) ;  /* 0x00000001016c7547 */ /* 0x000fea000b800000 */
[----:B------:R-:W-:-:S03]  /*4410*/  UMOV UR4, 0xffffffff ;  /* 0xffffffff00047882 */ /* 0x000fc60000000000 */
[----:B------:R-:W-:Y:S05]  /*4420*/  BRA.DIV UR4, `(.L_x_81) ;  /* 0x0000006604cc7947 */ /* 0x000fea000b800000 */
[----:B------:R-:W-:-:S13]  /*4430*/  ELECT P6, URZ, PT ;  /* 0x0000000000ff782f */ /* 0x000fda00038c0000 */
.L_x_225:
[----:B------:R-:W-:Y:S05]  /*4440*/  @!P6 BRA `(.L_x_80) ;  /* 0x00000000005ce947 */ /* 0x000fea0003800000 */
[----:B--2---:R-:W2:Y:S02]  /*4450*/  LDS R4, [UR5+0x10] ;  /* 0x00001005ff047984 */ /* 0x004ea40008000800 */
[----:B--2---:R-:W-:-:S04]  /*4460*/  SHF.L.U32 R4, R4, 0x1f, RZ ;  /* 0x0000001f04047819 */ /* 0x004fc800000006ff */
[----:B------:R-:W2:Y:S02]  /*4470*/  SYNCS.PHASECHK.TRANS64.TRYWAIT P0, [UR5+0x8], R4 ;  /* 0x00000804ff0075a7 */ /* 0x000ea40008001105 */
[----:B--2---:R-:W-:Y:S05]  /*4480*/  @P0 BRA `(.L_x_82) ;  /* 0x0000000000080947 */ /* 0x004fea0003800000 */
[----:B------:R-:W2:Y:S02]  /*4490*/  SYNCS.PHASECHK.TRANS64.TRYWAIT P0, [UR5+0x8], R4 ;  /* 0x00000804ff0075a7 */ /* 0x000ea40008001105 */
[----:B--2---:R-:W-:Y:S05]  /*44a0*/  @!P0 BRA `(.L_x_83) ;  /* 0x0000006400cc8947 */ /* 0x004fea0003800000 */
.L_x_82:
[----:B------:R-:W3:Y:S01]  /*44b0*/  LDS R6, [UR6+0x240] ;  /* 0x00024006ff067984 */ /* 0x000ee20008000800 */
[----:B--2---:R-:W-:Y:S02]  /*44c0*/  HFMA2 R3, -RZ, RZ, 0, 5.9604644775390625e-08 ;  /* 0x00000001ff037431 */ /* 0x004fe400000001ff */
[----:B------:R-:W-:Y:S01]  /*44d0*/  IMAD.MOV.U32 R4, RZ, RZ, 0xffff ;  /* 0x0000ffffff047424 */ /* 0x000fe200078e00ff */
[----:B------:R-:W-:Y:S01]  /*44e0*/  UPRMT UR4, UR30, 0x654, UR7 ;  /* 0x000006541e047896 */ /* 0x000fe20008000007 */
[----:B---3--:R-:W-:-:S03]  /*44f0*/  IMAD.SHL.U32 R5, R6, 0x20, RZ ;  /* 0x0000002006057824 */ /* 0x008fc600078e00ff */
[-C--:B------:R-:W-:Y:S02]  /*4500*/  SHF.L.U32 R4, R4, R6.reuse, RZ ;  /* 0x0000000604047219 */ /* 0x080fe400000006ff */
[----:B------:R-:W-:Y:S01]  /*4510*/  SHF.L.U32 R6, R3, R6, RZ ;  /* 0x0000000603067219 */ /* 0x000fe200000006ff */
[----:B------:R3:W-:Y:S04]  /*4520*/  STS [UR6+0x240], R5 ;  /* 0x00024005ff007988 */ /* 0x0007e80008000806 */
[----:B------:R3:W-:Y:S04]  /*4530*/  ATOMS.OR RZ, [UR5+0x14], R4 ;  /* 0x00001404ffff798c */ /* 0x0007e8000b000005 */
[----:B------:R3:W-:Y:S01]  /*4540*/  ATOMS.OR RZ, [UR5+0x18], R6 ;  /* 0x00001806ffff798c */ /* 0x0007e2000b000005 */
[----:B------:R-:W-:Y:S03]  /*4550*/  SYNCS.ARRIVE.TRANS64.RED.A1T0 RZ, [UR4], RZ ;  /* 0x000000ffffff79a7 */ /* 0x000fe60008100404 */
[----:B------:R3:W-:Y:S01]  /*4560*/  ATOMS.XOR RZ, [UR5+0x10], R3 ;  /* 0x00001003ffff798c */ /* 0x0007e2000b800005 */
[----:B------:R-:W-:Y:S05]  /*4570*/  BRA `(.L_x_80) ;  /* 0x0000000000107947 */ /* 0x000fea0003800000 */
.L_x_73:
[----:B------:R-:W-:Y:S02]  /*4580*/  MOV R3, 0xffffffff ;  /* 0xffffffff00037802 */ /* 0x000fe40000000f00 */
[----:B------:R-:W-:-:S03]  /*4590*/  MOV R4, 0x45c0 ;  /* 0x000045c000047802 */ /* 0x000fc60000000f00 */
[----:B------:R2:W-:Y:S04]  /*45a0*/  STS [UR6+0x240], R3 ;  /* 0x00024003ff007988 */ /* 0x0005e80008000806 */
[----:B-12--5:R-:W-:Y:S05]  /*45b0*/  CALL.REL.NOINC `($__internal_1_$__cuda_sm10x_tcgen05_guardrail_trap_phase_invalid_during_alloc) ;  /* 0x0000006c007c7944 */ /* 0x026fea0003c00000 */
.L_x_80:
[----:B------:R-:W-:Y:S05]  /*45c0*/  WARPSYNC.ALL ;  /* 0x0000000000007948 */ /* 0x000fea0003800000 */
[----:B------:R-:W4:Y:S01]  /*45d0*/  S2UR UR17, SR_CgaCtaId ;  /* 0x00000000001179c3 */ /* 0x000f220000008800 */
[----:B------:R-:W-:Y:S01]  /*45e0*/  UMOV UR4, 0x400 ;  /* 0x0000040000047882 */ /* 0x000fe20000000000 */
[----:B------:R-:W-:-:S06]  /*45f0*/  NOP ;  /* 0x0000000000007918 */ /* 0x000fcc0000000000 */
[----:B------:R-:W-:Y:S06]  /*4600*/  BAR.ARV 0x6, 0xa0 ;  /* 0x0182800000007b1d */ /* 0x000fec0000002000 */
[----:B------:R-:W1:Y:S01]  /*4610*/  LDCU.64 UR6, c[0x0][0x388] ;  /* 0x00007100ff0677ac */ /* 0x000e620008000a00 */
[----:B------:R-:W-:Y:S01]  /*4620*/  LOP3.LUT R2, R2, 0xffff, RZ, 0xc0, !PT ;  /* 0x0000ffff02027812 */ /* 0x000fe200078ec0ff */
[----:B--2---:R-:W-:Y:S01]  /*4630*/  IMAD.MOV.U32 R8, RZ, RZ, 0x1 ;  /* 0x00000001ff087424 */ /* 0x004fe200078e00ff */
[----:B------:R-:W-:Y:S01]  /*4640*/  LOP3.LUT R0, R0, 0xffff, RZ, 0xc0, !PT ;  /* 0x0000ffff00007812 */ /* 0x000fe200078ec0ff */
[----:B------:R-:W-:Y:S01]  /*4650*/  UMOV UR21, URZ ;  /* 0x000000ff00157c82 */ /* 0x000fe20008000000 */
[----:B------:R-:W-:Y:S01]  /*4660*/  R2UR UR18, R2 ;  /* 0x00000000021272ca */ /* 0x000fe200000e0000 */
[----:B------:R-:W-:Y:S01]  /*4670*/  IMAD.MOV.U32 R2, RZ, RZ, RZ ;  /* 0x000000ffff027224 */ /* 0x000fe200078e00ff */
[----:B------:R-:W-:Y:S01]  /*4680*/  R2UR UR23, R0 ;  /* 0x00000000001772ca */ /* 0x000fe200000e0000 */
[----:B------:R-:W-:Y:S01]  /*4690*/  IMAD.MOV.U32 R0, RZ, RZ, RZ ;  /* 0x000000ffff007224 */ /* 0x000fe200078e00ff */
[----:B------:R-:W-:-:S02]  /*46a0*/  UISETP.NE.AND UP3, UPT, UR31, URZ, UPT ;  /* 0x000000ff1f00728c */ /* 0x000fc4000bf65270 */
[----:B----4-:R-:W-:Y:S01]  /*46b0*/  ULEA UR17, UR17, UR4, 0x18 ;  /* 0x0000000411117291 */ /* 0x010fe2000f8ec0ff */
[----:B------:R-:W-:Y:S01]  /*46c0*/  UMOV UR16, URZ ;  /* 0x000000ff00107c82 */ /* 0x000fe20008000000 */
[----:B------:R-:W-:Y:S02]  /*46d0*/  UMOV UR26, 0x0 ;  /* 0x00000000001a7882 */ /* 0x000fe40000000000 */
[----:B------:R-:W-:Y:S01]  /*46e0*/  UIADD3 UR29, UPT, UPT, UR17, 0x1f8, URZ ;  /* 0x000001f8111d7890 */ /* 0x000fe2000fffe0ff */
[----:B------:R-:W-:Y:S01]  /*46f0*/  UMOV UR27, 0x8200490 ;  /* 0x08200490001b7882 */ /* 0x000fe20000000000 */
[----:B-1----:R-:W-:-:S03]  /*4700*/  UIADD3 UR4, UPT, UPT, UR6, 0x1f, URZ ;  /* 0x0000001f06047890 */ /* 0x002fc6000fffe0ff */
[----:B---3--:R-:W1:Y:S01]  /*4710*/  LDS R3, [UR17+0x240] ;  /* 0x00024011ff037984 */ /* 0x008e620008000800 */
[----:B------:R-:W2:Y:S01]  /*4720*/  LDCU UR6, c[0x0][0x390] ;  /* 0x00007200ff0677ac */ /* 0x000ea20008000800 */
[----:B------:R-:W-:Y:S02]  /*4730*/  USHF.R.S32.HI UR5, URZ, 0x1f, UR4 ;  /* 0x0000001fff057899 */ /* 0x000fe40008011404 */
[----:B------:R-:W-:Y:S02]  /*4740*/  UPRMT UR29, URZ, 0x654, UR29 ;  /* 0x00000654ff1d7896 */ /* 0x000fe4000800001d */
[----:B------:R-:W-:Y:S02]  /*4750*/  ULEA.HI UR4, UR5, UR4, URZ, 0x5 ;  /* 0x0000000405047291 */ /* 0x000fe4000f8f28ff */
[----:B------:R-:W-:Y:S02]  /*4760*/  UIADD3 UR5, UPT, UPT, UR17, 0x4400, URZ ;  /* 0x0000440011057890 */ /* 0x000fe4000fffe0ff */
[----:B------:R-:W-:-:S02]  /*4770*/  USHF.R.S32.HI UR4, URZ, 0x5, UR4 ;  /* 0x00000005ff047899 */ /* 0x000fc40008011404 */
[----:B------:R-:W-:Y:S02]  /*4780*/  USHF.R.U32.HI UR5, URZ, 0x4, UR5 ;  /* 0x00000004ff057899 */ /* 0x000fe40008011605 */
[----:B------:R-:W-:Y:S02]  /*4790*/  UIMAD UR7, UR4, UR7, URZ ;  /* 0x00000007040772a4 */ /* 0x000fe4000f8e02ff */
[----:B------:R-:W-:Y:S02]  /*47a0*/  UIADD3 UR4, UPT, UPT, UR17, 0x1e400, URZ ;  /* 0x0001e40011047890 */ /* 0x000fe4000fffe0ff */
[----:B------:R-:W-:Y:S02]  /*47b0*/  ULOP3.LUT UR5, UR5, 0x3fff, URZ, 0xc0, !UPT ;  /* 0x00003fff05057892 */ /* 0x000fe4000f8ec0ff */
[----:B------:R-:W-:Y:S02]  /*47c0*/  USHF.R.U32.HI UR4, URZ, 0x4, UR4 ;  /* 0x00000004ff047899 */ /* 0x000fe40008011604 */
[----:B------:R-:W-:-:S02]  /*47d0*/  ULOP3.LUT UR19, UR5, 0x10000, URZ, 0xfc, !UPT ;  /* 0x0001000005137892 */ /* 0x000fc4000f8efcff */
[----:B------:R-:W-:Y:S02]  /*47e0*/  ULOP3.LUT UR20, UR4, 0x3fff, URZ, 0xc0, !UPT ;  /* 0x00003fff04147892 */ /* 0x000fe4000f8ec0ff */
[----:B--2---:R-:W-:Y:S02]  /*47f0*/  UIMAD UR4, UR7, UR6, URZ ;  /* 0x00000006070472a4 */ /* 0x004fe4000f8e02ff */
[----:B------:R-:W-:Y:S02]  /*4800*/  ULOP3.LUT UR20, UR20, 0x10000, URZ, 0xfc, !UPT ;  /* 0x0001000014147892 */ /* 0x000fe4000f8efcff */
[----:B------:R-:W-:Y:S02]  /*4810*/  UIADD3 UR28, UPT, UPT, UR4, -0x1, URZ ;  /* 0xffffffff041c7890 */ /* 0x000fe4000fffe0ff */
[----:B------:R-:W-:Y:S01]  /*4820*/  UISETP.GE.AND UP4, UPT, UR4, 0x1, UPT ;  /* 0x000000010400788c */ /* 0x000fe2000bf86270 */
[----:B------:R-:W-:Y:S01]  /*4830*/  UMOV UR24, 0x0 ;  /* 0x0000000000187882 */ /* 0x000fe20000000000 */
[----:B------:R-:W-:Y:S01]  /*4840*/  UMOV UR25, 0x8200490 ;  /* 0x0820049000197882 */ /* 0x000fe20000000000 */
[C---:B-1----:R-:W-:Y:S01]  /*4850*/  VIADD R5, R3.reuse, 0x40 ;  /* 0x0000004003057836 */ /* 0x042fe20000000000 */
[----:B------:R-:W-:-:S04]  /*4860*/  LOP3.LUT R4, R3, 0xffff, RZ, 0xc0, !PT ;  /* 0x0000ffff03047812 */ /* 0x000fc800078ec0ff */
[----:B------:R-:W-:-:S05]  /*4870*/  LOP3.LUT R5, R5, 0xffff, RZ, 0xc0, !PT ;  /* 0x0000ffff05057812 */ /* 0x000fca00078ec0ff */
[----:B------:R1:W-:Y:S02]  /*4880*/  STL.64 [R1], R4 ;  /* 0x0000000401007387 */ /* 0x0003e40000100a00 */
.L_x_92:
[----:B-1----:R-:W-:-:S04]  /*4890*/  SHF.L.U32 R5, R2, 0x1f, RZ ;  /* 0x0000001f02057819 */ /* 0x002fc800000006ff */
[----:B------:R-:W1:Y:S02]  /*48a0*/  SYNCS.PHASECHK.TRANS64.TRYWAIT P0, [UR17+0x1f0], R5 ;  /* 0x0001f005ff0075a7 */ /* 0x000e640008001111 */
[----:B-1-34-:R-:W-:Y:S05]  /*48b0*/  @!P0 BRA `(.L_x_84) ;  /* 0x0000006000e08947 */ /* 0x01afea0003800000 */
.L_x_227:
[----:B-1----:R-:W1:Y:S01]  /*48c0*/  LDS.128 R4, [UR17+0x230] ;  /* 0x00023011ff047984 */ /* 0x002e620008000c00 */
[----:B------:R-:W-:Y:S01]  /*48d0*/  ULEA UR22, UR21, UR17, 0x3 ;  /* 0x0000001115167291 */ /* 0x000fe2000f8e18ff */
[----:B------:R-:W-:Y:S01]  /*48e0*/  @!PT LDS RZ, [RZ] ;  /* 0x00000000fffff984 */ /* 0x000fe20000000800 */
[----:B------:R-:W-:Y:S01]  /*48f0*/  @!PT LDS RZ, [RZ] ;  /* 0x00000000fffff984 */ /* 0x000fe20000000800 */
[----:B------:R-:W-:Y:S01]  /*4900*/  @!PT LDS RZ, [RZ] ;  /* 0x00000000fffff984 */ /* 0x000fe20000000800 */
[----:B------:R-:W-:Y:S01]  /*4910*/  @!PT LDS RZ, [RZ] ;  /* 0x00000000fffff984 */ /* 0x000fe20000000800 */
[----:B------:R2:W-:Y:S06]  /*4920*/  MEMBAR.ALL.CTA ;  /* 0x0000000000007992 */ /* 0x0005ec0000008000 */
[----:B--2---:R-:W2:Y:S02]  /*4930*/  FENCE.VIEW.ASYNC.S ;  /* 0x00000000000073c6 */ /* 0x004ea40000000000 */
[----:B--2---:R-:W-:Y:S01]  /*4940*/  SYNCS.ARRIVE.TRANS64.RED.A1T0 RZ, [UR29], RZ ;  /* 0x000000ffffff79a7 */ /* 0x004fe2000810041d */
[----:B-1----:R-:W-:Y:S01]  /*4950*/  LOP3.LUT P2, RZ, R6, 0x1, RZ, 0xc0, !PT ;  /* 0x0000000106ff7812 */ /* 0x002fe2000784c0ff */
[----:B------:R-:W-:-:S12]  /*4960*/  BRA.U UP3, `(.L_x_85) ;  /* 0x00000001030c7547 */ /* 0x000fd8000b800000 */
[----:B------:R-:W-:-:S04]  /*4970*/  SHF.L.U32 R5, R8, 0x1f, RZ ;  /* 0x0000001f08057819 */ /* 0x000fc800000006ff */
[----:B------:R-:W1:Y:S02]  /*4980*/  SYNCS.PHASECHK.TRANS64.TRYWAIT P0, [UR22+0x210], R5 ;  /* 0x00021005ff0075a7 */ /* 0x000e640008001116 */
[----:B-1----:R-:W-:Y:S05]  /*4990*/  @!P0 BRA `(.L_x_86) ;  /* 0x0000006000c08947 */ /* 0x002fea0003800000 */
.L_x_85:
[----:B------:R-:W-:Y:S05]  /*49a0*/  BRA.U UP3, `(.L_x_87) ;  /* 0x0000000103d47547 */ /* 0x000fea000b800000 */
[----:B------:R-:W-:Y:S05]  /*49b0*/  BRA.U !UP4, `(.L_x_88) ;  /* 0x000000010cc47547 */ /* 0x000fea000b800000 */
[----:B------:R-:W-:Y:S01]  /*49c0*/  ULEA UR4, UR21, UR43, 0x2 ;  /* 0x0000002b15047291 */ /* 0x000fe2000f8e10ff */
[----:B-1----:R-:W-:-:S08]  /*49d0*/  SHF.L.U32 R4, R0, 0x1f, RZ ;  /* 0x0000001f00047819 */ /* 0x002fd000000006ff */
[----:B------:R-:W5:Y:S01]  /*49e0*/  LDL R5, [UR4] ;  /* 0x00000004ff057983 */ /* 0x000f620008100800 */
[----:B------:R-:W-:Y:S02]  /*49f0*/  ULEA UR4, UR16, UR17, 0x3 ;  /* 0x0000001110047291 */ /* 0x000fe4000f8e18ff */
[----:B------:R-:W-:Y:S01]  /*4a00*/  UPLOP3.LUT UP2, UPT, UPT, UPT, UPT, 0x40, 0x4 ;  /* 0x000000000004789c */ /* 0x000fe20003f4e870 */
[----:B------:R-:W-:Y:S01]  /*4a10*/  UMOV UR15, UR28 ;  /* 0x0000001c000f7c82 */ /* 0x000fe20008000000 */
[----:B------:R-:W-:-:S05]  /*4a20*/  UMOV UR5, UR16 ;  /* 0x0000001000057c82 */ /* 0x000fca0008000000 */
[----:B------:R1:W2:Y:S04]  /*4a30*/  SYNCS.PHASECHK.TRANS64.TRYWAIT P1, [UR4], R4 ;  /* 0x00000004ff0075a7 */ /* 0x0002a80008021104 */
.L_x_91:
[----:B---3--:R-:W-:Y:S01]  /*4a40*/  ULEA UR10, UR5, UR17, 0x3 ;  /* 0x00000011050a7291 */ /* 0x008fe2000f8e18ff */
[----:B--2-4-:R-:W-:Y:S11]  /*4a50*/  @P1 BRA `(.L_x_89) ;  /* 0x00000000000c1947 */ /* 0x014ff60003800000 */
[----:B------:R-:W-:Y:S04]  /*4a60*/  SHF.L.U32 R6, R0, 0x1f, RZ ;  /* 0x0000001f00067819 */ /* 0x000fe800000006ff */
[----:B------:R-:W2:Y:S02]  /*4a70*/  SYNCS.PHASECHK.TRANS64.TRYWAIT P0, [UR10], R6 ;  /* 0x00000006ff0075a7 */ /* 0x000ea4000800110a */
[----:B--2---:R-:W-:Y:S05]  /*4a80*/  @!P0 BRA `(.L_x_90) ;  /* 0x00000060009c8947 */ /* 0x004fea0003800000 */
.L_x_89:
[----:B------:R-:W-:Y:S01]  /*4a90*/  UISETP.NE.AND UP0, UPT, UR15, URZ, UPT ;  /* 0x000000ff0f00728c */ /* 0x000fe2000bf05270 */
[----:B------:R-:W-:Y:S01]  /*4aa0*/  PLOP3.LUT P1, PT, PT, PT, PT, 0x80, 0x8 ;  /* 0x000000000008781c */ /* 0x000fe20003f2f070 */
[----:B------:R-:W-:Y:S02]  /*4ab0*/  UIADD3 UR4, UPT, UPT, UR5, 0x1, URZ ;  /* 0x0000000105047890 */ /* 0x000fe4000fffe0ff */
[----:B------:R-:W-:Y:S02]  /*4ac0*/  ULEA UR8, UR5, UR20, 0x8 ;  /* 0x0000001405087291 */ /* 0x000fe4000f8e40ff */
[----:B------:R-:W-:Y:S01]  /*4ad0*/  UISETP.NE.AND UP1, UPT, UR4, 0x1a, UPT ;  /* 0x0000001a0400788c */ /* 0x000fe2000bf25270 */
[----:B------:R-:W-:Y:S01]  /*4ae0*/  PLOP3.LUT P0, PT, PT, PT, UP0, 0x80, 0x8 ;  /* 0x000000000008781c */ /* 0x000fe20003f0f008 */
[----:B------:R-:W-:Y:S02]  /*4af0*/  UIADD3 UR12, UPT, UPT, UR8, 0x2, URZ ;  /* 0x00000002080c7890 */ /* 0x000fe4000fffe0ff */
[----:B------:R-:W-:Y:S02]  /*4b00*/  USEL UR6, URZ, 0x1, UP1 ;  /* 0x00000001ff067887 */ /* 0x000fe40008800000 */
[----:B------:R-:W-:Y:S02]  /*4b10*/  USEL UR16, UR4, URZ, UP1 ;  /* 0x000000ff04107287 */ /* 0x000fe40008800000 */
[----:B------:R-:W-:Y:S02]  /*4b20*/  UIADD3 UR10, UPT, UPT, UR10, 0xd0, URZ ;  /* 0x000000d00a0a7890 */ /* 0x000fe4000fffe0ff */
[----:B------:R-:W-:Y:S01]  /*4b30*/  @UP0 ULEA UR4, UR16, UR17, 0x3 ;  /* 0x0000001110040291 */ /* 0x000fe2000f8e18ff */
[----:B------:R-:W-:Y:S01]  /*4b40*/  LOP3.LUT R0, R0, UR6, RZ, 0x3c, !PT ;  /* 0x0000000600007c12 */ /* 0x000fe2000f8e3cff */
[----:B------:R-:W-:Y:S01]  /*4b50*/  UMOV UR9, 0x80004020 ;  /* 0x8000402000097882 */ /* 0x000fe20000000000 */
[----:B------:R-:W-:Y:S01]  /*4b60*/  UMOV UR13, 0x80004020 ;  /* 0x80004020000d7882 */ /* 0x000fe20000000000 */
[----:B------:R-:W-:Y:S01]  /*4b70*/  UMOV UR7, 0x80004020 ;  /* 0x8000402000077882 */ /* 0x000fe20000000000 */
[----:B-1----:R-:W-:Y:S04]  /*4b80*/  @P0 SHF.L.U32 R4, R0, 0x1f, RZ ;  /* 0x0000001f00040819 */ /* 0x002fe800000006ff */
[----:B------:R3:W4:Y:S01]  /*4b90*/  @P0 SYNCS.PHASECHK.TRANS64.TRYWAIT P1, [UR4], R4 ;  /* 0x00000004ff0005a7 */ /* 0x0007220008021104 */
[----:B------:R-:W-:Y:S11]  /*4ba0*/  ELECT P0, URZ, PT ;  /* 0x0000000000ff782f */ /* 0x000ff60003800000 */
[----:B------:R-:W-:Y:S02]  /*4bb0*/  @!UPT UIADD3 URZ, UPT, UPT, URZ, URZ, URZ ;  /* 0x000000fffffff290 */ /* 0x000fe4000fffe0ff */
[C---:B-----5:R-:W-:Y:S01]  /*4bc0*/  @P0 R2UR.BROADCAST UR14, R5.reuse ;  /* 0x00000000050e02ca */ /* 0x060fe200008e0000 */
[----:B------:R-:W-:Y:S01]  /*4bd0*/  ULEA UR4, UR5, UR19, 0x8 ;  /* 0x0000001305047291 */ /* 0x000fe2000f8e40ff */
[----:B------:R-:W-:Y:S11]  /*4be0*/  ELECT P0, URZ, PT ;  /* 0x0000000000ff782f */ /* 0x000ff60003800000 */
[----:B------:R-:W-:Y:S02]  /*4bf0*/  @!UPT UIADD3 URZ, UPT, UPT, URZ, URZ, URZ ;  /* 0x000000fffffff290 */ /* 0x000fe4000fffe0ff */
[----:B------:R-:W-:Y:S01]  /*4c00*/  @P0 R2UR.BROADCAST UR11, R5 ;  /* 0x00000000050b02ca */ /* 0x000fe200008e0000 */
[----:B------:R-:W-:Y:S01]  /*4c10*/  UIADD3 UR6, UPT, UPT, UR4, 0x2, URZ ;  /* 0x0000000204067890 */ /* 0x000fe2000fffe0ff */
[----:B------:R-:W-:Y:S02]  /*4c20*/  UMOV UR5, 0x80004020 ;  /* 0x8000402000057882 */ /* 0x000fe40000000000 */
[----:B------:R1:W-:Y:S01]  /*4c30*/  UTCHMMA.2CTA gdesc[UR4], gdesc[UR8], tmem[UR14], tmem[UR26], idesc[UR27], UP2 ;  /* 0x00ff1a08040075ea */ /* 0x0003e2000920000e */
[----:B------:R-:W-:Y:S08]  /*4c40*/  UPLOP3.LUT UP2, UPT, UPT, UPT, UPT, 0x80, 0x8 ;  /* 0x000000000008789c */ /* 0x000ff00003f4f070 */
[----:B------:R3:W-:Y:S01]  /*4c50*/  UTCHMMA.2CTA gdesc[UR6], gdesc[UR12], tmem[UR11], tmem[UR24], idesc[UR25], UPT ;  /* 0x00ff180c060075ea */ /* 0x0007e2000ba0000b */
[----:B------:R3:W-:Y:S01]  /*4c60*/  UTCBAR.2CTA.MULTICAST [UR10], URZ, UR18 ;  /* 0x000000ff0a0073e9 */ /* 0x0007e20008200812 */
[----:B-1----:R-:W-:Y:S02]  /*4c70*/  UIADD3 UR4, UPT, UPT, UR15, 0x1, URZ ;  /* 0x000000010f047890 */ /* 0x002fe4000fffe0ff */
[----:B------:R-:W-:Y:S02]  /*4c80*/  UIADD3 UR8, UPT, UPT, UR15, -0x1, URZ ;  /* 0xffffffff0f087890 */ /* 0x000fe4000fffe0ff */
[----:B------:R-:W-:Y:S01]  /*4c90*/  UISETP.GT.U32.AND UP0, UPT, UR4, 0x1, UPT ;  /* 0x000000010400788c */ /* 0x000fe2000bf04070 */
[----:B------:R-:W-:Y:S04]  /*4ca0*/  UMOV UR5, UR16 ;  /* 0x0000001000057c82 */ /* 0x000fe80008000000 */
[----:B------:R-:W-:Y:S04]  /*4cb0*/  UMOV UR15, UR8 ;  /* 0x00000008000f7c82 */ /* 0x000fe80008000000 */
[----:B------:R-:W-:Y:S05]  /*4cc0*/  BRA.U UP0, `(.L_x_91) ;  /* 0xfffffffd005c7547 */ /* 0x000fea000b83ffff */
.L_x_88:
[----:B------:R-:W-:-:S09]  /*4cd0*/  UIADD3 UR4, UPT, UPT, UR22, 0x200, URZ ;  /* 0x0000020016047890 */ /* 0x000fd2000fffe0ff */
[----:B------:R2:W-:Y:S01]  /*4ce0*/  UTCBAR.2CTA.MULTICAST [UR4], URZ, UR23 ;  /* 0x000000ff040073e9 */ /* 0x0005e20008200817 */
[----:B------:R-:W-:Y:S02]  /*4cf0*/  NOP ;  /* 0x0000000000007918 */ /* 0x000fe40000000000 */
.L_x_87:
[----:B--2---:R-:W-:Y:S01]  /*4d00*/  UIADD3 UR4, UPT, UPT, UR21, 0x1, URZ ;  /* 0x0000000115047890 */ /* 0x004fe2000fffe0ff */
[----:B------:R-:W-:-:S03]  /*4d10*/  LOP3.LUT R2, R2, 0x1, RZ, 0x3c, !PT ;  /* 0x0000000102027812 */ /* 0x000fc600078e3cff */
[----:B------:R-:W-:-:S04]  /*4d20*/  UISETP.NE.AND UP0, UPT, UR4, 0x2, UPT ;  /* 0x000000020400788c */ /* 0x000fc8000bf05270 */
[----:B------:R-:W-:Y:S02]  /*4d30*/  USEL UR5, URZ, 0x1, UP0 ;  /* 0x00000001ff057887 */ /* 0x000fe40008000000 */
[----:B------:R-:W-:-:S04]  /*4d40*/  USEL UR21, UR4, URZ, UP0 ;  /* 0x000000ff04157287 */ /* 0x000fc80008000000 */
[----:B------:R-:W-:Y:S01]  /*4d50*/  LOP3.LUT R8, R8, UR5, RZ, 0x3c, !PT ;  /* 0x0000000508087c12 */ /* 0x000fe2000f8e3cff */
[----:B------:R-:W-:Y:S07]  /*4d60*/  @P2 BRA `(.L_x_92) ;  /* 0xfffffff800c82947 */ /* 0x000fee000383ffff */
[----:B------:R-:W2:Y:S01]  /*4d70*/  S2UR UR8, SR_CgaCtaId ;  /* 0x00000000000879c3 */ /* 0x000ea20000008800 */
[----:B------:R-:W-:Y:S01]  /*4d80*/  ELECT P0, URZ, PT ;  /* 0x0000000000ff782f */ /* 0x000fe20003800000 */
[----:B------:R-:W-:Y:S01]  /*4d90*/  HFMA2 R0, -RZ, RZ, 0, 5.9604644775390625e-08 ;  /* 0x00000001ff007431 */ /* 0x000fe200000001ff */
[----:B------:R-:W-:-:S05]  /*4da0*/  UMOV UR4, 0x40 ;  /* 0x0000004000047882 */ /* 0x000fca0000000000 */
[----:B------:R-:W-:Y:S01]  /*4db0*/  UVIRTCOUNT.DEALLOC.SMPOOL 0x80 ;  /* 0x000000800000784c */ /* 0x000fe20000000000 */
[----:B------:R-:W-:Y:S02]  /*4dc0*/  UISETP.NE.AND UP0, UPT, UR31, URZ, UPT ;  /* 0x000000ff1f00728c */ /* 0x000fe4000bf05270 */
[----:B--2---:R-:W-:-:S09]  /*4dd0*/  ULEA UR8, UR8, UR4, 0x18 ;  /* 0x0000000408087291 */ /* 0x004fd2000f8ec0ff */
[----:B------:R2:W-:Y:S01]  /*4de0*/  @P0 STS.U8 [UR8+0x1c], R0 ;  /* 0x00001c00ff000988 */ /* 0x0005e20008000008 */
[----:B------:R-:W-:Y:S05]  /*4df0*/  BRA.U UP0, `(.L_x_93) ;  /* 0x0000000100587547 */ /* 0x000fea000b800000 */
[----:B------:R-:W-:Y:S01]  /*4e00*/  UIADD3 UR5, UPT, UPT, UR17, 0x210, URZ ;  /* 0x0000021011057890 */ /* 0x000fe2000fffe0ff */
[----:B------:R-:W-:-:S03]  /*4e10*/  SHF.L.U32 R2, R8, 0x1f, RZ ;  /* 0x0000001f08027819 */ /* 0x000fc600000006ff */
[----:B------:R-:W-:-:S09]  /*4e20*/  ULEA UR4, UR21, UR5, 0x3 ;  /* 0x0000000515047291 */ /* 0x000fd2000f8e18ff */
[----:B------:R-:W1:Y:S02]  /*4e30*/  SYNCS.PHASECHK.TRANS64.TRYWAIT P0, [UR4], R2 ;  /* 0x00000002ff0075a7 */ /* 0x000e640008001104 */
[----:B-1----:R-:W-:Y:S05]  /*4e40*/  @!P0 BRA `(.L_x_94) ;  /* 0x0000005c00c48947 */ /* 0x002fea0003800000 */
.L_x_231:
[----:B------:R-:W-:-:S04]  /*4e50*/  UIADD3 UR4, UPT, UPT, UR21, 0x1, URZ ;  /* 0x0000000115047890 */ /* 0x000fc8000fffe0ff */
[----:B------:R-:W-:-:S04]  /*4e60*/  UISETP.NE.AND UP1, UPT, UR4, 0x2, UPT ;  /* 0x000000020400788c */ /* 0x000fc8000bf25270 */
[----:B---3--:R-:W-:Y:S02]  /*4e70*/  USEL UR6, URZ, 0x1, UP1 ;  /* 0x00000001ff067887 */ /* 0x008fe40008800000 */
[----:B------:R-:W-:-:S04]  /*4e80*/  USEL UR4, UR4, URZ, UP1 ;  /* 0x000000ff04047287 */ /* 0x000fc80008800000 */
[----:B------:R-:W-:Y:S01]  /*4e90*/  ULEA UR4, UR4, UR5, 0x3 ;  /* 0x0000000504047291 */ /* 0x000fe2000f8e18ff */
[----:B-1----:R-:W-:-:S04]  /*4ea0*/  LOP3.LUT R2, R8, UR6, RZ, 0x3c, !PT ;  /* 0x0000000608027c12 */ /* 0x002fc8000f8e3cff */
[----:B------:R-:W-:Y:S01]  /*4eb0*/  SHF.L.U32 R2, R2, 0x1f, RZ ;  /* 0x0000001f02027819 */ /* 0x000fe200000006ff */
[----:B--2---:R-:W-:-:S04]  /*4ec0*/  IMAD.U32 R0, RZ, RZ, UR4 ;  /* 0x00000004ff007e24 */ /* 0x004fc8000f8e00ff */
[----:B------:R1:W2:Y:S03]  /*4ed0*/  SYNCS.PHASECHK.TRANS64.TRYWAIT P0, [R0+URZ], R2 ;  /* 0x00000002000075a7 */ /* 0x0002a600080011ff */
[----:B--2---:R-:W-:Y:S05]  /*4ee0*/  @!P0 NANOSLEEP.SYNCS 0x989680 ;  /* 0x009896800000895d */ /* 0x004fea0003900000 */
[----:B------:R-:W2:Y:S02]  /*4ef0*/  @!P0 SYNCS.PHASECHK.TRANS64 P0, [R0+URZ], R2 ;  /* 0x00000002000085a7 */ /* 0x000ea400080010ff */
[----:B--2---:R-:W-:Y:S05]  /*4f00*/  @P0 BRA `(.L_x_95) ;  /* 0x0000000000200947 */ /* 0x004fea0003800000 */
.L_x_96:
[----:B--2---:R2:W3:Y:S02]  /*4f10*/  SYNCS.PHASECHK.TRANS64.TRYWAIT P0, [R0+URZ], R2 ;  /* 0x00000002000075a7 */ /* 0x0044e400080011ff */
[----:B---3--:R-:W-:Y:S05]  /*4f20*/  @!P0 NANOSLEEP.SYNCS 0x989680 ;  /* 0x009896800000895d */ /* 0x008fea0003900000 */
[----:B------:R-:W3:Y:S02]  /*4f30*/  @!P0 SYNCS.PHASECHK.TRANS64 P0, [R0+URZ], R2 ;  /* 0x00000002000085a7 */ /* 0x000ee400080010ff */
[----:B---3--:R-:W-:Y:S05]  /*4f40*/  @!P0 BRA `(.L_x_96) ;  /* 0xfffffffc00f08947 */ /* 0x008fea000383ffff */
[----:B------:R-:W-:Y:S05]  /*4f50*/  BRA `(.L_x_95) ;  /* 0x00000000000c7947 */ /* 0x000fea0003800000 */
.L_x_93:
[----:B------:R-:W-:-:S04]  /*4f60*/  UIADD3 UR4, UPT, UPT, UR17, 0x220, URZ ;  /* 0x0000022011047890 */ /* 0x000fc8000fffe0ff */
[----:B------:R-:W-:-:S09]  /*4f70*/  UPRMT UR4, UR30, 0x654, UR4 ;  /* 0x000006541e047896 */ /* 0x000fd20008000004 */
[----:B------:R-:W-:Y:S03]  /*4f80*/  SYNCS.ARRIVE.TRANS64.RED.A1T0 RZ, [UR4], RZ ;  /* 0x000000ffffff79a7 */ /* 0x000fe60008100404 */
.L_x_95:
[----:B-12---:R-:W-:Y:S01]  /*4f90*/  SHF.L.U32 R2, RZ, 0x1f, RZ ;  /* 0x0000001fff027819 */ /* 0x006fe200000006ff */
[----:B------:R-:W-:Y:S01]  /*4fa0*/  UIADD3 UR4, UPT, UPT, UR17, 0x220, URZ ;  /* 0x0000022011047890 */ /* 0x000fe2000fffe0ff */
[----:B------:R-:W-:Y:S02]  /*4fb0*/  PLOP3.LUT P0, PT, PT, PT, UP0, 0x80, 0x8 ;  /* 0x000000000008781c */ /* 0x000fe40003f0f008 */
[----:B----4-:R-:W1:Y:S02]  /*4fc0*/  SYNCS.PHASECHK.TRANS64.TRYWAIT P1, [UR17+0x220], R2 ;  /* 0x00022002ff0075a7 */ /* 0x010e640008021111 */
[----:B-1----:R-:W-:Y:S09]  /*4fd0*/  @!P1 BRA `(.L_x_97) ;  /* 0x0000005c00789947 */ /* 0x002ff20003800000 */
.L_x_233:
[----:B------:R-:W-:Y:S01]  /*4fe0*/  @!UP0 UPRMT UR4, UR30, 0x654, UR4 ;  /* 0x000006541e048896 */ /* 0x000fe20008000004 */
[----:B------:R-:W-:Y:S01]  /*4ff0*/  LOP3.LUT R3, R3, 0xffff, RZ, 0xc0, !PT ;  /* 0x0000ffff03037812 */ /* 0x000fe200078ec0ff */
[----:B-1----:R-:W-:-:S03]  /*5000*/  IMAD.MOV.U32 R2, RZ, RZ, 0xffff ;  /* 0x0000ffffff027424 */ /* 0x002fc600078e00ff */
[----:B------:R-:W-:-:S04]  /*5010*/  SHF.R.U32.HI R3, RZ, 0x5, R3 ;  /* 0x00000005ff037819 */ /* 0x000fc80000011603 */
[----:B------:R-:W-:Y:S01]  /*5020*/  @!P0 SYNCS.ARRIVE.TRANS64.RED.A1T0 RZ, [UR4], RZ ;  /* 0x000000ffffff89a7 */ /* 0x000fe20008100404 */
[----:B------:R-:W-:Y:S01]  /*5030*/  NOP ;  /* 0x0000000000007918 */ /* 0x000fe20000000000 */
[----:B------:R-:W1:Y:S01]  /*5040*/  LDS R0, [UR8+0x14] ;  /* 0x00001408ff007984 */ /* 0x000e620008000800 */
[----:B------:R-:W-:-:S04]  /*5050*/  SHF.L.U32 R2, R2, R3, RZ ;  /* 0x0000000302027219 */ /* 0x000fc800000006ff */
[----:B-1----:R-:W-:-:S04]  /*5060*/  LOP3.LUT R0, R0, R2, RZ, 0xc0, !PT ;  /* 0x0000000200007212 */ /* 0x002fc800078ec0ff */
[----:B------:R-:W-:Y:S01]  /*5070*/  ISETP.NE.AND P0, PT, R0, R2, PT ;  /* 0x000000020000720c */ /* 0x000fe20003f05270 */
[----:B------:R-:W-:-:S05]  /*5080*/  IMAD.MOV.U32 R0, RZ, RZ, 0x1 ;  /* 0x00000001ff007424 */ /* 0x000fca00078e00ff */
[----:B------:R-:W-:-:S07]  /*5090*/  SHF.L.U32 R0, R0, R3, RZ ;  /* 0x0000000300007219 */ /* 0x000fce00000006ff */
[----:B------:R-:W-:Y:S05]  /*50a0*/  @P0 BRA `(.L_x_98) ;  /* 0x00000000005c0947 */ /* 0x000fea0003800000 */
[----:B------:R-:W1:Y:S02]  /*50b0*/  LDS R3, [UR8+0x18] ;  /* 0x00001808ff037984 */ /* 0x000e640008000800 */
[----:B-1----:R-:W-:-:S04]  /*50c0*/  LOP3.LUT R3, R3, R0, RZ, 0xc0, !PT ;  /* 0x0000000003037212 */ /* 0x002fc800078ec0ff */
[----:B------:R-:W-:-:S13]  /*50d0*/  ISETP.NE.AND P0, PT, R3, R0, PT ;  /* 0x000000000300720c */ /* 0x000fda0003f05270 */
[----:B------:R-:W-:Y:S05]  /*50e0*/  @P0 BRA `(.L_x_99) ;  /* 0x0000000000400947 */ /* 0x000fea0003800000 */
[----:B------:R-:W-:Y:S01]  /*50f0*/  R2UR UR4, R2 ;  /* 0x00000000020472ca */ /* 0x000fe200000e0000 */
[----:B------:R-:W1:Y:S01]  /*5100*/  S2R R3, SR_LANEID ;  /* 0x0000000000037919 */ /* 0x000e620000000000 */
[----:B------:R-:W-:-:S04]  /*5110*/  LOP3.LUT R0, RZ, R0, RZ, 0x33, !PT ;  /* 0x00000000ff007212 */ /* 0x000fc800078e33ff */
[----:B---3--:R-:W2:Y:S07]  /*5120*/  REDUX UR6, R0 ;  /* 0x00000000000673c4 */ /* 0x008eae0000000000 */
[----:B------:R-:W-:-:S03]  /*5130*/  ULOP3.LUT UR5, URZ, UR4, URZ, 0x33, !UPT ;  /* 0x00000004ff057292 */ /* 0x000fc6000f8e33ff */
[----:B------:R-:W-:Y:S02]  /*5140*/  VOTEU.ANY UR4, UPT, PT ;  /* 0x0000000000047886 */ /* 0x000fe400038e0100 */
[----:B------:R-:W-:Y:S01]  /*5150*/  UFLO.U32 UR4, UR4 ;  /* 0x00000004000472bd */ /* 0x000fe200080e0000 */
[----:B------:R-:W-:-:S04]  /*5160*/  IMAD.U32 R2, RZ, RZ, UR5 ;  /* 0x00000005ff027e24 */ /* 0x000fc8000f8e00ff */
[----:B------:R-:W3:Y:S02]  /*5170*/  REDUX UR7, R2 ;  /* 0x00000000020773c4 */ /* 0x000ee40000000000 */
[----:B------:R4:W-:Y:S01]  /*5180*/  UTCATOMSWS.AND URZ, UR5 ;  /* 0x0000000500ff79e3 */ /* 0x0009e20008000000 */
[----:B--2---:R-:W-:Y:S01]  /*5190*/  IMAD.U32 R0, RZ, RZ, UR6 ;  /* 0x00000006ff007e24 */ /* 0x004fe2000f8e00ff */
[----:B-1----:R-:W-:Y:S01]  /*51a0*/  ISETP.EQ.U32.AND P0, PT, R3, UR4, PT ;  /* 0x0000000403007c0c */ /* 0x002fe2000bf02070 */
[----:B---3--:R-:W-:-:S12]  /*51b0*/  IMAD.U32 R2, RZ, RZ, UR7 ;  /* 0x00000007ff027e24 */ /* 0x008fd8000f8e00ff */
[----:B------:R4:W-:Y:S04]  /*51c0*/  @P0 ATOMS.AND RZ, [UR8+0x14], R2 ;  /* 0x00001402ffff098c */ /* 0x0009e8000a800008 */
[----:B------:R4:W-:Y:S01]  /*51d0*/  @P0 ATOMS.AND RZ, [UR8+0x18], R0 ;  /* 0x00001800ffff098c */ /* 0x0009e2000a800008 */
[----:B------:R-:W-:Y:S05]  /*51e0*/  BRA `(.L_x_100) ;  /* 0x0000000000147947 */ /* 0x000fea0003800000 */
.L_x_99:
[----:B------:R-:W-:Y:S02]  /*51f0*/  MOV R2, 0x5210 ;  /* 0x0000521000027802 */ /* 0x000fe40000000f00 */
[----:B---3-5:R-:W-:Y:S05]  /*5200*/  CALL.REL.NOINC `($__internal_0_$__cuda_sm10x_tcgen05_guardrail_trap_col_being_dealloced_not_returned_by_alloc) ;  /* 0x00000060005c7944 */ /* 0x028fea0003c00000 */
[----:B------:R-:W-:Y:S05]  /*5210*/  BRA `(.L_x_100) ;  /* 0x0000000000087947 */ /* 0x000fea0003800000 */
.L_x_98:
[----:B------:R-:W-:Y:S02]  /*5220*/  MOV R2, 0x5240 ;  /* 0x0000524000027802 */ /* 0x000fe40000000f00 */
[----:B---3-5:R-:W-:Y:S05]  /*5230*/  CALL.REL.NOINC `($__internal_2_$__cuda_sm10x_tcgen05_guardrail_trap_unallocated_columns_being_dealloced) ;  /* 0x0000006000687944 */ /* 0x028fea0003c00000 */
.L_x_100:
[----:B------:R-:W-:Y:S01]  /*5240*/  NOP ;  /* 0x0000000000007918 */ /* 0x000fe20000000000 */
[----:B----4-:R-:W-:Y:S05]  /*5250*/  EXIT ;  /* 0x000000000000794d */ /* 0x010fea0003800000 */
.L_x_72:
[----:B------:R-:W-:-:S09]  /*5260*/  UISETP.NE.OR UP0, UPT, UR18, 0x3, !UP3 ;  /* 0x000000031200788c */ /* 0x000fd2000df05670 */
[----:B------:R-:W-:Y:S05]  /*5270*/  BRA.U UP0, `(.L_x_101) ;  /* 0x00000015002c7547 */ /* 0x000fea000b800000 */
[----:B------:R-:W2:Y:S01]  /*5280*/  LDCU.64 UR4, c[0x0][0x888] ;  /* 0x00011100ff0477ac */ /* 0x000ea20008000a00 */
[----:B------:R-:W3:Y:S01]  /*5290*/  S2UR UR10, SR_CgaCtaId ;  /* 0x00000000000a79c3 */ /* 0x000ee20000008800 */
[----:B------:R-:W-:Y:S01]  /*52a0*/  HFMA2 R10, -RZ, RZ, 0, 5.9604644775390625e-08 ;  /* 0x00000001ff0a7431 */ /* 0x000fe200000001ff */
[----:B------:R-:W-:Y:S01]  /*52b0*/  MOV R9, RZ ;  /* 0x000000ff00097202 */ /* 0x000fe20000000f00 */
[----:B------:R-:W4:Y:S01]  /*52c0*/  LDCU UR49, c[0x0][0x370] ;  /* 0x00006e00ff3177ac */ /* 0x000f220008000800 */
[----:B------:R-:W-:Y:S01]  /*52d0*/  HFMA2 R0, -RZ, RZ, 0, 0.00048828125 ;  /* 0x00001000ff007431 */ /* 0x000fe200000001ff */
[----:B------:R-:W4:Y:S03]  /*52e0*/  LDCU.128 UR52, c[0x0][0xb10] ;  /* 0x00016200ff3477ac */ /* 0x000f260008000c00 */
[----:B------:R-:W1:Y:S01]  /*52f0*/  LDC.64 R12, c[0x0][0x348] ;  /* 0x0000d200ff0c7b82 */ /* 0x000e620000000a00 */
[----:B------:R-:W3:Y:S01]  /*5300*/  LDCU UR38, c[0x0][0x374] ;  /* 0x00006e80ff2677ac */ /* 0x000ee20008000800 */
[----:B------:R-:W3:Y:S01]  /*5310*/  LDCU.64 UR46, c[0x0][0x890] ;  /* 0x00011200ff2e77ac */ /* 0x000ee20008000a00 */
[----:B--2---:R-:W-:Y:S01]  /*5320*/  UISETP.NE.U32.AND UP0, UPT, UR4, URZ, UPT ;  /* 0x000000ff0400728c */ /* 0x004fe2000bf05070 */
[----:B------:R-:W2:Y:S01]  /*5330*/  LDCU UR30, c[0x0][0xb0c] ;  /* 0x00016180ff1e77ac */ /* 0x000ea20008000800 */
[----:B------:R-:W1:Y:S01]  /*5340*/  LDCU UR68, c[0x0][0xb20] ;  /* 0x00016400ff4477ac */ /* 0x000e620008000800 */
[----:B------:R-:W1:Y:S01]  /*5350*/  LDCU UR4, c[0x0][0xb30] ;  /* 0x00016600ff0477ac */ /* 0x000e620008000800 */
[----:B------:R-:W1:Y:S01]  /*5360*/  LDCU.128 UR56, c[0x0][0x980] ;  /* 0x00013000ff3877ac */ /* 0x000e620008000c00 */
[----:B------:R-:W-:Y:S01]  /*5370*/  UMOV UR31, 0x400 ;  /* 0x00000400001f7882 */ /* 0x000fe20000000000 */
[----:B----4-:R-:W-:-:S02]  /*5380*/  UIMAD.WIDE.U32 UR6, UR49, UR52, URZ ;  /* 0x00000034310672a5 */ /* 0x010fc4000f8e00ff */
[----:B---3--:R-:W-:Y:S02]  /*5390*/  UIMAD.WIDE.U32 UR8, UR38, UR55, URZ ;  /* 0x00000037260872a5 */ /* 0x008fe4000f8e00ff */
[----:B------:R-:W-:Y:S02]  /*53a0*/  UISETP.NE.AND.EX UP6, UPT, UR5, URZ, UPT, UP0 ;  /* 0x000000ff0500728c */ /* 0x000fe4000bfc5300 */
[----:B------:R-:W-:Y:S02]  /*53b0*/  ULEA UR31, UR10, UR31, 0x18 ;  /* 0x0000001f0a1f7291 */ /* 0x000fe4000f8ec0ff */
[----:B------:R-:W-:Y:S02]  /*53c0*/  UISETP.NE.AND UP0, UPT, UR39, 0x1, UPT ;  /* 0x000000012700788c */ /* 0x000fe4000bf05270 */
[----:B------:R-:W-:Y:S02]  /*53d0*/  UISETP.NE.U32.AND UP0, UPT, UR46, URZ, UPT ;  /* 0x000000ff2e00728c */ /* 0x000fe4000bf05070 */
[----:B------:R-:W-:-:S02]  /*53e0*/  UIADD3 UR61, UPT, UPT, UR31, 0x1b8, URZ ;  /* 0x000001b81f3d7890 */ /* 0x000fc4000fffe0ff */
[----:B------:R-:W-:Y:S02]  /*53f0*/  UIADD3 UR60, UPT, UPT, UR31, 0x1f8, URZ ;  /* 0x000001f81f3c7890 */ /* 0x000fe4000fffe0ff */
[----:B------:R-:W-:Y:S02]  /*5400*/  UIADD3 UR41, UPT, UPT, UR31, 0x1a0, URZ ;  /* 0x000001a01f297890 */ /* 0x000fe4000fffe0ff */
[----:B------:R-:W-:Y:S02]  /*5410*/  UIADD3 UR33, UPT, UPT, UR31, 0x1a8, URZ ;  /* 0x000001a81f217890 */ /* 0x000fe4000fffe0ff */
[----:B------:R-:W-:Y:S02]  /*5420*/  UIADD3 UR25, UPT, UPT, UR31, 0x1b0, URZ ;  /* 0x000001b01f197890 */ /* 0x000fe4000fffe0ff */
[----:B------:R-:W-:Y:S02]  /*5430*/  UISETP.GE.AND UP3, UPT, UR39, 0x1, UPT ;  /* 0x000000012700788c */ /* 0x000fe4000bf66270 */
[----:B------:R-:W-:Y:S01]  /*5440*/  UISETP.NE.AND.EX UP5, UPT, UR47, URZ, UPT, UP0 ;  /* 0x000000ff2f00728c */ /* 0x000fe2000bfa5300 */
[----:B------:R-:W-:Y:S01]  /*5450*/  UMOV UR66, UR7 ;  /* 0x0000000700427c82 */ /* 0x000fe20008000000 */
[----:B------:R-:W-:Y:S01]  /*5460*/  UMOV UR65, UR9 ;  /* 0x0000000900417c82 */ /* 0x000fe20008000000 */
[----:B--2---:R-:W-:-:S02]  /*5470*/  UISETP.NE.AND UP3, UPT, UR30, 0x1, UPT ;  /* 0x000000011e00788c */ /* 0x004fc4000bf65270 */
[----:B------:R-:W-:Y:S02]  /*5480*/  UISETP.NE.AND UP0, UPT, UR54, 0x1, UPT ;  /* 0x000000013600788c */ /* 0x000fe4000bf05270 */
[----:B------:R-:W-:Y:S01]  /*5490*/  UPLOP3.LUT UP2, UPT, UPT, UPT, UPT, 0x40, 0x4 ;  /* 0x000000000004789c */ /* 0x000fe20003f4e870 */
[----:B------:R-:W2:Y:S01]  /*54a0*/  LDCU.64 UR22, c[0x0][0xb28] ;  /* 0x00016500ff1677ac */ /* 0x000ea20008000a00 */
[----:B------:R-:W3:Y:S01]  /*54b0*/  LDCU.64 UR50, c[0x0][0x990] ;  /* 0x00013200ff3277ac */ /* 0x000ee20008000a00 */
[----:B------:R-:W-:Y:S02]  /*54c0*/  UPRMT UR61, UR10, 0x654, UR61 ;  /* 0x000006540a3d7896 */ /* 0x000fe4000800003d */
[----:B------:R-:W-:Y:S02]  /*54d0*/  UPRMT UR60, URZ, 0x654, UR60 ;  /* 0x00000654ff3c7896 */ /* 0x000fe4000800003c */
[----:B------:R-:W-:Y:S02]  /*54e0*/  UPRMT UR64, UR10, 0x654, UR41 ;  /* 0x000006540a407896 */ /* 0x000fe40008000029 */
[----:B------:R-:W-:-:S02]  /*54f0*/  UPRMT UR63, UR10, 0x654, UR33 ;  /* 0x000006540a3f7896 */ /* 0x000fc40008000021 */
[----:B------:R-:W-:Y:S02]  /*5500*/  UPRMT UR62, UR10, 0x654, UR25 ;  /* 0x000006540a3e7896 */ /* 0x000fe40008000019 */
[----:B------:R-:W-:Y:S02]  /*5510*/  USHF.R.U32.HI UR66, URZ, UR53, UR66 ;  /* 0x00000035ff427299 */ /* 0x000fe40008011642 */
[----:B-1----:R-:W-:Y:S02]  /*5520*/  USHF.R.U32.HI UR65, URZ, UR68, UR65 ;  /* 0x00000044ff417299 */ /* 0x002fe40008011641 */
[----:B------:R-:W-:Y:S02]  /*5530*/  UISETP.NE.AND UP4, UPT, UR4, 0x1, UPT ;  /* 0x000000010400788c */ /* 0x000fe4000bf85270 */
[----:B------:R-:W-:Y:S02]  /*5540*/  UISETP.NE.AND UP3, UPT, UR56, 0x1, UPT ;  /* 0x000000013800788c */ /* 0x000fe4000bf65270 */
[----:B--23--:R-:W-:-:S11]  /*5550*/  UISETP.NE.AND UP0, UPT, UR59, 0x1, UPT ;  /* 0x000000013b00788c */ /* 0x00cfd6000bf05270 */
.L_x_112:
[----:B------:R-:W-:Y:S04]  /*5560*/  SHF.L.U32 R3, R9, 0x1f, RZ ;  /* 0x0000001f09037819 */ /* 0x000fe800000006ff */
[----:B------:R-:W1:Y:S02]  /*5570*/  SYNCS.PHASECHK.TRANS64.TRYWAIT P0, [UR31+0x1f0], R3 ;  /* 0x0001f003ff0075a7 */ /* 0x000e64000800111f */
[----:B-12---:R-:W-:Y:S05]  /*5580*/  @!P0 BRA `(.L_x_102) ;  /* 0x0000005800248947 */ /* 0x006fea0003800000 */
.L_x_235:
[----:B------:R-:W2:Y:S01]  /*5590*/  LDS.128 R4, [UR31+0x230] ;  /* 0x0002301fff047984 */ /* 0x000ea20008000c00 */
[----:B------:R-:W-:Y:S01]  /*55a0*/  UISETP.GE.AND UP0, UPT, UR39, 0x1, UPT ;  /* 0x000000012700788c */ /* 0x000fe2000bf06270 */
[----:B------:R-:W-:Y:S01]  /*55b0*/  @!PT LDS RZ, [RZ] ;  /* 0x00000000fffff984 */ /* 0x000fe20000000800 */
[----:B------:R-:W-:Y:S01]  /*55c0*/  @!PT LDS RZ, [RZ] ;  /* 0x00000000fffff984 */ /* 0x000fe20000000800 */
[----:B------:R-:W-:Y:S01]  /*55d0*/  @!PT LDS RZ, [RZ] ;  /* 0x00000000fffff984 */ /* 0x000fe20000000800 */
[----:B------:R-:W-:Y:S01]  /*55e0*/  @!PT LDS RZ, [RZ] ;  /* 0x00000000fffff984 */ /* 0x000fe20000000800 */
[----:B------:R3:W-:Y:S06]  /*55f0*/  MEMBAR.ALL.CTA ;  /* 0x0000000000007992 */ /* 0x0007ec0000008000 */
[----:B---3--:R-:W3:Y:S02]  /*5600*/  FENCE.VIEW.ASYNC.S ;  /* 0x00000000000073c6 */ /* 0x008ee40000000000 */
[----:B---3--:R-:W-:Y:S01]  /*5610*/  SYNCS.ARRIVE.TRANS64.RED.A1T0 RZ, [UR60], RZ ;  /* 0x000000ffffff79a7 */ /* 0x008fe2000810043c */
[----:B--2---:R-:W-:Y:S11]  /*5620*/  LOP3.LUT P0, RZ, R6, 0x1, RZ, 0xc0, !PT ;  /* 0x0000000106ff7812 */ /* 0x004ff6000780c0ff */
[----:B------:R-:W-:Y:S02]  /*5630*/  @!UPT UIADD3 URZ, UPT, UPT, URZ, URZ, URZ ;  /* 0x000000fffffff290 */ /* 0x000fe4000fffe0ff */
[----:B------:R-:W-:Y:S01]  /*5640*/  VOTEU.ANY UP3, P0 ;  /* 0x0000000000ff7886 */ /* 0x000fe20000060100 */
[----:B------:R-:W-:Y:S11]  /*5650*/  PLOP3.LUT P0, PT, PT, PT, UP3, 0x80, 0x8 ;  /* 0x000000000008781c */ /* 0x000ff60003f0f038 */
[----:B------:R-:W-:Y:S02]  /*5660*/  @!UPT UIADD3 URZ, UPT, UPT, URZ, URZ, URZ ;  /* 0x000000fffffff290 */ /* 0x000fe4000fffe0ff */
[----:B-1----:R-:W-:Y:S02]  /*5670*/  @P0 MOV R3, R4 ;  /* 0x0000000400030202 */ /* 0x002fe40000000f00 */
[----:B------:R-:W-:Y:S02]  /*5680*/  @P0 LOP3.LUT R2, R5, 0xffff, RZ, 0xc0, !PT ;  /* 0x0000ffff05020812 */ /* 0x000fe400078ec0ff */
[----:B------:R-:W-:Y:S02]  /*5690*/  @P0 R2UR UR5, R3 ;  /* 0x00000000030502ca */ /* 0x000fe400000e0000 */
[----:B------:R-:W-:Y:S11]  /*56a0*/  @P0 R2UR UR4, R2 ;  /* 0x00000000020402ca */ /* 0x000ff600000e0000 */
[----:B------:R-:W-:Y:S02]  /*56b0*/  @UP3 UMOV UR15, UR5 ;  /* 0x00000005000f3c82 */ /* 0x000fe40008000000 */
[----:B------:R-:W-:Y:S01]  /*56c0*/  @UP3 UMOV UR14, UR4 ;  /* 0x00000004000e3c82 */ /* 0x000fe20008000000 */
[----:B------:R-:W-:Y:S05]  /*56d0*/  BRA.U !UP0, `(.L_x_103) ;  /* 0x0000000108c07547 */ /* 0x000fea000b800000 */
[----:B------:R-:W-:Y:S02]  /*56e0*/  UIMAD.WIDE.U32 UR8, UR14, UR55, URZ ;  /* 0x000000370e0872a5 */ /* 0x000fe4000f8e00ff */
[----:B------:R-:W-:Y:S02]  /*56f0*/  UP2UR UR18, UPR, URZ, 0x4 ;  /* 0x00000004ff127883 */ /* 0x000fe40008000000 */
[----:B------:R-:W-:Y:S02]  /*5700*/  UISETP.NE.AND UP2, UPT, UR54, 0x1, UPT ;  /* 0x000000013600788c */ /* 0x000fe4000bf45270 */
[----:B------:R-:W-:Y:S02]  /*5710*/  UIMAD.WIDE.U32 UR10, UR15, UR52, URZ ;  /* 0x000000340f0a72a5 */ /* 0x000fe4000f8e00ff */
[----:B------:R-:W-:Y:S02]  /*5720*/  USEL UR4, UR38, UR65, !UP2 ;  /* 0x0000004126047287 */ /* 0x000fe4000d000000 */
[----:B------:R-:W-:Y:S02]  /*5730*/  UISETP.NE.AND UP0, UPT, UR30, 0x1, UPT ;  /* 0x000000011e00788c */ /* 0x000fe4000bf05270 */
[----:B------:R-:W-:Y:S02]  /*5740*/  UP2UR UR19, UPR, URZ, 0x2 ;  /* 0x00000002ff137883 */ /* 0x000fe40008000000 */
[----:B------:R-:W-:Y:S02]  /*5750*/  UISETP.NE.AND UP1, UPT, UR39, 0x1, UPT ;  /* 0x000000012700788c */ /* 0x000fe4000bf25270 */
[----:B------:R-:W-:Y:S02]  /*5760*/  UIMAD.WIDE.U32 UR12, UR4, UR22, URZ ;  /* 0x00000016040c72a5 */ /* 0x000fe4000f8e00ff */
[----:B------:R-:W-:Y:S01]  /*5770*/  USEL UR7, UR49, UR66, !UP0 ;  /* 0x0000004231077287 */ /* 0x000fe2000c000000 */
[----:B------:R-:W-:Y:S02]  /*5780*/  UMOV UR5, UR9 ;  /* 0x0000000900057c82 */ /* 0x000fe40008000000 */
[----:B------:R-:W-:Y:S02]  /*5790*/  USHF.R.U32.HI UR6, URZ, UR68, UR5 ;  /* 0x00000044ff067299 */ /* 0x000fe40008011605 */
[----:B------:R-:W-:Y:S02]  /*57a0*/  UIMAD.WIDE.U32 UR16, UR7, UR22, URZ ;  /* 0x00000016071072a5 */ /* 0x000fe4000f8e00ff */
[----:B------:R-:W-:Y:S02]  /*57b0*/  USEL UR6, UR14, UR6, !UP2 ;  /* 0x000000060e067287 */ /* 0x000fe4000d000000 */
[----:B------:R-:W-:Y:S01]  /*57c0*/  UISETP.NE.AND UP2, UPT, UR18, URZ, UPT ;  /* 0x000000ff1200728c */ /* 0x000fe2000bf45270 */
[----:B------:R-:W-:Y:S01]  /*57d0*/  UMOV UR5, UR11 ;  /* 0x0000000b00057c82 */ /* 0x000fe20008000000 */
[----:B------:R-:W-:Y:S02]  /*57e0*/  UIMAD.WIDE.U32 UR10, UR6, UR22, URZ ;  /* 0x00000016060a72a5 */ /* 0x000fe4000f8e00ff */
[----:B------:R-:W-:Y:S03]  /*57f0*/  USHF.R.U32.HI UR8, URZ, UR53, UR5 ;  /* 0x00000035ff087299 */ /* 0x000fe60008011605 */
[----:B------:R-:W-:Y:S02]  /*5800*/  UMOV UR5, UR13 ;  /* 0x0000000d00057c82 */ /* 0x000fe40008000000 */
[----:B------:R-:W-:Y:S03]  /*5810*/  @UP1 USHF.R.U32.HI UR4, URZ, UR23, UR5 ;  /* 0x00000017ff041299 */ /* 0x000fe60008011605 */
[----:B------:R-:W-:Y:S01]  /*5820*/  UMOV UR5, UR17 ;  /* 0x0000001100057c82 */ /* 0x000fe20008000000 */
[----:B------:R-:W-:Y:S02]  /*5830*/  UIMAD UR4, UR39, UR4, URZ ;  /* 0x00000004270472a4 */ /* 0x000fe4000f8e02ff */
[----:B------:R-:W-:Y:S02]  /*5840*/  @UP1 USHF.R.U32.HI UR7, URZ, UR23, UR5 ;  /* 0x00000017ff071299 */ /* 0x000fe40008011605 */
[----:B------:R-:W-:Y:S02]  /*5850*/  USEL UR5, UR15, UR8, !UP0 ;  /* 0x000000080f057287 */ /* 0x000fe4000c000000 */
[----:B------:R-:W-:Y:S02]  /*5860*/  UIMAD UR8, UR39, UR7, URZ ;  /* 0x00000007270872a4 */ /* 0x000fe4000f8e02ff */
[----:B------:R-:W-:Y:S03]  /*5870*/  UISETP.GE.AND UP0, UPT, UR6, UR4, UPT ;  /* 0x000000040600728c */ /* 0x000fe6000bf06270 */
[----:B------:R-:W-:Y:S01]  /*5880*/  UMOV UR4, UR11 ;  /* 0x0000000b00047c82 */ /* 0x000fe20008000000 */
[----:B------:R-:W-:Y:S02]  /*5890*/  UISETP.GE.OR UP0, UPT, UR5, UR8, UP0 ;  /* 0x000000080500728c */ /* 0x000fe40008706670 */
[----:B------:R-:W-:Y:S02]  /*58a0*/  USHF.R.U32.HI UR4, URZ, UR23, UR4 ;  /* 0x00000017ff047299 */ /* 0x000fe40008011604 */
[----:B------:R-:W-:Y:S02]  /*58b0*/  UIMAD.WIDE.U32 UR8, UR5, UR22, URZ ;  /* 0x00000016050872a5 */ /* 0x000fe4000f8e00ff */
[----:B------:R-:W-:Y:S04]  /*58c0*/  USEL UR10, UR6, UR4, !UP1 ;  /* 0x00000004060a7287 */ /* 0x000fe8000c800000 */
[----:B------:R-:W-:Y:S01]  /*58d0*/  UIADD3 UR11, UPT, UPT, -UR10, URZ, URZ ;  /* 0x000000ff0a0b7290 */ /* 0x000fe2000fffe1ff */
[----:B------:R-:W-:Y:S02]  /*58e0*/  @!UP0 UMOV UR4, UR9 ;  /* 0x0000000900048c82 */ /* 0x000fe40008000000 */
[----:B------:R-:W-:Y:S02]  /*58f0*/  @!UP0 USHF.R.U32.HI UR4, URZ, UR23, UR4 ;  /* 0x00000017ff048299 */ /* 0x000fe40008011604 */
[----:B------:R-:W-:Y:S02]  /*5900*/  UIMAD UR8, UR39, UR11, UR6 ;  /* 0x0000000b270872a4 */ /* 0x000fe4000f8e0206 */
[----:B------:R-:W-:Y:S02]  /*5910*/  @!UP0 USEL UR4, UR5, UR4, !UP1 ;  /* 0x0000000405048287 */ /* 0x000fe4000c800000 */
[----:B------:R-:W-:Y:S02]  /*5920*/  UISETP.NE.AND UP1, UPT, UR19, URZ, UPT ;  /* 0x000000ff1300728c */ /* 0x000fe4000bf25270 */
[----:B------:R-:W-:Y:S02]  /*5930*/  @!UP0 UIMAD UR7, UR7, UR8, UR4 ;  /* 0x00000008070782a4 */ /* 0x000fe4000f8e0204 */
[----:B------:R-:W-:Y:S02]  /*5940*/  @!UP0 UIADD3 UR9, UPT, UPT, UR10, -UR4, URZ ;  /* 0x800000040a098290 */ /* 0x000fe4000fffe0ff */
[----:B------:R-:W-:Y:S02]  /*5950*/  UIADD3 UR8, UPT, UPT, -UR6, URZ, URZ ;  /* 0x000000ff06087290 */ /* 0x000fe4000fffe1ff */
[----:B------:R-:W-:Y:S02]  /*5960*/  UIADD3 UR4, UPT, UPT, -UR5, URZ, URZ ;  /* 0x000000ff05047290 */ /* 0x000fe4000fffe1ff */
[----:B------:R-:W-:Y:S03]  /*5970*/  @!UP0 UIMAD UR6, UR9, UR39, UR5 ;  /* 0x00000027090682a4 */ /* 0x000fe6000f8e0205 */
[----:B------:R-:W-:Y:S01]  /*5980*/  @!UP0 UMOV UR5, UR7 ;  /* 0x0000000700058c82 */ /* 0x000fe20008000000 */
[----:B------:R-:W-:Y:S02]  /*5990*/  UIMAD UR7, UR30, UR4, UR15 ;  /* 0x000000041e0772a4 */ /* 0x000fe4000f8e020f */
[----:B------:R-:W-:Y:S02]  /*59a0*/  UIMAD UR4, UR54, UR8, UR14 ;  /* 0x00000008360472a4 */ /* 0x000fe4000f8e020e */
[----:B------:R-:W-:Y:S02]  /*59b0*/  UIMAD UR15, UR5, UR30, UR7 ;  /* 0x0000001e050f72a4 */ /* 0x000fe4000f8e0207 */
[----:B------:R-:W-:Y:S11]  /*59c0*/  UIMAD UR14, UR6, UR54, UR4 ;  /* 0x00000036060e72a4 */ /* 0x000ff6000f8e0204 */
[----:B------:R-:W-:Y:S01]  /*59d0*/  @!UPT UIADD3 URZ, UPT, UPT, URZ, URZ, URZ ;  /* 0x000000fffffff290 */ /* 0x000fe2000fffe0ff */
.L_x_103:
[----:B------:R-:W1:Y:S01]  /*59e0*/  @!UP4 LDCU.128 UR8, c[0x0][0xb10] ;  /* 0x00016200ff08c7ac */ /* 0x000e620008000c00 */
[----:B------:R-:W-:Y:S02]  /*59f0*/  ISETP.NE.U32.AND P1, PT, RZ, UR46, PT ;  /* 0x0000002eff007c0c */ /* 0x000fe4000bf25070 */
[----:B------:R-:W-:Y:S02]  /*5a00*/  SHF.L.U32 R8, R10, 0x1f, RZ ;  /* 0x0000001f0a087819 */ /* 0x000fe400000006ff */
[----:B------:R-:W-:Y:S01]  /*5a10*/  ISETP.NE.AND.EX P1, PT, RZ, UR47, PT, P1 ;  /* 0x0000002fff007c0c */ /* 0x000fe2000bf25310 */
[----:B------:R-:W2:Y:S01]  /*5a20*/  @!UP4 LDCU UR5, c[0x0][0xb0c] ;  /* 0x00016180ff05c7ac */ /* 0x000ea20008000800 */
[----:B------:R-:W-:Y:S02]  /*5a30*/  USHF.L.U32 UR42, UR20, 0x7, URZ ;  /* 0x00000007142a7899 */ /* 0x000fe400080006ff */
[----:B-1----:R-:W-:Y:S07]  /*5a40*/  UIMAD.WIDE.U32 UR6, UR15, UR8, URZ ;  /* 0x000000080f0672a5 */ /* 0x002fee000f8e00ff */
[----:B------:R-:W-:Y:S01]  /*5a50*/  @!UP4 UMOV UR4, UR7 ;  /* 0x000000070004cc82 */ /* 0x000fe20008000000 */
[----:B--2---:R-:W-:Y:S02]  /*5a60*/  @!UP4 UISETP.NE.AND UP0, UPT, UR5, 0x1, UPT ;  /* 0x000000010500c88c */ /* 0x004fe4000bf05270 */
[----:B------:R-:W-:Y:S02]  /*5a70*/  @!UP4 USHF.R.U32.HI UR4, URZ, UR9, UR4 ;  /* 0x00000009ff04c299 */ /* 0x000fe40008011604 */
[----:B------:R-:W-:Y:S02]  /*5a80*/  UIMAD.WIDE.U32 UR6, UR14, UR11, URZ ;  /* 0x0000000b0e0672a5 */ /* 0x000fe4000f8e00ff */
[----:B------:R-:W-:Y:S02]  /*5a90*/  @!UP4 USEL UR8, UR15, UR4, !UP0 ;  /* 0x000000040f08c287 */ /* 0x000fe4000c000000 */
[----:B------:R-:W-:Y:S03]  /*5aa0*/  @!UP4 UISETP.NE.AND UP0, UPT, UR10, 0x1, UPT ;  /* 0x000000010a00c88c */ /* 0x000fe6000bf05270 */
[----:B------:R-:W-:Y:S02]  /*5ab0*/  @!UP4 UMOV UR6, UR7 ;  /* 0x000000070006cc82 */ /* 0x000fe40008000000 */
[----:B------:R-:W1:Y:S02]  /*5ac0*/  @!UP4 LDCU UR4, c[0x0][0xb20] ;  /* 0x00016400ff04c7ac */ /* 0x000e640008000800 */
[----:B-1----:R-:W-:Y:S04]  /*5ad0*/  @!UP4 USHF.R.U32.HI UR6, URZ, UR4, UR6 ;  /* 0x00000004ff06c299 */ /* 0x002fe80008011606 */
[----:B------:R-:W-:Y:S04]  /*5ae0*/  @!UP4 USEL UR6, UR14, UR6, !UP0 ;  /* 0x000000060e06c287 */ /* 0x000fe8000c000000 */
[----:B------:R-:W-:Y:S02]  /*5af0*/  @!UP4 UIADD3 UR4, UPT, UPT, -UR8, UR6, URZ ;  /* 0x000000060804c290 */ /* 0x000fe4000fffe1ff */
[----:B------:R-:W-:Y:S02]  /*5b00*/  @!UP4 UIADD3 UR6, UPT, UPT, UR8, -UR6, URZ ;  /* 0x800000060806c290 */ /* 0x000fe4000fffe0ff */
[----:B------:R-:W-:Y:S02]  /*5b10*/  @!UP4 UIMAD UR15, UR4, UR5, UR15 ;  /* 0x00000005040fc2a4 */ /* 0x000fe4000f8e020f */
[----:B------:R-:W-:Y:S01]  /*5b20*/  @!UP4 UIMAD UR14, UR6, UR10, UR14 ;  /* 0x0000000a060ec2a4 */ /* 0x000fe2000f8e020e */
[----:B------:R-:W-:Y:S11]  /*5b30*/  BRA.U UP2, `(.L_x_104) ;  /* 0x0000000102107547 */ /* 0x000ff6000b800000 */
[----:B------:R-:W-:Y:S04]  /*5b40*/  MOV R3, UR67 ;  /* 0x0000004300037c02 */ /* 0x000fe80008000f00 */
[----:B------:R-:W-:Y:S04]  /*5b50*/  SHF.L.U32 R3, R3, 0x1f, RZ ;  /* 0x0000001f03037819 */ /* 0x000fe800000006ff */
[----:B------:R-:W1:Y:S02]  /*5b60*/  SYNCS.PHASECHK.TRANS64.TRYWAIT P2, [UR31+0x1e8], R3 ;  /* 0x0001e803ff0075a7 */ /* 0x000e64000804111f */
[----:B-1----:R-:W-:Y:S05]  /*5b70*/  @!P2 BRA `(.L_x_105) ;  /* 0x0000005000c0a947 */ /* 0x002fea0003800000 */
.L_x_104:
[----:B------:R-:W-:Y:S05]  /*5b80*/  BRA.U !UP5, `(.L_x_106) ;  /* 0x000000010d387547 */ /* 0x000fea000b800000 */
[----:B------:R-:W-:Y:S01]  /*5b90*/  UPLOP3.LUT UP1, UPT, UPT, UPT, UP6, 0x80, 0x8 ;  /* 0x000000000008789c */ /* 0x000fe20003f2f060 */
[----:B------:R-:W-:Y:S01]  /*5ba0*/  IMAD.MOV.U32 R45, RZ, RZ, 0x1 ;  /* 0x00000001ff2d7424 */ /* 0x000fe200078e00ff */
[----:B------:R-:W2:Y:S04]  /*5bb0*/  LDCU.64 UR8, c[0x0][0x358] ;  /* 0x00006b00ff0877ac */ /* 0x000ea80008000a00 */
[----:B------:R-:W-:Y:S05]  /*5bc0*/  PLOP3.LUT P2, PT, PT, PT, UP1, 0x80, 0x8 ;  /* 0x000000000008781c */ /* 0x000fea0003f4f018 */
[----:B------:R-:W3:Y:S01]  /*5bd0*/  @UP1 LDCU.64 UR4, c[0x0][0x888] ;  /* 0x00011100ff0417ac */ /* 0x000ee20008000a00 */
[----:B------:R-:W-:Y:S04]  /*5be0*/  @UP1 UIMAD UR6, UR48, UR46, URZ ;  /* 0x0000002e300612a4 */ /* 0x000fe8000f8e02ff */
[----:B---3--:R-:W-:Y:S06]  /*5bf0*/  @UP1 UIMAD.WIDE UR4, UR6, 0x4, UR4 ;  /* 0x00000004060418a5 */ /* 0x008fec000f8e0204 */
[----:B-1----:R-:W-:Y:S01]  /*5c00*/  IMAD.U32 R2, RZ, RZ, UR4 ;  /* 0x00000004ff027e24 */ /* 0x002fe2000f8e00ff */
[----:B------:R-:W-:Y:S04]  /*5c10*/  MOV R3, UR5 ;  /* 0x0000000500037c02 */ /* 0x000fe80008000f00 */
[----:B------:R-:W1:Y:S01]  /*5c20*/  @!UP1 LDCU UR4, c[0x0][0x880] ;  /* 0x00011000ff0497ac */ /* 0x000e620008000800 */
[----:B--2--5:R2:W5:Y:S02]  /*5c30*/  @P2 LDG.E R27, desc[UR8][R2.64] ;  /* 0x00000008021b2981 */ /* 0x024564000c1e1900 */
[----:B--2---:R-:W-:Y:S05]  /*5c40*/  HFMA2 R2, -RZ, RZ, 0, 5.9604644775390625e-08 ;  /* 0x00000001ff027431 */ /* 0x004fea00000001ff */
[----:B------:R-:W-:Y:S01]  /*5c50*/  @!P2 PRMT R45, R2, 0x7610, R45 ;  /* 0x00007610022da816 */ /* 0x000fe2000000002d */
[----:B-1----:R-:W-:Y:S07]  /*5c60*/  @!P2 IMAD.U32 R27, RZ, RZ, UR4 ;  /* 0x00000004ff1bae24 */ /* 0x002fee000f8e00ff */
.L_x_106:
[----:B-----5:R-:W-:Y:S01]  /*5c70*/  @!P1 FSETP.EQ.AND P3, PT, R27, RZ, PT ;  /* 0x000000ff1b00920b */ /* 0x020fe20003f62000 */
[----:B------:R-:W-:Y:S01]  /*5c80*/  @!UPT UIADD3 URZ, UPT, UPT, URZ, URZ, URZ ;  /* 0x000000fffffff290 */ /* 0x000fe2000fffe0ff */
[----:B------:R-:W-:Y:S11]  /*5c90*/  @!P1 BRA `(.L_x_107) ;  /* 0x0000000000149947 */ /* 0x000ff60003800000 */
[----:B------:R-:W-:Y:S02]  /*5ca0*/  LOP3.LUT P1, RZ, R45, 0xff, RZ, 0xc0, !PT ;  /* 0x000000ff2dff7812 */ /* 0x000fe4000782c0ff */
[----:B------:R-:W-:Y:S04]  /*5cb0*/  PLOP3.LUT P3, PT, PT, PT, UP1, 0x80, 0x8 ;  /* 0x000000000008781c */ /* 0x000fe80003f6f018 */
[----:B------:R-:W-:Y:S07]  /*5cc0*/  PLOP3.LUT P3, PT, P3, PT, PT, 0x8, 0x80 ;  /* 0x000000000080781c */ /* 0x000fee0001f6e170 */
[----:B------:R-:W-:Y:S11]  /*5cd0*/  @P1 FSETP.EQ.AND P3, PT, R27, RZ, PT ;  /* 0x000000ff1b00120b */ /* 0x000ff60003f62000 */
[----:B------:R-:W-:Y:S02]  /*5ce0*/  @!UPT UIADD3 URZ, UPT, UPT, URZ, URZ, URZ ;  /* 0x000000fffffff290 */ /* 0x000fe4000fffe0ff */
.L_x_107:
[----:B------:R-:W-:Y:S01]  /*5cf0*/  USHF.L.U32 UR43, UR45, 0x6, URZ ;  /* 0x000000062d2b7899 */ /* 0x000fe200080006ff */
[----:B------:R-:W2:Y:S01]  /*5d00*/  SYNCS.PHASECHK.TRANS64.TRYWAIT P1, [UR31+0x1c0], R8 ;  /* 0x0001c008ff0075a7 */ /* 0x000ea2000802111f */
[----:B------:R-:W-:Y:S02]  /*5d10*/  UISETP.NE.AND UP0, UPT, UR56, 0x1, UPT ;  /* 0x000000013800788c */ /* 0x000fe4000bf05270 */
[----:B------:R-:W-:Y:S01]  /*5d20*/  UIMAD.WIDE.U32 UR4, UR43, UR57, URZ ;  /* 0x000000392b0472a5 */ /* 0x000fe2000f8e00ff */
[----:B------:R-:W-:Y:S04]  /*5d30*/  ELECT P2, URZ, PT ;  /* 0x0000000000ff782f */ /* 0x000fe80003840000 */
[----:B------:R-:W-:Y:S02]  /*5d40*/  PLOP3.LUT P2, PT, P3, P2, PT, 0xf2, 0x2f ;  /* 0x00000000002f781c */ /* 0x000fe40001f45e72 */
[----:B------:R-:W-:Y:S02]  /*5d50*/  UMOV UR4, UR5 ;  /* 0x0000000500047c82 */ /* 0x000fe40008000000 */
[----:B------:R-:W-:Y:S04]  /*5d60*/  USHF.R.U32.HI UR4, URZ, UR58, UR4 ;  /* 0x0000003aff047299 */ /* 0x000fe80008011604 */
[----:B------:R-:W-:Y:S02]  /*5d70*/  USEL UR44, UR43, UR4, !UP0 ;  /* 0x000000042b2c7287 */ /* 0x000fe4000c000000 */
[----:B------:R-:W-:Y:S02]  /*5d80*/  UISETP.NE.AND UP0, UPT, UR59, 0x1, UPT ;  /* 0x000000013b00788c */ /* 0x000fe4000bf05270 */
[----:B------:R-:W-:Y:S07]  /*5d90*/  UIMAD.WIDE.U32 UR4, UR44, UR50, URZ ;  /* 0x000000322c0472a5 */ /* 0x000fee000f8e00ff */
[----:B------:R-:W-:Y:S02]  /*5da0*/  UMOV UR4, UR5 ;  /* 0x0000000500047c82 */ /* 0x000fe40008000000 */
[----:B------:R-:W-:Y:S04]  /*5db0*/  USHF.R.U32.HI UR4, URZ, UR51, UR4 ;  /* 0x00000033ff047299 */ /* 0x000fe80008011604 */
[----:B------:R-:W-:Y:S02]  /*5dc0*/  USEL UR45, UR44, UR4, !UP0 ;  /* 0x000000042c2d7287 */ /* 0x000fe4000c000000 */
[----:B------:R-:W-:Y:S02]  /*5dd0*/  UIADD3 UR4, UPT, UPT, -UR44, URZ, URZ ;  /* 0x000000ff2c047290 */ /* 0x000fe4000fffe1ff */
[----:B------:R-:W-:Y:S02]  /*5de0*/  UIADD3 UR5, UPT, UPT, -UR45, URZ, URZ ;  /* 0x000000ff2d057290 */ /* 0x000fe4000fffe1ff */
[----:B------:R-:W-:Y:S02]  /*5df0*/  UIMAD UR43, UR56, UR4, UR43 ;  /* 0x00000004382b72a4 */ /* 0x000fe4000f8e022b */
[----:B------:R-:W-:Y:S01]  /*5e00*/  UIMAD UR44, UR59, UR5, UR44 ;  /* 0x000000053b2c72a4 */ /* 0x000fe2000f8e022c */
[----:B--2---:R-:W-:Y:S11]  /*5e10*/  @!P1 BRA `(.L_x_108) ;  /* 0x0000005000309947 */ /* 0x004ff60003800000 */
.L_x_238:
[----:B-1----:R-:W-:Y:S01]  /*5e20*/  @!P2 IADD3 R3, P1, PT, R12, 0x580, RZ ;  /* 0x000005800c03a810 */ /* 0x002fe20007f3e0ff */
[----:B------:R-:W-:Y:S01]  /*5e30*/  VOTEU.ALL UP0, P2 ;  /* 0x0000000000ff7886 */ /* 0x000fe20001000000 */
[----:B------:R-:W-:Y:S01]  /*5e40*/  UMOV UR9, UR41 ;  /* 0x0000002900097c82 */ /* 0x000fe20008000000 */
[----:B------:R-:W-:Y:S01]  /*5e50*/  UMOV UR11, UR43 ;  /* 0x0000002b000b7c82 */ /* 0x000fe20008000000 */
[----:B------:R-:W-:Y:S01]  /*5e60*/  @!P2 R2UR UR5, R3 ;  /* 0x000000000305a2ca */ /* 0x000fe200000e0000 */
[----:B------:R-:W-:Y:S01]  /*5e70*/  @!P2 IMAD.X R2, RZ, RZ, R13, P1 ;  /* 0x000000ffff02a224 */ /* 0x000fe200008e060d */
[----:B------:R-:W-:Y:S02]  /*5e80*/  @!UP0 UPRMT UR6, URZ, 0x40, URZ ;  /* 0x00000040ff068896 */ /* 0x000fe400080000ff */
[----:B------:R-:W-:Y:S02]  /*5e90*/  @!UP0 UIADD3 UR40, UPT, UPT, UR31, 0x300, URZ ;  /* 0x000003001f288890 */ /* 0x000fe4000fffe0ff */
[----:B------:R-:W-:Y:S01]  /*5ea0*/  @!P2 R2UR UR4, R2 ;  /* 0x000000000204a2ca */ /* 0x000fe200000e0000 */
[----:B------:R-:W-:Y:S02]  /*5eb0*/  @!UP0 UPRMT UR6, UR6, 0x5410, URZ ;  /* 0x0000541006068896 */ /* 0x000fe400080000ff */
[----:B------:R-:W-:Y:S02]  /*5ec0*/  @!UP0 UIADD3 UR10, UPT, UPT, UR42, 0x40, URZ ;  /* 0x000000402a0a8890 */ /* 0x000fe4000fffe0ff */
[----:B------:R-:W-:Y:S02]  /*5ed0*/  @!UP0 UIADD3 UR8, UPT, UPT, UR31, 0xb00, URZ ;  /* 0x00000b001f088890 */ /* 0x000fe4000fffe0ff */
[----:B------:R-:W-:Y:S01]  /*5ee0*/  IMAD.U32 R2, RZ, RZ, UR5 ;  /* 0x00000005ff027e24 */ /* 0x000fe2000f8e00ff */
[----:B------:R-:W-:Y:S01]  /*5ef0*/  VOTEU.ALL UP0, P2 ;  /* 0x0000000000ff7886 */ /* 0x000fe20001000000 */
[----:B------:R-:W-:Y:S01]  /*5f00*/  UMOV UR12, UR44 ;  /* 0x0000002c000c7c82 */ /* 0x000fe20008000000 */
[----:B------:R-:W-:Y:S03]  /*5f10*/  UMOV UR13, UR45 ;  /* 0x0000002d000d7c82 */ /* 0x000fe60008000000 */
[----:B------:R-:W-:Y:S01]  /*5f20*/  IMAD.U32 R3, RZ, RZ, UR4 ;  /* 0x00000004ff037e24 */ /* 0x000fe2000f8e00ff */
[----:B------:R-:W-:Y:S01]  /*5f30*/  @!P2 R2UR UR4, R2 ;  /* 0x000000000204a2ca */ /* 0x000fe200000e0000 */
[----:B------:R-:W-:Y:S03]  /*5f40*/  @!P2 IMAD.MOV.U32 R2, RZ, RZ, 0x1000 ;  /* 0x00001000ff02a424 */ /* 0x000fe600078e00ff */
[----:B------:R-:W-:Y:S11]  /*5f50*/  @!P2 R2UR UR5, R3 ;  /* 0x000000000305a2ca */ /* 0x000ff600000e0000 */
[----:B------:R-:W-:Y:S02]  /*5f60*/  @!UPT UIADD3 URZ, UPT, UPT, URZ, URZ, URZ ;  /* 0x000000fffffff290 */ /* 0x000fe4000fffe0ff */
[----:B------:R1:W-:Y:S01]  /*5f70*/  @!UP0 UTMALDG.4D.IM2COL [UR40], [UR4], UR6 ;  /* 0x00000028040083b4 */ /* 0x0003e20008058006 */
[----:B------:R-:W-:Y:S05]  /*5f80*/  VOTEU.ALL UP0, P2 ;  /* 0x0000000000ff7886 */ /* 0x000fea0001000000 */
[----:B------:R1:W-:Y:S01]  /*5f90*/  @!UP0 UTMALDG.4D.IM2COL [UR8], [UR4], UR6 ;  /* 0x00000008040083b4 */ /* 0x0003e20008058006 */
[----:B------:R1:W-:Y:S01]  /*5fa0*/  @!P2 SYNCS.ARRIVE.TRANS64.RED.A0TR RZ, [UR31+0x1a0], R2 ;  /* 0x0001a002ffffa9a7 */ /* 0x0003e2000830041f */
[----:B------:R-:W-:Y:S01]  /*5fb0*/  SYNCS.ARRIVE.TRANS64.RED.A1T0 RZ, [UR64], RZ ;  /* 0x000000ffffff79a7 */ /* 0x000fe20008100440 */
[----:B------:R-:W2:Y:S02]  /*5fc0*/  SYNCS.PHASECHK.TRANS64.TRYWAIT P1, [UR31+0x1c8], R8 ;  /* 0x0001c808ff0075a7 */ /* 0x000ea4000802111f */
[----:B-12---:R-:W-:Y:S05]  /*5fd0*/  @!P1 BRA `(.L_x_109) ;  /* 0x0000004c00d89947 */ /* 0x006fea0003800000 */
.L_x_240:
[----:B------:R-:W-:Y:S01]  /*5fe0*/  @!P2 IADD3 R3, P1, PT, R12, 0x580, RZ ;  /* 0x000005800c03a810 */ /* 0x000fe20007f3e0ff */
[----:B------:R-:W-:Y:S01]  /*5ff0*/  VOTEU.ALL UP0, P2 ;  /* 0x0000000000ff7886 */ /* 0x000fe20001000000 */
[----:B------:R-:W-:Y:S01]  /*6000*/  UMOV UR35, UR43 ;  /* 0x0000002b00237c82 */ /* 0x000fe20008000000 */
[----:B------:R-:W-:Y:S01]  /*6010*/  UMOV UR36, UR44 ;  /* 0x0000002c00247c82 */ /* 0x000fe20008000000 */
[----:B------:R-:W-:Y:S01]  /*6020*/  @!P2 R2UR UR5, R3 ;  /* 0x000000000305a2ca */ /* 0x000fe200000e0000 */
[----:B-1----:R-:W-:Y:S01]  /*6030*/  @!P2 IMAD.X R2, RZ, RZ, R13, P1 ;  /* 0x000000ffff02a224 */ /* 0x002fe200008e060d */
[----:B------:R-:W-:Y:S02]  /*6040*/  @!UP0 UPRMT UR6, URZ, 0x40, URZ ;  /* 0x00000040ff068896 */ /* 0x000fe400080000ff */
[----:B------:R-:W-:Y:S02]  /*6050*/  @!UP0 UIADD3 UR34, UPT, UPT, UR42, 0x10, URZ ;  /* 0x000000102a228890 */ /* 0x000fe4000fffe0ff */
[----:B------:R-:W-:Y:S01]  /*6060*/  @!P2 R2UR UR4, R2 ;  /* 0x000000000204a2ca */ /* 0x000fe200000e0000 */
[----:B------:R-:W-:Y:S02]  /*6070*/  @!UP0 UIADD3 UR32, UPT, UPT, UR31, 0x1300, URZ ;  /* 0x000013001f208890 */ /* 0x000fe4000fffe0ff */
[----:B------:R-:W-:Y:S02]  /*6080*/  @!UP0 UPRMT UR6, UR6, 0x5410, URZ ;  /* 0x0000541006068896 */ /* 0x000fe400080000ff */
[----:B------:R-:W-:Y:S02]  /*6090*/  @!UP0 UIADD3 UR10, UPT, UPT, UR42, 0x50, URZ ;  /* 0x000000502a0a8890 */ /* 0x000fe4000fffe0ff */
[----:B------:R-:W-:Y:S01]  /*60a0*/  IMAD.U32 R2, RZ, RZ, UR5 ;  /* 0x00000005ff027e24 */ /* 0x000fe2000f8e00ff */
[----:B------:R-:W-:Y:S01]  /*60b0*/  @!UP0 UIADD3 UR8, UPT, UPT, UR31, 0x1b00, URZ ;  /* 0x00001b001f088890 */ /* 0x000fe2000fffe0ff */
[----:B------:R-:W-:Y:S01]  /*60c0*/  VOTEU.ALL UP0, P2 ;  /* 0x0000000000ff7886 */ /* 0x000fe20001000000 */
[----:B------:R-:W-:Y:S01]  /*60d0*/  UMOV UR37, UR45 ;  /* 0x0000002d00257c82 */ /* 0x000fe20008000000 */
[----:B------:R-:W-:Y:S02]  /*60e0*/  UMOV UR9, UR33 ;  /* 0x0000002100097c82 */ /* 0x000fe40008000000 */
[----:B------:R-:W-:Y:S01]  /*60f0*/  IMAD.U32 R3, RZ, RZ, UR4 ;  /* 0x00000004ff037e24 */ /* 0x000fe2000f8e00ff */
[----:B------:R-:W-:Y:S01]  /*6100*/  @!P2 R2UR UR4, R2 ;  /* 0x000000000204a2ca */ /* 0x000fe200000e0000 */
[----:B------:R-:W-:Y:S01]  /*6110*/  @!P2 IMAD.MOV.U32 R2, RZ, RZ, 0x1000 ;  /* 0x00001000ff02a424 */ /* 0x000fe200078e00ff */
[----:B------:R-:W-:Y:S01]  /*6120*/  UMOV UR11, UR43 ;  /* 0x0000002b000b7c82 */ /* 0x000fe20008000000 */
[----:B------:R-:W-:Y:S01]  /*6130*/  UMOV UR12, UR44 ;  /* 0x0000002c000c7c82 */ /* 0x000fe20008000000 */
[----:B------:R-:W-:Y:S01]  /*6140*/  @!P2 R2UR UR5, R3 ;  /* 0x000000000305a2ca */ /* 0x000fe200000e0000 */
[----:B------:R-:W-:Y:S11]  /*6150*/  UMOV UR13, UR45 ;  /* 0x0000002d000d7c82 */ /* 0x000ff60008000000 */
[----:B------:R-:W-:Y:S01]  /*6160*/  @!UPT UIADD3 URZ, UPT, UPT, URZ, URZ, URZ ;  /* 0x000000fffffff290 */ /* 0x000fe2000fffe0ff */
[----:B------:R1:W-:Y:S01]  /*6170*/  @!UP0 UTMALDG.4D.IM2COL [UR32], [UR4], UR6 ;  /* 0x00000020040083b4 */ /* 0x0003e20008058006 */
[----:B------:R-:W-:Y:S05]  /*6180*/  VOTEU.ALL UP0, P2 ;  /* 0x0000000000ff7886 */ /* 0x000fea0001000000 */
[----:B------:R1:W-:Y:S01]  /*6190*/  @!UP0 UTMALDG.4D.IM2COL [UR8], [UR4], UR6 ;  /* 0x00000008040083b4 */ /* 0x0003e20008058006 */
[----:B------:R1:W-:Y:S01]  /*61a0*/  @!P2 SYNCS.ARRIVE.TRANS64.RED.A0TR RZ, [UR31+0x1a8], R2 ;  /* 0x0001a802ffffa9a7 */ /* 0x0003e2000830041f */
[----:B------:R-:W-:Y:S01]  /*61b0*/  SYNCS.ARRIVE.TRANS64.RED.A1T0 RZ, [UR63], RZ ;  /* 0x000000ffffff79a7 */ /* 0x000fe2000810043f */
[----:B------:R-:W2:Y:S02]  /*61c0*/  SYNCS.PHASECHK.TRANS64.TRYWAIT P1, [UR31+0x1d0], R8 ;  /* 0x0001d008ff0075a7 */ /* 0x000ea4000802111f */
[----:B-12---:R-:W-:Y:S05]  /*61d0*/  @!P1 BRA `(.L_x_110) ;  /* 0x0000004c00709947 */ /* 0x006fea0003800000 */
.L_x_242:
[----:B------:R-:W-:Y:S01]  /*61e0*/  @!P2 IADD3 R3, P1, PT, R12, 0x580, RZ ;  /* 0x000005800c03a810 */ /* 0x000fe20007f3e0ff */
[----:B------:R-:W-:Y:S01]  /*61f0*/  VOTEU.ALL UP0, P2 ;  /* 0x0000000000ff7886 */ /* 0x000fe20001000000 */
[----:B------:R-:W-:Y:S01]  /*6200*/  UMOV UR27, UR43 ;  /* 0x0000002b001b7c82 */ /* 0x000fe20008000000 */
[----:B------:R-:W-:Y:S01]  /*6210*/  UMOV UR28, UR44 ;  /* 0x0000002c001c7c82 */ /* 0x000fe20008000000 */
[----:B------:R-:W-:Y:S01]  /*6220*/  @!P2 R2UR UR5, R3 ;  /* 0x000000000305a2ca */ /* 0x000fe200000e0000 */
[----:B-1----:R-:W-:Y:S01]  /*6230*/  @!P2 IMAD.X R2, RZ, RZ, R13, P1 ;  /* 0x000000ffff02a224 */ /* 0x002fe200008e060d */
[----:B------:R-:W-:Y:S01]  /*6240*/  @!UP0 UPRMT UR6, URZ, 0x40, URZ ;  /* 0x00000040ff068896 */ /* 0x000fe200080000ff */
[----:B------:R-:W-:Y:S01]  /*6250*/  @P0 SHF.R.U32.HI R4, RZ, 0x10, R5 ;  /* 0x00000010ff040819 */ /* 0x000fe20000011605 */
[----:B------:R-:W-:Y:S02]  /*6260*/  @!UP0 UIADD3 UR26, UPT, UPT, UR42, 0x20, URZ ;  /* 0x000000202a1a8890 */ /* 0x000fe4000fffe0ff */
[----:B------:R-:W-:Y:S01]  /*6270*/  @!P2 R2UR UR4, R2 ;  /* 0x000000000204a2ca */ /* 0x000fe200000e0000 */
[----:B------:R-:W-:Y:S01]  /*6280*/  @!UP0 UIADD3 UR24, UPT, UPT, UR31, 0x2300, URZ ;  /* 0x000023001f188890 */ /* 0x000fe2000fffe0ff */
[----:B------:R-:W-:Y:S01]  /*6290*/  @P0 R2UR UR48, R4 ;  /* 0x00000000043002ca */ /* 0x000fe200000e0000 */
        /* <DEDUP_REMOVED lines=22> */
.L_x_244:
[----:B------:R-:W-:Y:S01]  /*6400*/  UPLOP3.LUT UP2, UPT, UPT, UPT, UPT, 0x80, 0x8 ;  /* 0x000000000008789c */ /* 0x000fe20003f4f070 */
[----:B------:R-:W-:Y:S01]  /*6410*/  @!P2 IADD3 R3, P0, PT, R12, 0x580, RZ ;  /* 0x000005800c03a810 */ /* 0x000fe20007f1e0ff */
[----:B------:R-:W-:Y:S01]  /*6420*/  UMOV UR19, UR43 ;  /* 0x0000002b00137c82 */ /* 0x000fe20008000000 */
[----:B------:R-:W-:Y:S01]  /*6430*/  UMOV UR20, UR44 ;  /* 0x0000002c00147c82 */ /* 0x000fe20008000000 */
[----:B------:R-:W-:Y:S01]  /*6440*/  UMOV UR21, UR45 ;  /* 0x0000002d00157c82 */ /* 0x000fe20008000000 */
[----:B------:R-:W-:Y:S01]  /*6450*/  @!P2 R2UR UR5, R3 ;  /* 0x000000000305a2ca */ /* 0x000fe200000e0000 */
[----:B-1----:R-:W-:Y:S01]  /*6460*/  @!P2 IMAD.X R2, RZ, RZ, R13, P0 ;  /* 0x000000ffff02a224 */ /* 0x002fe200000e060d */
[----:B------:R-:W-:Y:S01]  /*6470*/  UMOV UR11, UR43 ;  /* 0x0000002b000b7c82 */ /* 0x000fe20008000000 */
[----:B------:R-:W-:Y:S01]  /*6480*/  UMOV UR12, UR44 ;  /* 0x0000002c000c7c82 */ /* 0x000fe20008000000 */
[----:B------:R-:W-:Y:S01]  /*6490*/  VOTEU.ALL UP0, P2 ;  /* 0x0000000000ff7886 */ /* 0x000fe20001000000 */
[----:B------:R-:W-:Y:S01]  /*64a0*/  UMOV UR13, UR45 ;  /* 0x0000002d000d7c82 */ /* 0x000fe20008000000 */
[----:B------:R-:W-:Y:S02]  /*64b0*/  @!P2 R2UR UR4, R2 ;  /* 0x000000000204a2ca */ /* 0x000fe400000e0000 */
[----:B------:R-:W-:Y:S01]  /*64c0*/  R2UR UR24, R47 ;  /* 0x000000002f1872ca */ /* 0x000fe200000e0000 */
[----:B------:R-:W-:Y:S01]  /*64d0*/  @!UP0 UPRMT UR6, URZ, 0x40, URZ ;  /* 0x00000040ff068896 */ /* 0x000fe200080000ff */
[----:B------:R-:W-:Y:S01]  /*64e0*/  R2UR UR7, R48 ;  /* 0x00000000300772ca */ /* 0x000fe200000e0000 */
[----:B------:R-:W-:Y:S01]  /*64f0*/  @!UP0 UIADD3 UR18, UPT, UPT, UR42, 0x30, URZ ;  /* 0x000000302a128890 */ /* 0x000fe2000fffe0ff */
[----:B------:R-:W-:Y:S01]  /*6500*/  LOP3.LUT R10, R10, 0x1, RZ, 0x3c, !PT ;  /* 0x000000010a0a7812 */ /* 0x000fe200078e3cff */
[----:B------:R-:W-:Y:S01]  /*6510*/  IMAD.U32 R2, RZ, RZ, UR5 ;  /* 0x00000005ff027e24 */ /* 0x000fe2000f8e00ff */
[----:B------:R-:W-:Y:S01]  /*6520*/  @!UP0 UIADD3 UR16, UPT, UPT, UR31, 0x3300, URZ ;  /* 0x000033001f108890 */ /* 0x000fe2000fffe0ff */
[----:B------:R-:W-:Y:S01]  /*6530*/  LOP3.LUT R9, R9, 0x1, RZ, 0x3c, !PT ;  /* 0x0000000109097812 */ /* 0x000fe200078e3cff */
[----:B------:R-:W-:Y:S02]  /*6540*/  @!UP0 UIADD3 UR17, UPT, UPT, UR31, 0x1b8, URZ ;  /* 0x000001b81f118890 */ /* 0x000fe4000fffe0ff */
[----:B------:R-:W-:Y:S01]  /*6550*/  @!UP0 UPRMT UR6, UR6, 0x5410, URZ ;  /* 0x0000541006068896 */ /* 0x000fe200080000ff */
[----:B------:R-:W-:Y:S01]  /*6560*/  IMAD.U32 R3, RZ, RZ, UR4 ;  /* 0x00000004ff037e24 */ /* 0x000fe2000f8e00ff */
[----:B------:R-:W-:Y:S01]  /*6570*/  @!P2 R2UR UR4, R2 ;  /* 0x000000000204a2ca */ /* 0x000fe200000e0000 */
[----:B------:R-:W-:Y:S02]  /*6580*/  @!UP0 UIADD3 UR10, UPT, UPT, UR42, 0x70, URZ ;  /* 0x000000702a0a8890 */ /* 0x000fe4000fffe0ff */
[----:B------:R-:W-:Y:S01]  /*6590*/  @!UP0 UIADD3 UR8, UPT, UPT, UR31, 0x3b00, URZ ;  /* 0x00003b001f088890 */ /* 0x000fe2000fffe0ff */
[----:B------:R-:W-:Y:S01]  /*65a0*/  @!P2 R2UR UR5, R3 ;  /* 0x000000000305a2ca */ /* 0x000fe200000e0000 */
[----:B------:R-:W-:Y:S01]  /*65b0*/  VOTEU.ALL UP0, P2 ;  /* 0x0000000000ff7886 */ /* 0x000fe20001000000 */
[----:B------:R-:W-:Y:S01]  /*65c0*/  UMOV UR9, UR17 ;  /* 0x0000001100097c82 */ /* 0x000fe20008000000 */
[----:B------:R-:W-:Y:S10]  /*65d0*/  UIADD3 UR45, UPT, UPT, UR15, UR7, URZ ;  /* 0x000000070f2d7290 */ /* 0x000ff4000fffe0ff */
[----:B------:R1:W-:Y:S01]  /*65e0*/  @!UP0 UTMALDG.4D.IM2COL [UR16], [UR4], UR6 ;  /* 0x00000010040083b4 */ /* 0x0003e20008058006 */
[----:B------:R-:W-:Y:S05]  /*65f0*/  VOTEU.ALL UP0, P2 ;  /* 0x0000000000ff7886 */ /* 0x000fea0001000000 */
[----:B------:R2:W-:Y:S01]  /*6600*/  @!UP0 UTMALDG.4D.IM2COL [UR8], [UR4], UR6 ;  /* 0x00000008040083b4 */ /* 0x0005e20008058006 */
[----:B------:R2:W-:Y:S01]  /*6610*/  @!P2 SYNCS.ARRIVE.TRANS64.RED.A0TR RZ, [UR31+0x1b8], R0 ;  /* 0x0001b800ffffa9a7 */ /* 0x0005e2000830041f */
[----:B------:R-:W-:Y:S01]  /*6620*/  SYNCS.ARRIVE.TRANS64.RED.A1T0 RZ, [UR61], RZ ;  /* 0x000000ffffff79a7 */ /* 0x000fe2000810043d */
[----:B-1----:R-:W-:Y:S01]  /*6630*/  UIADD3 UR20, UPT, UPT, UR14, UR24, URZ ;  /* 0x000000180e147290 */ /* 0x002fe2000fffe0ff */
[----:B------:R-:W-:Y:S11]  /*6640*/  BRA.U UP3, `(.L_x_112) ;  /* 0xffffffed03c47547 */ /* 0x000ff6000b83ffff */
[----:B------:R-:W-:-:S04]  /*6650*/  SHF.L.U32 R2, R10, 0x1f, RZ ;  /* 0x0000001f0a027819 */ /* 0x000fc800000006ff */
[----:B------:R-:W1:Y:S02]  /*6660*/  SYNCS.PHASECHK.TRANS64.TRYWAIT P0, [UR31+0x1c0], R2 ;  /* 0x0001c002ff0075a7 */ /* 0x000e64000800111f */
[----:B-1----:R-:W-:Y:S05]  /*6670*/  @!P0 BRA `(.L_x_113) ;  /* 0x0000004800788947 */ /* 0x002fea0003800000 */
.L_x_246:
[----:B------:R-:W3:Y:S02]  /*6680*/  SYNCS.PHASECHK.TRANS64.TRYWAIT P0, [UR31+0x1c8], R2 ;  /* 0x0001c802ff0075a7 */ /* 0x000ee4000800111f */
[----:B---3--:R-:W-:Y:S05]  /*6690*/  @!P0 BRA `(.L_x_114) ;  /* 0x0000004800888947 */ /* 0x008fea0003800000 */
.L_x_248:
[----:B------:R-:W3:Y:S02]  /*66a0*/  SYNCS.PHASECHK.TRANS64.TRYWAIT P0, [UR31+0x1d0], R2 ;  /* 0x0001d002ff0075a7 */ /* 0x000ee4000800111f */
[----:B---3--:R-:W-:Y:S05]  /*66b0*/  @!P0 BRA `(.L_x_115) ;  /* 0x0000004800988947 */ /* 0x008fea0003800000 */
.L_x_250:
[----:B-12---:R-:W-:-:S07]  /*66c0*/  MOV R0, UR31 ;  /* 0x0000001f00007c02 */ /* 0x006fce0008000f00 */
.L_x_116:
[----:B-1----:R-:W-:-:S04]  /*66d0*/  SHF.L.U32 R2, R10, 0x1f, RZ ;  /* 0x0000001f0a027819 */ /* 0x002fc800000006ff */
[----:B------:R1:W2:Y:S03]  /*66e0*/  SYNCS.PHASECHK.TRANS64.TRYWAIT P0, [R0+URZ+0x1d8], R2 ;  /* 0x0001d802000075a7 */ /* 0x0002a600080011ff */
[----:B--2---:R-:W-:Y:S05]  /*66f0*/  @!P0 NANOSLEEP.SYNCS 0x989680 ;  /* 0x009896800000895d */ /* 0x004fea0003900000 */
[----:B------:R-:W2:Y:S02]  /*6700*/  @!P0 SYNCS.PHASECHK.TRANS64 P0, [R0+URZ+0x1d8], R2 ;  /* 0x0001d802000085a7 */ /* 0x000ea400080010ff */
[----:B--2---:R-:W-:Y:S05]  /*6710*/  @P0 EXIT ;  /* 0x000000000000094d */ /* 0x004fea0003800000 */
[----:B------:R-:W-:Y:S05]  /*6720*/  BRA `(.L_x_116) ;  /* 0xfffffffc00e87947 */ /* 0x000fea000383ffff */
.L_x_101:
[----:B------:R-:W-:-:S06]  /*6730*/  UISETP.GE.AND UP0, UPT, UR18, 0x4, UPT ;  /* 0x000000041200788c */ /* 0x000fcc000bf06270 */
[----:B------:R-:W-:-:S13]  /*6740*/  PLOP3.LUT P0, PT, PT, PT, UP0, 0x80, 0x8 ;  /* 0x000000000008781c */ /* 0x000fda0003f0f008 */
[----:B-1----:R-:W-:Y:S05]  /*6750*/  @!P0 EXIT ;  /* 0x000000000000894d */ /* 0x002fea0003800000 */
[----:B------:R-:W1:Y:S08]  /*6760*/  S2UR UR4, SR_CgaCtaId ;  /* 0x00000000000479c3 */ /* 0x000e700000008800 */
[----:B------:R-:W-:Y:S01]  /*6770*/  BAR.SYNC.DEFER_BLOCKING 0x6, 0xa0 ;  /* 0x0182800000007b1d */ /* 0x000fe20000010000 */
[C---:B------:R-:W-:Y:S01]  /*6780*/  IMAD.SHL.U32 R44, R55.reuse, 0x10, RZ ;  /* 0x00000010372c7824 */ /* 0x040fe200078e00ff */
[----:B------:R-:W-:Y:S01]  /*6790*/  SHF.L.U32 R23, R55, 0x10, RZ ;  /* 0x0000001037177819 */ /* 0x000fe200000006ff */
[----:B------:R-:W-:-:S02]  /*67a0*/  IMAD.SHL.U32 R0, R46, 0x200, RZ ;  /* 0x000002002e007824 */ /* 0x000fc400078e00ff */
[----:B------:R-:W-:Y:S02]  /*67b0*/  HFMA2 R51, -RZ, RZ, 0, 0 ;  /* 0x00000000ff337431 */ /* 0x000fe400000001ff */
[----:B------:R-:W-:Y:S01]  /*67c0*/  IMAD.SHL.U32 R4, R55, 0x2, RZ ;  /* 0x0000000237047824 */ /* 0x000fe200078e00ff */
[----:B------:R-:W-:Y:S01]  /*67d0*/  UMOV UR44, 0x400 ;  /* 0x00000400002c7882 */ /* 0x000fe20000000000 */
[----:B------:R-:W2:Y:S01]  /*67e0*/  LDC.64 R42, c[0x0][0x8b0] ;  /* 0x00022c00ff2a7b82 */ /* 0x000ea20000000a00 */
[C---:B------:R-:W-:Y:S01]  /*67f0*/  LOP3.LUT R54, R44.reuse, 0x5b0, RZ, 0xc0, !PT ;  /* 0x000005b02c367812 */ /* 0x040fe200078ec0ff */
[----:B------:R-:W-:Y:S01]  /*6800*/  IMAD.MOV.U32 R53, RZ, RZ, 0x1 ;  /* 0x00000001ff357424 */ /* 0x000fe200078e00ff */
[----:B------:R-:W-:Y:S01]  /*6810*/  LOP3.LUT R5, R44, 0x40, RZ, 0xc0, !PT ;  /* 0x000000402c057812 */ /* 0x000fe200078ec0ff */
[----:B------:R-:W-:Y:S01]  /*6820*/  IMAD.MOV.U32 R22, RZ, RZ, RZ ;  /* 0x000000ffff167224 */ /* 0x000fe200078e00ff */
[----:B------:R-:W-:Y:S01]  /*6830*/  LOP3.LUT R54, R54, 0x200, R0, 0xf8, !PT ;  /* 0x0000020036367812 */ /* 0x000fe200078ef800 */
[----:B------:R-:W-:Y:S01]  /*6840*/  IMAD.SHL.U32 R0, R46, 0x200000, RZ ;  /* 0x002000002e007824 */ /* 0x000fe200078e00ff */
[----:B------:R-:W-:Y:S01]  /*6850*/  LOP3.LUT R4, R5, 0x8, R4, 0xf8, !PT ;  /* 0x0000000805047812 */ /* 0x000fe200078ef804 */
[----:B------:R-:W3:Y:S01]  /*6860*/  LDC.64 R40, c[0x0][0x8a8] ;  /* 0x00022a00ff287b82 */ /* 0x000ee20000000a00 */
[----:B------:R-:W-:Y:S01]  /*6870*/  LOP3.LUT P0, RZ, R44, 0x40, RZ, 0xc0, !PT ;  /* 0x000000402cff7812 */ /* 0x000fe2000780c0ff */
[----:B------:R-:W-:Y:S01]  /*6880*/  IMAD.MOV.U32 R52, RZ, RZ, RZ ;  /* 0x000000ffff347224 */ /* 0x000fe200078e00ff */
[----:B------:R-:W-:Y:S01]  /*6890*/  LOP3.LUT R0, R0, 0x200000, RZ, 0xc0, !PT ;  /* 0x0020000000007812 */ /* 0x000fe200078ec0ff */
[----:B------:R-:W4:Y:S01]  /*68a0*/  LDCU UR57, c[0x0][0x370] ;  /* 0x00006e00ff3977ac */ /* 0x000f220008000800 */
[----:B------:R-:W-:-:S02]  /*68b0*/  LOP3.LUT R54, R54, R4, RZ, 0xfc, !PT ;  /* 0x0000000436367212 */ /* 0x000fc400078efcff */
[----:B------:R-:W-:Y:S01]  /*68c0*/  LOP3.LUT R23, R0, 0x400000, R23, 0xf8, !PT ;  /* 0x0040000000177812 */ /* 0x000fe200078ef817 */
[----:B-1----:R-:W-:Y:S01]  /*68d0*/  ULEA UR44, UR4, UR44, 0x18 ;  /* 0x0000002c042c7291 */ /* 0x002fe2000f8ec0ff */
[----:B------:R-:W-:Y:S01]  /*68e0*/  P2R R0, PR, RZ, 0x1 ;  /* 0x00000001ff007803 */ /* 0x000fe20000000000 */
[----:B------:R-:W1:Y:S01]  /*68f0*/  LDCU.128 UR4, c[0x0][0xa80] ;  /* 0x00015000ff0477ac */ /* 0x000e620008000c00 */
[----:B------:R-:W-:Y:S01]  /*6900*/  LOP3.LUT R55, R55, 0x60, RZ, 0xc0, !PT ;  /* 0x0000006037377812 */ /* 0x000fe200078ec0ff */
[----:B------:R-:W2:Y:S05]  /*6910*/  LDCU.64 UR62, c[0x0][0x348] ;  /* 0x00006900ff3e77ac */ /* 0x000eaa0008000a00 */
[----:B------:R-:W4:Y:S01]  /*6920*/  LDS R2, [UR44+0x240] ;  /* 0x0002402cff027984 */ /* 0x000f220008000800 */
[----:B------:R-:W2:Y:S01]  /*6930*/  LDCU UR42, c[0x0][0xb0c] ;  /* 0x00016180ff2a77ac */ /* 0x000ea20008000800 */
[----:B------:R-:W2:Y:S01]  /*6940*/  LDCU UR38, c[0x0][0xb30] ;  /* 0x00016600ff2677ac */ /* 0x000ea20008000800 */
[----:B------:R-:W2:Y:S01]  /*6950*/  LDCU.64 UR50, c[0x0][0x888] ;  /* 0x00011100ff3277ac */ /* 0x000ea20008000a00 */
[----:B-1----:R-:W-:Y:S01]  /*6960*/  IMAD.U32 R59, RZ, RZ, UR4 ;  /* 0x00000004ff3b7e24 */ /* 0x002fe2000f8e00ff */
[----:B------:R-:W-:Y:S01]  /*6970*/  MOV R56, UR7 ;  /* 0x0000000700387c02 */ /* 0x000fe20008000f00 */
[----:B------:R-:W-:Y:S01]  /*6980*/  UIADD3 UR4, UPT, UPT, UR44, 0x300, URZ ;  /* 0x000003002c047890 */ /* 0x000fe2000fffe0ff */
[----:B------:R-:W-:Y:S01]  /*6990*/  IMAD.U32 R58, RZ, RZ, UR5 ;  /* 0x00000005ff3a7e24 */ /* 0x000fe2000f8e00ff */
[----:B------:R-:W1:Y:S01]  /*69a0*/  LDCU.64 UR40, c[0x0][0xb28] ;  /* 0x00016500ff2877ac */ /* 0x000e620008000a00 */
[----:B------:R-:W-:-:S03]  /*69b0*/  IMAD.U32 R57, RZ, RZ, UR6 ;  /* 0x00000006ff397e24 */ /* 0x000fc6000f8e00ff */
[----:B------:R-:W-:Y:S01]  /*69c0*/  IMAD.U32 R50, RZ, RZ, UR4 ;  /* 0x00000004ff327e24 */ /* 0x000fe2000f8e00ff */
[----:B------:R-:W1:Y:S01]  /*69d0*/  LDCU.64 UR60, c[0x0][0x890] ;  /* 0x00011200ff3c77ac */ /* 0x000e620008000a00 */
[----:B------:R-:W1:Y:S01]  /*69e0*/  LDCU.128 UR52, c[0x0][0xb10] ;  /* 0x00016200ff3477ac */ /* 0x000e620008000c00 */
[----:B------:R-:W1:Y:S01]  /*69f0*/  LDCU UR56, c[0x0][0x374] ;  /* 0x00006e80ff3877ac */ /* 0x000e620008000800 */
[----:B------:R-:W-:Y:S01]  /*6a00*/  UMOV UR49, URZ ;  /* 0x000000ff00317c82 */ /* 0x000fe20008000000 */
[----:B------:R-:W-:Y:S01]  /*6a10*/  UMOV UR47, URZ ;  /* 0x000000ff002f7c82 */ /* 0x000fe20008000000 */
[C---:B----4-:R-:W-:Y:S01]  /*6a20*/  VIADD R3, R2.reuse, 0x40 ;  /* 0x0000004002037836 */ /* 0x050fe20000000000 */
[----:B------:R-:W-:-:S04]  /*6a30*/  LOP3.LUT R2, R2, 0xffff, RZ, 0xc0, !PT ;  /* 0x0000ffff02027812 */ /* 0x000fc800078ec0ff */
[----:B------:R-:W-:-:S05]  /*6a40*/  LOP3.LUT R3, R3, 0xffff, RZ, 0xc0, !PT ;  /* 0x0000ffff03037812 */ /* 0x000fca00078ec0ff */
[----:B-123--:R4:W-:Y:S02]  /*6a50*/  STL.64 [R1], R2 ;  /* 0x0000000201007387 */ /* 0x00e9e40000100a00 */
.L_x_160:
[----:B----4-:R-:W-:Y:S04]  /*6a60*/  SHF.L.U32 R2, R51, 0x1f, RZ ;  /* 0x0000001f33027819 */ /* 0x010fe800000006ff */
[----:B-1----:R-:W1:Y:S02]  /*6a70*/  SYNCS.PHASECHK.TRANS64.TRYWAIT P0, [UR44+0x1f0], R2 ;  /* 0x0001f002ff0075a7 */ /* 0x002e64000800112c */
[----:B-1----:R-:W-:Y:S05]  /*6a80*/  @!P0 BRA `(.L_x_117) ;  /* 0x0000004400bc8947 */ /* 0x002fea0003800000 */
.L_x_252:
[----:B-1----:R-:W-:Y:S01]  /*6a90*/  LEA R2, R22, UR43, 0x2 ;  /* 0x0000002b16027c11 */ /* 0x002fe2000f8e10ff */
[----:B------:R-:W1:Y:S01]  /*6aa0*/  LDS.128 R4, [UR44+0x230] ;  /* 0x0002302cff047984 */ /* 0x000e620008000c00 */
[----:B------:R-:W-:Y:S02]  /*6ab0*/  UIADD3 UR4, UPT, UPT, UR44, 0x1f8, URZ ;  /* 0x000001f82c047890 */ /* 0x000fe4000fffe0ff */
[----:B------:R-:W-:Y:S01]  /*6ac0*/  UISETP.GE.AND UP0, UPT, UR39, 0x1, UPT ;  /* 0x000000012700788c */ /* 0x000fe2000bf06270 */
[----:B------:R-:W-:Y:S01]  /*6ad0*/  @!PT LDS RZ, [RZ] ;  /* 0x00000000fffff984 */ /* 0x000fe20000000800 */
[----:B------:R-:W-:Y:S01]  /*6ae0*/  @!PT LDS RZ, [RZ] ;  /* 0x00000000fffff984 */ /* 0x000fe20000000800 */
[----:B------:R-:W-:Y:S01]  /*6af0*/  @!PT LDS RZ, [RZ] ;  /* 0x00000000fffff984 */ /* 0x000fe20000000800 */
[----:B------:R-:W-:Y:S01]  /*6b00*/  @!PT LDS RZ, [RZ] ;  /* 0x00000000fffff984 */ /* 0x000fe20000000800 */
[----:B------:R2:W-:Y:S06]  /*6b10*/  MEMBAR.ALL.CTA ;  /* 0x0000000000007992 */ /* 0x0005ec0000008000 */
[----:B--2---:R-:W2:Y:S01]  /*6b20*/  FENCE.VIEW.ASYNC.S ;  /* 0x00000000000073c6 */ /* 0x004ea20000000000 */
[----:B------:R-:W-:Y:S09]  /*6b30*/  UPRMT UR4, URZ, 0x654, UR4 ;  /* 0x00000654ff047896 */ /* 0x000ff20008000004 */
[----:B--2---:R-:W-:Y:S01]  /*6b40*/  SYNCS.ARRIVE.TRANS64.RED.A1T0 RZ, [UR4], RZ ;  /* 0x000000ffffff79a7 */ /* 0x004fe20008100404 */
[----:B------:R-:W5:Y:S01]  /*6b50*/  LDL R2, [R2] ;  /* 0x0000000002027983 */ /* 0x000f620000100800 */
[----:B-1----:R-:W-:Y:S11]  /*6b60*/  LOP3.LUT P0, RZ, R6, 0x1, RZ, 0xc0, !PT ;  /* 0x0000000106ff7812 */ /* 0x002ff6000780c0ff */
[----:B------:R-:W-:Y:S02]  /*6b70*/  @!UPT UIADD3 URZ, UPT, UPT, URZ, URZ, URZ ;  /* 0x000000fffffff290 */ /* 0x000fe4000fffe0ff */
[----:B------:R-:W-:Y:S01]  /*6b80*/  VOTEU.ANY UP1, P0 ;  /* 0x0000000000ff7886 */ /* 0x000fe20000020100 */
[----:B------:R-:W-:Y:S01]  /*6b90*/  PLOP3.LUT P0, PT, PT, PT, UP1, 0x80, 0x8 ;  /* 0x000000000008781c */ /* 0x000fe20003f0f018 */
[----:B------:R-:W-:Y:S11]  /*6ba0*/  UP2UR UR58, UPR, URZ, 0x2 ;  /* 0x00000002ff3a7883 */ /* 0x000ff60008000000 */
[----:B------:R-:W-:Y:S01]  /*6bb0*/  @!UPT UIADD3 URZ, UPT, UPT, URZ, URZ, URZ ;  /* 0x000000fffffff290 */ /* 0x000fe2000fffe0ff */
[----:B------:R-:W-:Y:S02]  /*6bc0*/  @P0 MOV R3, R4 ;  /* 0x0000000400030202 */ /* 0x000fe40000000f00 */
[----:B------:R-:W-:Y:S02]  /*6bd0*/  @P0 LOP3.LUT R0, R5, 0xffff, RZ, 0xc0, !PT ;  /* 0x0000ffff05000812 */ /* 0x000fe400078ec0ff */
[----:B------:R-:W-:Y:S02]  /*6be0*/  @P0 R2UR UR5, R3 ;  /* 0x00000000030502ca */ /* 0x000fe400000e0000 */
[----:B------:R-:W-:Y:S11]  /*6bf0*/  @P0 R2UR UR4, R0 ;  /* 0x00000000000402ca */ /* 0x000ff600000e0000 */
[----:B------:R-:W-:Y:S02]  /*6c00*/  @UP1 UMOV UR37, UR5 ;  /* 0x0000000500251c82 */ /* 0x000fe40008000000 */
[----:B------:R-:W-:Y:S01]  /*6c10*/  @UP1 UMOV UR36, UR4 ;  /* 0x0000000400241c82 */ /* 0x000fe20008000000 */
[----:B------:R-:W-:Y:S05]  /*6c20*/  BRA.U !UP0, `(.L_x_118) ;  /* 0x0000000108cc7547 */ /* 0x000fea000b800000 */
[----:B------:R-:W1:Y:S01]  /*6c30*/  LDCU UR9, c[0x0][0xb20] ;  /* 0x00016400ff0977ac */ /* 0x000e620008000800 */
[----:B------:R-:W-:Y:S02]  /*6c40*/  UIMAD.WIDE.U32 UR4, UR56, UR55, URZ ;  /* 0x00000037380472a5 */ /* 0x000fe4000f8e00ff */
[----:B------:R-:W-:Y:S02]  /*6c50*/  UIMAD.WIDE.U32 UR6, UR57, UR52, URZ ;  /* 0x00000034390672a5 */ /* 0x000fe4000f8e00ff */
[----:B------:R-:W-:Y:S02]  /*6c60*/  UIMAD.WIDE.U32 UR10, UR36, UR55, URZ ;  /* 0x00000037240a72a5 */ /* 0x000fe4000f8e00ff */
[----:B------:R-:W-:Y:S02]  /*6c70*/  UISETP.NE.AND UP0, UPT, UR54, 0x1, UPT ;  /* 0x000000013600788c */ /* 0x000fe4000bf05270 */
[----:B------:R-:W-:Y:S02]  /*6c80*/  UISETP.NE.AND UP1, UPT, UR42, 0x1, UPT ;  /* 0x000000012a00788c */ /* 0x000fe4000bf25270 */
[----:B------:R-:W-:Y:S02]  /*6c90*/  UISETP.NE.AND UP2, UPT, UR39, 0x1, UPT ;  /* 0x000000012700788c */ /* 0x000fe4000bf45270 */
[----:B------:R-:W-:Y:S01]  /*6ca0*/  UIMAD.WIDE.U32 UR12, UR37, UR52, URZ ;  /* 0x00000034250c72a5 */ /* 0x000fe2000f8e00ff */
[----:B------:R-:W-:Y:S01]  /*6cb0*/  UMOV UR4, UR5 ;  /* 0x0000000500047c82 */ /* 0x000fe20008000000 */
[----:B------:R-:W-:Y:S01]  /*6cc0*/  UMOV UR6, UR11 ;  /* 0x0000000b00067c82 */ /* 0x000fe20008000000 */
[----:B-1----:R-:W-:Y:S03]  /*6cd0*/  USHF.R.U32.HI UR8, URZ, UR9, UR4 ;  /* 0x00000009ff087299 */ /* 0x002fe60008011604 */
[----:B------:R-:W-:Y:S02]  /*6ce0*/  UMOV UR4, UR7 ;  /* 0x0000000700047c82 */ /* 0x000fe40008000000 */
[----:B------:R-:W-:Y:S02]  /*6cf0*/  USHF.R.U32.HI UR5, URZ, UR53, UR4 ;  /* 0x00000035ff057299 */ /* 0x000fe40008011604 */
[----:B------:R-:W-:Y:S02]  /*6d00*/  USEL UR4, UR56, UR8, !UP0 ;  /* 0x0000000838047287 */ /* 0x000fe4000c000000 */
[----:B------:R-:W-:Y:S02]  /*6d10*/  USHF.R.U32.HI UR8, URZ, UR9, UR6 ;  /* 0x00000009ff087299 */ /* 0x000fe40008011606 */
[----:B------:R-:W-:Y:S02]  /*6d20*/  UIMAD.WIDE.U32 UR6, UR4, UR40, URZ ;  /* 0x00000028040672a5 */ /* 0x000fe4000f8e00ff */
[----:B------:R-:W-:Y:S02]  /*6d30*/  USEL UR9, UR57, UR5, !UP1 ;  /* 0x0000000539097287 */ /* 0x000fe4000c800000 */
[----:B------:R-:W-:Y:S02]  /*6d40*/  USEL UR8, UR36, UR8, !UP0 ;  /* 0x0000000824087287 */ /* 0x000fe4000c000000 */
[----:B------:R-:W-:Y:S01]  /*6d50*/  UIMAD.WIDE.U32 UR10, UR9, UR40, URZ ;  /* 0x00000028090a72a5 */ /* 0x000fe2000f8e00ff */
[----:B------:R-:W-:Y:S01]  /*6d60*/  UMOV UR6, UR7 ;  /* 0x0000000700067c82 */ /* 0x000fe20008000000 */
[----:B------:R-:W-:Y:S01]  /*6d70*/  UMOV UR5, UR13 ;  /* 0x0000000d00057c82 */ /* 0x000fe20008000000 */
[----:B------:R-:W-:Y:S02]  /*6d80*/  @UP2 USHF.R.U32.HI UR4, URZ, UR41, UR6 ;  /* 0x00000029ff042299 */ /* 0x000fe40008011606 */
[----:B------:R-:W-:Y:S02]  /*6d90*/  USHF.R.U32.HI UR5, URZ, UR53, UR5 ;  /* 0x00000035ff057299 */ /* 0x000fe40008011605 */
[----:B------:R-:W-:Y:S02]  /*6da0*/  UIMAD UR4, UR39, UR4, URZ ;  /* 0x00000004270472a4 */ /* 0x000fe4000f8e02ff */
[----:B------:R-:W-:Y:S02]  /*6db0*/  USEL UR5, UR37, UR5, !UP1 ;  /* 0x0000000525057287 */ /* 0x000fe4000c800000 */
[----:B------:R-:W-:Y:S01]  /*6dc0*/  UISETP.GE.AND UP0, UPT, UR8, UR4, UPT ;  /* 0x000000040800728c */ /* 0x000fe2000bf06270 */
[----:B------:R-:W-:Y:S01]  /*6dd0*/  UMOV UR6, UR11 ;  /* 0x0000000b00067c82 */ /* 0x000fe20008000000 */
[----:B------:R-:W-:Y:S02]  /*6de0*/  UIMAD.WIDE.U32 UR10, UR8, UR40, URZ ;  /* 0x00000028080a72a5 */ /* 0x000fe4000f8e00ff */
[----:B------:R-:W-:Y:S04]  /*6df0*/  @UP2 USHF.R.U32.HI UR9, URZ, UR41, UR6 ;  /* 0x00000029ff092299 */ /* 0x000fe80008011606 */
[----:B------:R-:W-:Y:S01]  /*6e00*/  UIMAD UR6, UR39, UR9, URZ ;  /* 0x00000009270672a4 */ /* 0x000fe2000f8e02ff */
[----:B------:R-:W-:Y:S03]  /*6e10*/  UMOV UR4, UR11 ;  /* 0x0000000b00047c82 */ /* 0x000fe60008000000 */
[----:B------:R-:W-:Y:S02]  /*6e20*/  UISETP.GE.OR UP0, UPT, UR5, UR6, UP0 ;  /* 0x000000060500728c */ /* 0x000fe40008706670 */
[----:B------:R-:W-:Y:S02]  /*6e30*/  USHF.R.U32.HI UR4, URZ, UR41, UR4 ;  /* 0x00000029ff047299 */ /* 0x000fe40008011604 */
[----:B------:R-:W-:Y:S02]  /*6e40*/  UIMAD.WIDE.U32 UR6, UR5, UR40, URZ ;  /* 0x00000028050672a5 */ /* 0x000fe4000f8e00ff */
[----:B------:R-:W-:Y:S02]  /*6e50*/  USEL UR11, UR8, UR4, !UP2 ;  /* 0x00000004080b7287 */ /* 0x000fe4000d000000 */
[----:B------:R-:W-:Y:S02]  /*6e60*/  UIADD3 UR6, UPT, UPT, -UR5, URZ, URZ ;  /* 0x000000ff05067290 */ /* 0x000fe4000fffe1ff */
[----:B------:R-:W-:Y:S02]  /*6e70*/  UIADD3 UR10, UPT, UPT, -UR11, URZ, URZ ;  /* 0x000000ff0b0a7290 */ /* 0x000fe4000fffe1ff */
[----:B------:R-:W-:Y:S02]  /*6e80*/  UIMAD UR6, UR42, UR6, UR37 ;  /* 0x000000062a0672a4 */ /* 0x000fe4000f8e0225 */
[----:B------:R-:W-:Y:S01]  /*6e90*/  UIMAD UR10, UR39, UR10, UR8 ;  /* 0x0000000a270a72a4 */ /* 0x000fe2000f8e0208 */
[----:B------:R-:W-:Y:S01]  /*6ea0*/  @!UP0 UMOV UR4, UR7 ;  /* 0x0000000700048c82 */ /* 0x000fe20008000000 */
[----:B------:R-:W-:Y:S02]  /*6eb0*/  UIADD3 UR7, UPT, UPT, -UR8, URZ, URZ ;  /* 0x000000ff08077290 */ /* 0x000fe4000fffe1ff */
[----:B------:R-:W-:Y:S04]  /*6ec0*/  @!UP0 USHF.R.U32.HI UR4, URZ, UR41, UR4 ;  /* 0x00000029ff048299 */ /* 0x000fe80008011604 */
[----:B------:R-:W-:Y:S04]  /*6ed0*/  @!UP0 USEL UR4, UR5, UR4, !UP2 ;  /* 0x0000000405048287 */ /* 0x000fe8000d000000 */
[----:B------:R-:W-:Y:S02]  /*6ee0*/  @!UP0 UIMAD UR9, UR9, UR10, UR4 ;  /* 0x0000000a090982a4 */ /* 0x000fe4000f8e0204 */
[----:B------:R-:W-:Y:S02]  /*6ef0*/  @!UP0 UIADD3 UR10, UPT, UPT, UR11, -UR4, URZ ;  /* 0x800000040b0a8290 */ /* 0x000fe4000fffe0ff */
[----:B------:R-:W-:Y:S02]  /*6f00*/  UIMAD UR4, UR54, UR7, UR36 ;  /* 0x00000007360472a4 */ /* 0x000fe4000f8e0224 */
[----:B------:R-:W-:Y:S03]  /*6f10*/  @!UP0 UIMAD UR8, UR10, UR39, UR5 ;  /* 0x000000270a0882a4 */ /* 0x000fe6000f8e0205 */
[----:B------:R-:W-:Y:S02]  /*6f20*/  @!UP0 UMOV UR5, UR9 ;  /* 0x0000000900058c82 */ /* 0x000fe40008000000 */
[----:B------:R-:W-:Y:S02]  /*6f30*/  UIMAD UR37, UR5, UR42, UR6 ;  /* 0x0000002a052572a4 */ /* 0x000fe4000f8e0206 */
[----:B------:R-:W-:Y:S11]  /*6f40*/  UIMAD UR36, UR8, UR54, UR4 ;  /* 0x00000036082472a4 */ /* 0x000ff6000f8e0204 */
[----:B------:R-:W-:Y:S01]  /*6f50*/  @!UPT UIADD3 URZ, UPT, UPT, URZ, URZ, URZ ;  /* 0x000000fffffff290 */ /* 0x000fe2000fffe0ff */
.L_x_118:
[----:B------:R-:W-:Y:S01]  /*6f60*/  UISETP.NE.AND UP0, UPT, UR38, 0x1, UPT ;  /* 0x000000012600788c */ /* 0x000fe2000bf05270 */
[----:B------:R-:W-:Y:S01]  /*6f70*/  @P0 SHF.R.U32.HI R4, RZ, 0x10, R5 ;  /* 0x00000010ff040819 */ /* 0x000fe20000011605 */
[----:B------:R-:W-:Y:S01]  /*6f80*/  USHF.L.U32 UR46, UR20, 0x7, URZ ;  /* 0x00000007142e7899 */ /* 0x000fe200080006ff */
[----:B------:R-:W-:Y:S02]  /*6f90*/  BSSY.RECONVERGENT B6, `(.L_x_119) ;  /* 0x0000034000067945 */ /* 0x000fe40003800200 */
[----:B------:R-:W-:Y:S02]  /*6fa0*/  @P0 R2UR UR59, R4 ;  /* 0x00000000043b02ca */ /* 0x000fe400000e0000 */
[----:B------:R-:W-:Y:S04]  /*6fb0*/  LOP3.LUT P0, RZ, R50, 0x90, RZ, 0xc0, !PT ;  /* 0x0000009032ff7812 */ /* 0x000fe8000780c0ff */
[----:B------:R-:W1:Y:S01]  /*6fc0*/  @!UP0 LDCU.128 UR12, c[0x0][0xb10] ;  /* 0x00016200ff0c87ac */ /* 0x000e620008000c00 */
[----:B------:R-:W2:Y:S01]  /*6fd0*/  @!UP0 LDCU UR5, c[0x0][0xb0c] ;  /* 0x00016180ff0587ac */ /* 0x000ea20008000800 */
[----:B------:R-:W3:Y:S01]  /*6fe0*/  @!UP0 LDCU UR10, c[0x0][0xb20] ;  /* 0x00016400ff0a87ac */ /* 0x000ee20008000800 */
[----:B-1----:R-:W-:Y:S02]  /*6ff0*/  UIMAD.WIDE.U32 UR8, UR37, UR12, URZ ;  /* 0x0000000c250872a5 */ /* 0x002fe4000f8e00ff */
[----:B------:R-:W-:Y:S02]  /*7000*/  UIMAD.WIDE.U32 UR6, UR36, UR15, URZ ;  /* 0x0000000f240672a5 */ /* 0x000fe4000f8e00ff */
[----:B------:R-:W-:Y:S03]  /*7010*/  @!UP0 UISETP.NE.AND UP1, UPT, UR14, 0x1, UPT ;  /* 0x000000010e00888c */ /* 0x000fe6000bf25270 */
[----:B------:R-:W-:Y:S01]  /*7020*/  @!UP0 UMOV UR4, UR9 ;  /* 0x0000000900048c82 */ /* 0x000fe20008000000 */
[----:B--2---:R-:W-:Y:S02]  /*7030*/  @!UP0 UISETP.NE.AND UP2, UPT, UR5, 0x1, UPT ;  /* 0x000000010500888c */ /* 0x004fe4000bf45270 */
[----:B------:R-:W-:Y:S01]  /*7040*/  @!UP0 USHF.R.U32.HI UR4, URZ, UR13, UR4 ;  /* 0x0000000dff048299 */ /* 0x000fe20008011604 */
[----:B------:R-:W-:Y:S02]  /*7050*/  @!UP0 UMOV UR6, UR7 ;  /* 0x0000000700068c82 */ /* 0x000fe40008000000 */
[----:B---3--:R-:W-:Y:S02]  /*7060*/  @!UP0 USHF.R.U32.HI UR6, URZ, UR10, UR6 ;  /* 0x0000000aff068299 */ /* 0x008fe40008011606 */
[----:B------:R-:W-:Y:S02]  /*7070*/  @!UP0 USEL UR7, UR37, UR4, !UP2 ;  /* 0x0000000425078287 */ /* 0x000fe4000d000000 */
[----:B------:R-:W-:Y:S04]  /*7080*/  @!UP0 USEL UR6, UR36, UR6, !UP1 ;  /* 0x0000000624068287 */ /* 0x000fe8000c800000 */
[----:B------:R-:W-:Y:S02]  /*7090*/  @!UP0 UIADD3 UR4, UPT, UPT, -UR7, UR6, URZ ;  /* 0x0000000607048290 */ /* 0x000fe4000fffe1ff */
[----:B------:R-:W-:Y:S02]  /*70a0*/  @!UP0 UIADD3 UR6, UPT, UPT, UR7, -UR6, URZ ;  /* 0x8000000607068290 */ /* 0x000fe4000fffe0ff */
[----:B------:R-:W-:Y:S02]  /*70b0*/  @!UP0 UIMAD UR37, UR4, UR5, UR37 ;  /* 0x00000005042582a4 */ /* 0x000fe4000f8e0225 */
[----:B------:R-:W-:Y:S01]  /*70c0*/  @!UP0 UIMAD UR36, UR6, UR14, UR36 ;  /* 0x0000000e062482a4 */ /* 0x000fe2000f8e0224 */
[----:B------:R-:W-:Y:S11]  /*70d0*/  @!P0 BRA `(.L_x_120) ;  /* 0x00000000007c8947 */ /* 0x000ff60003800000 */
[----:B------:R-:W1:Y:S01]  /*70e0*/  LDCU.64 UR8, c[0x4][0x80] ;  /* 0x01001000ff0877ac */ /* 0x000e620008000a00 */
[----:B------:R-:W-:Y:S01]  /*70f0*/  MOV R16, 0x0 ;  /* 0x0000000000107802 */ /* 0x000fe20000000f00 */
[----:B------:R-:W-:Y:S02]  /*7100*/  HFMA2 R12, -RZ, RZ, 0, 5.9604644775390625e-08 ;  /* 0x00000001ff0c7431 */ /* 0x000fe400000001ff */
[----:B------:R-:W-:Y:S01]  /*7110*/  IMAD.MOV.U32 R8, RZ, RZ, 0x70 ;  /* 0x00000070ff087424 */ /* 0x000fe200078e00ff */
[----:B------:R2:W3:Y:S01]  /*7120*/  LDC.64 R14, c[0x4][R16] ;  /* 0x01000000100e7b82 */ /* 0x0004e20000000a00 */
[----:B------:R-:W4:Y:S01]  /*7130*/  LDCU.64 UR6, c[0x4][0x88] ;  /* 0x01001100ff0677ac */ /* 0x000f220008000a00 */
[----:B------:R-:W-:Y:S01]  /*7140*/  IMAD.MOV.U32 R13, RZ, RZ, RZ ;  /* 0x000000ffff0d7224 */ /* 0x000fe200078e00ff */
[----:B------:R-:W2:Y:S01]  /*7150*/  LDCU.64 UR4, c[0x4][0x8] ;  /* 0x01000100ff0477ac */ /* 0x000ea20008000a00 */
[----:B-1----:R-:W-:Y:S01]  /*7160*/  MOV R5, UR9 ;  /* 0x0000000900057c02 */ /* 0x002fe20008000f00 */
[----:B------:R-:W-:Y:S01]  /*7170*/  IMAD.U32 R4, RZ, RZ, UR8 ;  /* 0x00000008ff047e24 */ /* 0x000fe2000f8e00ff */
[----:B----4-:R-:W-:Y:S01]  /*7180*/  MOV R7, UR7 ;  /* 0x0000000700077c02 */ /* 0x010fe20008000f00 */
[----:B------:R-:W-:Y:S01]  /*7190*/  IMAD.U32 R6, RZ, RZ, UR6 ;  /* 0x00000006ff067e24 */ /* 0x000fe2000f8e00ff */
[----:B--2---:R-:W-:Y:S01]  /*71a0*/  MOV R11, UR5 ;  /* 0x00000005000b7c02 */ /* 0x004fe20008000f00 */
[----:B------:R-:W-:Y:S02]  /*71b0*/  IMAD.U32 R10, RZ, RZ, UR4 ;  /* 0x00000004ff0a7e24 */ /* 0x000fe4000f8e00ff */
[----:B------:R-:W-:Y:S07]  /*71c0*/  LEPC R20, `(.L_x_121) ;  /* 0x000000001014794e */ /* 0x000fee0000000000 */
[----:B---3-5:R-:W-:Y:S05]  /*71d0*/  CALL.ABS.NOINC R14 ;  /* 0x000000000e007343 */ /* 0x028fea0003c00000 */
.L_x_121:
[----:B------:R-:W1:Y:S01]  /*71e0*/  LDCU.64 UR8, c[0x4][0x80] ;  /* 0x01001000ff0877ac */ /* 0x000e620008000a00 */
[----:B------:R-:W2:Y:S01]  /*71f0*/  LDC.64 R16, c[0x4][R16] ;  /* 0x0100000010107b82 */ /* 0x000ea20000000a00 */
[----:B------:R-:W-:Y:S02]  /*7200*/  HFMA2 R12, -RZ, RZ, 0, 5.9604644775390625e-08 ;  /* 0x00000001ff0c7431 */ /* 0x000fe400000001ff */
[----:B------:R-:W-:Y:S02]  /*7210*/  IMAD.MOV.U32 R8, RZ, RZ, 0x70 ;  /* 0x00000070ff087424 */ /* 0x000fe400078e00ff */
[----:B------:R-:W-:Y:S01]  /*7220*/  IMAD.MOV.U32 R13, RZ, RZ, RZ ;  /* 0x000000ffff0d7224 */ /* 0x000fe200078e00ff */
[----:B------:R-:W3:Y:S01]  /*7230*/  LDCU.64 UR6, c[0x4][0x88] ;  /* 0x01001100ff0677ac */ /* 0x000ee20008000a00 */
[----:B------:R-:W4:Y:S01]  /*7240*/  LDCU.64 UR4, c[0x4][0x8] ;  /* 0x01000100ff0477ac */ /* 0x000f220008000a00 */
[----:B-1----:R-:W-:Y:S02]  /*7250*/  MOV R4, UR8 ;  /* 0x0000000800047c02 */ /* 0x002fe40008000f00 */
[----:B------:R-:W-:Y:S02]  /*7260*/  MOV R5, UR9 ;  /* 0x0000000900057c02 */ /* 0x000fe40008000f00 */
[----:B---3--:R-:W-:Y:S01]  /*7270*/  MOV R7, UR7 ;  /* 0x0000000700077c02 */ /* 0x008fe20008000f00 */
[----:B------:R-:W-:Y:S01]  /*7280*/  IMAD.U32 R6, RZ, RZ, UR6 ;  /* 0x00000006ff067e24 */ /* 0x000fe2000f8e00ff */
[----:B----4-:R-:W-:Y:S01]  /*7290*/  MOV R11, UR5 ;  /* 0x00000005000b7c02 */ /* 0x010fe20008000f00 */
[----:B------:R-:W-:Y:S02]  /*72a0*/  IMAD.U32 R10, RZ, RZ, UR4 ;  /* 0x00000004ff0a7e24 */ /* 0x000fe4000f8e00ff */
[----:B------:R-:W-:Y:S07]  /*72b0*/  LEPC R20, `(.L_x_120) ;  /* 0x000000001014794e */ /* 0x000fee0000000000 */
[----:B--2---:R-:W-:Y:S05]  /*72c0*/  CALL.ABS.NOINC R16 ;  /* 0x0000000010007343 */ /* 0x004fea0003c00000 */
.L_x_120:
[----:B------:R-:W-:Y:S05]  /*72d0*/  BSYNC.RECONVERGENT B6 ;  /* 0x0000000000067941 */ /* 0x000fea0003800200 */
.L_x_119:
[----:B------:R-:W-:Y:S01]  /*72e0*/  R2UR UR4, R49 ;  /* 0x00000000310472ca */ /* 0x000fe200000e0000 */
[----:B------:R-:W-:Y:S01]  /*72f0*/  UISETP.NE.U32.AND UP0, UPT, UR60, URZ, UPT ;  /* 0x000000ff3c00728c */ /* 0x000fe2000bf05070 */
[----:B------:R-:W-:Y:S02]  /*7300*/  ISETP.NE.U32.AND P4, PT, R42, RZ, PT ;  /* 0x000000ff2a00720c */ /* 0x000fe40003f85070 */
[----:B------:R-:W-:Y:S01]  /*7310*/  ISETP.NE.U32.AND P2, PT, RZ, UR50, PT ;  /* 0x00000032ff007c0c */ /* 0x000fe2000bf45070 */
[----:B------:R-:W-:Y:S01]  /*7320*/  UISETP.NE.AND.EX UP1, UPT, UR61, URZ, UPT, UP0 ;  /* 0x000000ff3d00728c */ /* 0x000fe2000bf25300 */
[----:B------:R-:W-:Y:S01]  /*7330*/  ISETP.NE.AND.EX P4, PT, R43, RZ, PT, P4 ;  /* 0x000000ff2b00720c */ /* 0x000fe20003f85340 */
[----:B------:R-:W-:Y:S01]  /*7340*/  UPLOP3.LUT UP0, UPT, UPT, UPT, UPT, 0x40, 0x4 ;  /* 0x000000000004789c */ /* 0x000fe20003f0e870 */
[----:B------:R-:W-:Y:S05]  /*7350*/  ISETP.NE.AND.EX P2, PT, RZ, UR51, PT, P2 ;  /* 0x00000033ff007c0c */ /* 0x000fea000bf45320 */
[----:B------:R-:W-:Y:S06]  /*7360*/  UISETP.NE.AND UP2, UPT, UR4, URZ, UPT ;  /* 0x000000ff0400728c */ /* 0x000fec000bf45270 */
[----:B------:R-:W-:Y:S05]  /*7370*/  PLOP3.LUT P1, PT, PT, PT, UP2, 0x80, 0x8 ;  /* 0x000000000008781c */ /* 0x000fea0003f2f028 */
[----:B------:R-:W-:Y:S06]  /*7380*/  @UP2 UPLOP3.LUT UP0, UPT, UPT, UPT, UP1, 0x80, 0x8 ;  /* 0x000000000008289c */ /* 0x000fec0003f0f010 */
[----:B------:R-:W-:Y:S01]  /*7390*/  PLOP3.LUT P0, PT, PT, PT, UP0, 0x80, 0x8 ;  /* 0x000000000008781c */ /* 0x000fe20003f0f008 */
[----:B------:R-:W-:Y:S01]  /*73a0*/  @!UPT UIADD3 URZ, UPT, UPT, URZ, URZ, URZ ;  /* 0x000000fffffff290 */ /* 0x000fe2000fffe0ff */
[----:B------:R-:W-:Y:S11]  /*73b0*/  BRA.U !UP1, `(.L_x_122) ;  /* 0x00000001093c7547 */ /* 0x000ff6000b800000 */
[----:B------:R-:W-:Y:S01]  /*73c0*/  UISETP.NE.U32.AND UP0, UPT, UR50, URZ, UPT ;  /* 0x000000ff3200728c */ /* 0x000fe2000bf05070 */
[----:B------:R-:W-:Y:S01]  /*73d0*/  HFMA2 R0, -RZ, RZ, 0, 5.9604644775390625e-08 ;  /* 0x00000001ff007431 */ /* 0x000fe200000001ff */
[----:B------:R-:W1:Y:S01]  /*73e0*/  LDCU.64 UR8, c[0x0][0x358] ;  /* 0x00006b00ff0877ac */ /* 0x000e620008000a00 */
[----:B------:R-:W-:Y:S01]  /*73f0*/  IMAD.MOV.U32 R45, RZ, RZ, 0x1 ;  /* 0x00000001ff2d7424 */ /* 0x000fe200078e00ff */
[----:B------:R-:W-:Y:S06]  /*7400*/  UISETP.NE.AND.EX UP0, UPT, UR51, URZ, UPT, UP0 ;  /* 0x000000ff3300728c */ /* 0x000fec000bf05300 */
[----:B------:R-:W-:Y:S05]  /*7410*/  PLOP3.LUT P3, PT, PT, PT, UP0, 0x80, 0x8 ;  /* 0x000000000008781c */ /* 0x000fea0003f6f008 */
[----:B------:R-:W2:Y:S01]  /*7420*/  @UP0 LDCU.64 UR4, c[0x0][0x888] ;  /* 0x00011100ff0407ac */ /* 0x000ea20008000a00 */
[----:B------:R-:W-:Y:S07]  /*7430*/  @UP0 UIMAD UR6, UR48, UR60, URZ ;  /* 0x0000003c300602a4 */ /* 0x000fee000f8e02ff */
[----:B------:R-:W-:Y:S01]  /*7440*/  @!P3 PRMT R45, R0, 0x7610, R45 ;  /* 0x00007610002db816 */ /* 0x000fe2000000002d */
[----:B--2---:R-:W-:Y:S06]  /*7450*/  @UP0 UIMAD.WIDE UR4, UR6, 0x4, UR4 ;  /* 0x00000004060408a5 */ /* 0x004fec000f8e0204 */
[----:B------:R-:W-:Y:S01]  /*7460*/  IMAD.U32 R4, RZ, RZ, UR4 ;  /* 0x00000004ff047e24 */ /* 0x000fe2000f8e00ff */
[----:B------:R-:W-:Y:S04]  /*7470*/  MOV R5, UR5 ;  /* 0x0000000500057c02 */ /* 0x000fe80008000f00 */
[----:B------:R-:W2:Y:S01]  /*7480*/  @!UP0 LDCU UR4, c[0x0][0x880] ;  /* 0x00011000ff0487ac */ /* 0x000ea20008000800 */
[----:B-1---5:R1:W5:Y:S02]  /*7490*/  @P3 LDG.E R27, desc[UR8][R4.64] ;  /* 0x00000008041b3981 */ /* 0x022364000c1e1900 */
[----:B-12---:R-:W-:Y:S02]  /*74a0*/  @!P3 IMAD.U32 R27, RZ, RZ, UR4 ;  /* 0x00000004ff1bbe24 */ /* 0x006fe4000f8e00ff */
.L_x_122:
[----:B------:R-:W-:Y:S05]  /*74b0*/  @!P4 BRA `(.L_x_123) ;  /* 0x000000000024c947 */ /* 0x000fea0003800000 */
[----:B------:R-:W-:Y:S01]  /*74c0*/  ISETP.NE.U32.AND P3, PT, R40, RZ, PT ;  /* 0x000000ff2800720c */ /* 0x000fe20003f65070 */
[----:B------:R-:W1:Y:S03]  /*74d0*/  LDCU.64 UR4, c[0x0][0x358] ;  /* 0x00006b00ff0477ac */ /* 0x000e660008000a00 */
[----:B------:R-:W-:Y:S11]  /*74e0*/  ISETP.NE.AND.EX P3, PT, R41, RZ, PT, P3 ;  /* 0x000000ff2900720c */ /* 0x000ff60003f65330 */
[----:B------:R-:W-:Y:S02]  /*74f0*/  @!UPT UIADD3 URZ, UPT, UPT, URZ, URZ, URZ ;  /* 0x000000fffffff290 */ /* 0x000fe4000fffe0ff */
[----:B------:R-:W2:Y:S01]  /*7500*/  @P3 LDC.64 R4, c[0x0][0x8a8] ;  /* 0x00022a00ff043b82 */ /* 0x000ea20000000a00 */
[----:B------:R-:W-:Y:S04]  /*7510*/  @P3 IMAD R0, R42, UR48, RZ ;  /* 0x000000302a003c24 */ /* 0x000fe8000f8e02ff */
[----:B--2---:R-:W-:Y:S05]  /*7520*/  @P3 IMAD.WIDE R4, R0, 0x4, R4 ;  /* 0x0000000400043825 */ /* 0x004fea00078e0204 */
[----:B-1---5:R1:W5:Y:S02]  /*7530*/  @P3 LDG.E R24, desc[UR4][R4.64] ;  /* 0x0000000404183981 */ /* 0x022364000c1e1900 */
[----:B-1----:R-:W2:Y:S02]  /*7540*/  @!P3 LDC R24, c[0x0][0x8a0] ;  /* 0x00022800ff18bb82 */ /* 0x002ea40000000800 */
.L_x_123:
[----:B-----5:R-:W-:Y:S01]  /*7550*/  FSETP.NEU.AND P4, PT, R27, RZ, PT ;  /* 0x000000ff1b00720b */ /* 0x020fe20003f8d000 */
[----:B------:R-:W1:Y:S01]  /*7560*/  LDCU.64 UR10, c[0x0][0xa90] ;  /* 0x00015200ff0a77ac */ /* 0x000e620008000a00 */
[----:B------:R-:W-:Y:S01]  /*7570*/  SEL R4, RZ, 0xffffffff, P2 ;  /* 0xffffffffff047807 */ /* 0x000fe20001000000 */
[----:B------:R-:W-:Y:S01]  /*7580*/  IMAD.SHL.U32 R66, R54, 0x2, RZ ;  /* 0x0000000236427824 */ /* 0x000fe200078e00ff */
[----:B------:R-:W-:Y:S01]  /*7590*/  @P1 LOP3.LUT P2, RZ, R45, 0xff, RZ, 0xc0, !PT ;  /* 0x000000ff2dff1812 */ /* 0x000fe2000784c0ff */
[----:B------:R-:W-:Y:S01]  /*75a0*/  BSSY B1, `(.L_x_124) ;  /* 0x000004a000017945 */ /* 0x000fe20003800000 */
[----:B------:R-:W-:Y:S01]  /*75b0*/  @P1 SEL R0, RZ, 0xffffffff, P4 ;  /* 0xffffffffff001807 */ /* 0x000fe20002000000 */
[----:B------:R-:W-:Y:S01]  /*75c0*/  USHF.L.U32 UR8, UR45, 0x6, URZ ;  /* 0x000000062d087899 */ /* 0x000fe200080006ff */
[----:B------:R-:W-:Y:S01]  /*75d0*/  LOP3.LUT R53, R53, 0x1, RZ, 0x3c, !PT ;  /* 0x0000000135357812 */ /* 0x000fe200078e3cff */
[----:B------:R-:W-:Y:S01]  /*75e0*/  IMAD.MOV.U32 R68, RZ, RZ, 0x1 ;  /* 0x00000001ff447424 */ /* 0x000fe200078e00ff */
[----:B------:R-:W-:Y:S01]  /*75f0*/  @P0 SEL R0, R4, R0, !P2 ;  /* 0x0000000004000207 */ /* 0x000fe20005000000 */
[----:B------:R-:W-:Y:S01]  /*7600*/  IMAD.IADD R25, R23, 0x1, R2 ;  /* 0x0000000117197824 */ /* 0x000fe200078e0202 */
[----:B------:R-:W-:Y:S01]  /*7610*/  LEA R63, R22, UR44, 0x3 ;  /* 0x0000002c163f7c11 */ /* 0x000fe2000f8e18ff */
[----:B------:R-:W-:Y:S01]  /*7620*/  IMAD.U32 R62, RZ, RZ, UR8 ;  /* 0x00000008ff3e7e24 */ /* 0x000fe2000f8e00ff */
[----:B------:R-:W-:Y:S01]  /*7630*/  @P1 LOP3.LUT R0, R0, 0x1, RZ, 0xc0, !PT ;  /* 0x0000000100001812 */ /* 0x000fe200078ec0ff */
[----:B------:R-:W-:Y:S01]  /*7640*/  IMAD.MOV.U32 R26, RZ, RZ, RZ ;  /* 0x000000ffff1a7224 */ /* 0x000fe200078e00ff */
[----:B------:R-:W-:Y:S02]  /*7650*/  R2UR UR4, R58 ;  /* 0x000000003a0472ca */ /* 0x000fe400000e0000 */
[----:B------:R-:W-:Y:S02]  /*7660*/  CS2R R38, SRZ ;  /* 0x0000000000267805 */ /* 0x000fe4000001ff00 */
[----:B------:R-:W-:Y:S02]  /*7670*/  ISETP.NE.U32.OR P6, PT, R0, 0x1, !P1 ;  /* 0x000000010000780c */ /* 0x000fe40004fc5470 */
[----:B------:R-:W-:Y:S02]  /*7680*/  CS2R R36, SRZ ;  /* 0x0000000000247805 */ /* 0x000fe4000001ff00 */
[----:B------:R-:W-:Y:S02]  /*7690*/  R2UR UR6, R57 ;  /* 0x00000000390672ca */ /* 0x000fe400000e0000 */
[----:B------:R-:W-:Y:S02]  /*76a0*/  CS2R R30, SRZ ;  /* 0x00000000001e7805 */ /* 0x000fe4000001ff00 */
[----:B------:R-:W-:Y:S02]  /*76b0*/  R2UR UR12, R59 ;  /* 0x000000003b0c72ca */ /* 0x000fe400000e0000 */
[----:B------:R-:W-:Y:S02]  /*76c0*/  CS2R R28, SRZ ;  /* 0x00000000001c7805 */ /* 0x000fe4000001ff00 */
[----:B------:R-:W-:Y:S01]  /*76d0*/  R2UR UR9, R56 ;  /* 0x00000000380972ca */ /* 0x000fe200000e0000 */
[----:B------:R-:W-:Y:S01]  /*76e0*/  VIADD R67, R66, UR44 ;  /* 0x0000002c42437c36 */ /* 0x000fe20008000000 */
[----:B------:R-:W-:Y:S02]  /*76f0*/  PLOP3.LUT P3, PT, PT, PT, UP1, 0x80, 0x8 ;  /* 0x000000000008781c */ /* 0x000fe40003f6f018 */
[----:B------:R-:W-:Y:S01]  /*7700*/  SEL R3, RZ, 0xffffffff, P4 ;  /* 0xffffffffff037807 */ /* 0x000fe20002000000 */
[----:B------:R-:W-:Y:S01]  /*7710*/  UIMAD.WIDE.U32 UR4, UR8, UR4, URZ ;  /* 0x00000004080472a5 */ /* 0x000fe2000f8e00ff */
[----:B------:R-:W-:Y:S02]  /*7720*/  LOP3.LUT P4, R64, R45, 0xff, RZ, 0xc0, !PT ;  /* 0x000000ff2d407812 */ /* 0x000fe4000788c0ff */
[----:B------:R-:W-:Y:S02]  /*7730*/  @P6 SHF.L.U32 R0, R53, 0x1f, RZ ;  /* 0x0000001f35006819 */ /* 0x000fe400000006ff */
[----:B------:R-:W-:Y:S01]  /*7740*/  P2R R65, PR, RZ, 0x40 ;  /* 0x00000040ff417803 */ /* 0x000fe20000000000 */
[----:B------:R-:W-:Y:S01]  /*7750*/  UISETP.NE.AND UP0, UPT, UR12, 0x1, UPT ;  /* 0x000000010c00788c */ /* 0x000fe2000bf05270 */
[----:B------:R3:W4:Y:S01]  /*7760*/  @P6 SYNCS.PHASECHK.TRANS64.TRYWAIT P1, [UR44+0x1a0], R0 ;  /* 0x0001a000ff0065a7 */ /* 0x000722000802112c */
[----:B------:R-:W-:Y:S02]  /*7770*/  UMOV UR4, UR5 ;  /* 0x0000000500047c82 */ /* 0x000fe40008000000 */
[----:B------:R-:W-:Y:S01]  /*7780*/  USHF.R.U32.HI UR4, URZ, UR6, UR4 ;  /* 0x00000006ff047299 */ /* 0x000fe20008011604 */
[----:B------:R-:W-:Y:S03]  /*7790*/  @P3 SEL R3, R4, R3, !P4 ;  /* 0x0000000304033207 */ /* 0x000fe60006000000 */
[----:B------:R-:W-:Y:S01]  /*77a0*/  USEL UR4, UR8, UR4, !UP0 ;  /* 0x0000000408047287 */ /* 0x000fe2000c000000 */
[----:B------:R-:W-:Y:S01]  /*77b0*/  LOP3.LUT R3, R3, 0x1, RZ, 0xc0, !PT ;  /* 0x0000000103037812 */ /* 0x000fe200078ec0ff */
[----:B------:R-:W-:Y:S03]  /*77c0*/  UISETP.NE.AND UP0, UPT, UR9, 0x1, UPT ;  /* 0x000000010900788c */ /* 0x000fe6000bf05270 */
[----:B------:R-:W-:Y:S01]  /*77d0*/  ISETP.NE.U32.AND P5, PT, R3, 0x1, PT ;  /* 0x000000010300780c */ /* 0x000fe20003fa5070 */
[----:B------:R-:W-:Y:S02]  /*77e0*/  IMAD.U32 R61, RZ, RZ, UR4 ;  /* 0x00000004ff3d7e24 */ /* 0x000fe4000f8e00ff */
[----:B------:R-:W-:Y:S01]  /*77f0*/  PLOP3.LUT P2, PT, PT, PT, UP0, 0x80, 0x8 ;  /* 0x000000000008781c */ /* 0x000fe20003f4f008 */
[----:B------:R-:W-:Y:S01]  /*7800*/  IMAD R5, RZ, RZ, -UR4 ;  /* 0x80000004ff057e24 */ /* 0x000fe2000f8e02ff */
[----:B------:R-:W-:Y:S01]  /*7810*/  P2R R69, PR, RZ, 0x20 ;  /* 0x00000020ff457803 */ /* 0x000fe20000000000 */
[----:B------:R-:W-:Y:S02]  /*7820*/  IMAD.U32 R60, RZ, RZ, UR4 ;  /* 0x00000004ff3c7e24 */ /* 0x000fe4000f8e00ff */
[----:B------:R-:W-:Y:S01]  /*7830*/  IMAD R62, R5, UR12, R62 ;  /* 0x0000000c053e7c24 */ /* 0x000fe2000f8e023e */
[----:B---3--:R-:W-:Y:S04]  /*7840*/  SHF.L.U32 R0, R52, 0x1f, RZ ;  /* 0x0000001f34007819 */ /* 0x008fe800000006ff */
[----:B------:R3:W2:Y:S01]  /*7850*/  SYNCS.PHASECHK.TRANS64.TRYWAIT P0, [R63+URZ+0x200], R0 ;  /* 0x000200003f0075a7 */ /* 0x0006a200080011ff */
[----:B-1----:R-:W-:Y:S07]  /*7860*/  UIMAD.WIDE.U32 UR6, UR4, UR10, URZ ;  /* 0x0000000a040672a5 */ /* 0x002fee000f8e00ff */
[----:B------:R-:W-:Y:S02]  /*7870*/  UMOV UR5, UR7 ;  /* 0x0000000700057c82 */ /* 0x000fe40008000000 */
[----:B------:R-:W-:Y:S06]  /*7880*/  USHF.R.U32.HI UR5, URZ, UR11, UR5 ;  /* 0x0000000bff057299 */ /* 0x000fec0008011605 */
[----:B------:R-:W-:Y:S05]  /*7890*/  SEL R61, R61, UR5, !P2 ;  /* 0x000000053d3d7c07 */ /* 0x000fea000d000000 */
[----:B------:R-:W-:Y:S04]  /*78a0*/  IMAD.MOV R4, RZ, RZ, -R61 ;  /* 0x000000ffff047224 */ /* 0x000fe800078e0a3d */
[----:B------:R-:W-:Y:S01]  /*78b0*/  IMAD R60, R4, UR9, R60 ;  /* 0x00000009043c7c24 */ /* 0x000fe2000f8e023c */
[----:B----4-:R-:W-:Y:S01]  /*78c0*/  @P6 SEL R68, RZ, 0x1, !P1 ;  /* 0x00000001ff446807 */ /* 0x010fe20004800000 */
[----:B---3--:R-:W-:Y:S06]  /*78d0*/  @!P6 BRA `(.L_x_125) ;  /* 0x000000000058e947 */ /* 0x008fec0003800000 */
[C---:B------:R-:W-:Y:S01]  /*78e0*/  VIADD R2, R67.reuse, 0x300 ;  /* 0x0000030043027836 */ /* 0x040fe20000000000 */
[----:B------:R-:W-:Y:S01]  /*78f0*/  LOP3.LUT P6, RZ, R44, 0x40, RZ, 0xc0, !PT ;  /* 0x000000402cff7812 */ /* 0x000fe200078cc0ff */
[----:B------:R-:W-:Y:S01]  /*7900*/  BSSY B0, `(.L_x_126) ;  /* 0x000000e000007945 */ /* 0x000fe20003800000 */
[----:B------:R-:W-:Y:S01]  /*7910*/  ISETP.NE.AND P2, PT, R68, RZ, PT ;  /* 0x000000ff4400720c */ /* 0x000fe20003f45270 */
[----:B------:R-:W-:Y:S01]  /*7920*/  @P5 VIADD R4, R67, 0x310 ;  /* 0x0000031043045836 */ /* 0x000fe20000000000 */
[----:B------:R-:W-:Y:S01]  /*7930*/  PLOP3.LUT P1, PT, PT, PT, PT, 0x8, 0x80 ;  /* 0x000000000080781c */ /* 0x000fe20003f2e170 */
[----:B------:R-:W-:Y:S01]  /*7940*/  IMAD.MOV.U32 R39, RZ, RZ, RZ ;  /* 0x000000ffff277224 */ /* 0x000fe200078e00ff */
[----:B------:R-:W-:Y:S02]  /*7950*/  @P5 PLOP3.LUT P1, PT, P6, PT, PT, 0x80, 0x8 ;  /* 0x000000000008581c */ /* 0x000fe4000372f070 */
[----:B------:R-:W-:Y:S02]  /*7960*/  CS2R R36, SRZ ;  /* 0x0000000000247805 */ /* 0x000fe4000001ff00 */
[----:B------:R-:W-:Y:S02]  /*7970*/  CS2R R30, SRZ ;  /* 0x00000000001e7805 */ /* 0x000fe4000001ff00 */
[----:B------:R-:W-:Y:S07]  /*7980*/  CS2R R28, SRZ ;  /* 0x00000000001c7805 */ /* 0x000fee000001ff00 */
[----:B------:R-:W-:Y:S01]  /*7990*/  @P1 VIADD R4, R2, 0xfffffff0 ;  /* 0xfffffff002041836 */ /* 0x000fe20000000000 */
[----:B------:R-:W-:Y:S06]  /*79a0*/  @P2 BRA `(.L_x_127) ;  /* 0x00000000000c2947 */ /* 0x000fec0003800000 */
[----:B------:R-:W-:Y:S04]  /*79b0*/  SHF.L.U32 R3, R53, 0x1f, RZ ;  /* 0x0000001f35037819 */ /* 0x000fe800000006ff */
[----:B------:R-:W1:Y:S02]  /*79c0*/  SYNCS.PHASECHK.TRANS64.TRYWAIT P1, [UR44+0x1a0], R3 ;  /* 0x0001a003ff0075a7 */ /* 0x000e64000802112c */
[----:B-1----:R-:W-:Y:S05]  /*79d0*/  @!P1 BRA `(.L_x_128) ;  /* 0x0000003800009947 */ /* 0x002fea0003800000 */
.L_x_127:
[----:B------:R-:W-:Y:S05]  /*79e0*/  BSYNC B0 ;  /* 0x0000000000007941 */ /* 0x000fea0003800000 */
.L_x_126:
[----:B------:R-:W-:Y:S01]  /*79f0*/  ISETP.NE.AND P1, PT, R69, RZ, PT ;  /* 0x000000ff4500720c */ /* 0x000fe20003f25270 */
[----:B------:R-:W-:Y:S11]  /*7a00*/  HFMA2 R26, -RZ, RZ, 0, 5.9604644775390625e-08 ;  /* 0x00000001ff1a7431 */ /* 0x000ff600000001ff */
[----:B------:R-:W-:Y:S01]  /*7a10*/  @!UPT UIADD3 URZ, UPT, UPT, URZ, URZ, URZ ;  /* 0x000000fffffff290 */ /* 0x000fe2000fffe0ff */
[----:B------:R3:W4:Y:S04]  /*7a20*/  @P1 LDS.128 R36, [R4] ;  /* 0x0000000004241984 */ /* 0x0007280000000c00 */
[----:B------:R3:W1:Y:S02]  /*7a30*/  @P1 LDS.128 R28, [R66+UR44+0x300] ;  /* 0x0003002c421c1984 */ /* 0x0006640008000c00 */
.L_x_125:
[----:B------:R-:W-:Y:S05]  /*7a40*/  BSYNC B1 ;  /* 0x0000000000017941 */ /* 0x000fea0003800000 */
.L_x_124:
[----:B-1----:R-:W-:Y:S04]  /*7a50*/  SHF.R.U32.HI R2, RZ, 0x15, R25 ;  /* 0x00000015ff027819 */ /* 0x002fe80000011619 */
[----:B------:R-:W-:Y:S01]  /*7a60*/  LOP3.LUT P1, RZ, R2, 0x3, R46, 0x48, !PT ;  /* 0x0000000302ff7812 */ /* 0x000fe2000782482e */
[----:B------:R-:W-:Y:S01]  /*7a70*/  @!UPT UIADD3 URZ, UPT, UPT, URZ, URZ, URZ ;  /* 0x000000fffffff290 */ /* 0x000fe2000fffe0ff */
[----:B--2---:R-:W-:Y:S11]  /*7a80*/  @P0 BRA `(.L_x_129) ;  /* 0x0000000000080947 */ /* 0x004ff60003800000 */
[----:B------:R-:W1:Y:S02]  /*7a90*/  SYNCS.PHASECHK.TRANS64.TRYWAIT P0, [R63+URZ+0x200], R0 ;  /* 0x000200003f0075a7 */ /* 0x000e6400080011ff */
[----:B-1----:R-:W-:Y:S05]  /*7aa0*/  @!P0 BRA `(.L_x_130) ;  /* 0x0000003400e48947 */ /* 0x002fea0003800000 */
.L_x_129:
[----:B------:R-:W-:Y:S05]  /*7ab0*/  @!P1 BRA `(.L_x_131) ;  /* 0x0000000000409947 */ /* 0x000fea0003800000 */
[----:B------:R-:W2:Y:S01]  /*7ac0*/  LDCU.64 UR8, c[0x4][0x70] ;  /* 0x01000e00ff0877ac */ /* 0x000ea20008000a00 */
[----:B------:R-:W-:Y:S01]  /*7ad0*/  MOV R3, 0x0 ;  /* 0x0000000000037802 */ /* 0x000fe20000000f00 */
[----:B------:R-:W-:Y:S02]  /*7ae0*/  HFMA2 R12, -RZ, RZ, 0, 5.9604644775390625e-08 ;  /* 0x00000001ff0c7431 */ /* 0x000fe400000001ff */
[----:B------:R-:W-:Y:S02]  /*7af0*/  IMAD.MOV.U32 R8, RZ, RZ, 0x192 ;  /* 0x00000192ff087424 */ /* 0x000fe400078e00ff */
[----:B------:R-:W-:Y:S01]  /*7b00*/  IMAD.MOV.U32 R13, RZ, RZ, RZ ;  /* 0x000000ffff0d7224 */ /* 0x000fe200078e00ff */
[----:B------:R-:W5:Y:S01]  /*7b10*/  LDCU.64 UR6, c[0x4][0x78] ;  /* 0x01000f00ff0677ac */ /* 0x000f620008000a00 */
[----:B------:R-:W1:Y:S01]  /*7b20*/  LDC.64 R2, c[0x4][R3] ;  /* 0x0100000003027b82 */ /* 0x000e620000000a00 */
[----:B------:R-:W4:Y:S01]  /*7b30*/  LDCU.64 UR4, c[0x4][0x10] ;  /* 0x01000200ff0477ac */ /* 0x000f220008000a00 */
[----:B--2---:R-:W-:Y:S01]  /*7b40*/  MOV R5, UR9 ;  /* 0x0000000900057c02 */ /* 0x004fe20008000f00 */
[----:B---3--:R-:W-:Y:S01]  /*7b50*/  IMAD.U32 R4, RZ, RZ, UR8 ;  /* 0x00000008ff047e24 */ /* 0x008fe2000f8e00ff */
[----:B-----5:R-:W-:Y:S01]  /*7b60*/  MOV R7, UR7 ;  /* 0x0000000700077c02 */ /* 0x020fe20008000f00 */
[----:B------:R-:W-:Y:S01]  /*7b70*/  IMAD.U32 R6, RZ, RZ, UR6 ;  /* 0x00000006ff067e24 */ /* 0x000fe2000f8e00ff */
[----:B----4-:R-:W-:Y:S01]  /*7b80*/  MOV R11, UR5 ;  /* 0x00000005000b7c02 */ /* 0x010fe20008000f00 */
[----:B------:R-:W-:Y:S02]  /*7b90*/  IMAD.U32 R10, RZ, RZ, UR4 ;  /* 0x00000004ff0a7e24 */ /* 0x000fe4000f8e00ff */
[----:B------:R-:W-:Y:S07]  /*7ba0*/  LEPC R20, `(.L_x_131) ;  /* 0x000000001014794e */ /* 0x000fee0000000000 */
[----:B-1----:R-:W-:Y:S05]  /*7bb0*/  CALL.ABS.NOINC R2 ;  /* 0x0000000002007343 */ /* 0x002fea0003c00000 */
.L_x_131:
[----:B------:R-:W-:Y:S01]  /*7bc0*/  SHF.L.U32 R3, R28, 0x10, RZ ;  /* 0x000000101c037819 */ /* 0x000fe200000006ff */
[----:B------:R-:W-:Y:S05]  /*7bd0*/  WARPSYNC.ALL ;  /* 0x0000000000007948 */ /* 0x000fea0003800000 */
[----:B------:R-:W-:Y:S01]  /*7be0*/  R2UR UR4, R25 ;  /* 0x00000000190472ca */ /* 0x000fe200000e0000 */
[----:B------:R-:W-:Y:S01]  /*7bf0*/  BSSY.RECONVERGENT B0, `(.L_x_132) ;  /* 0x000005a000007945 */ /* 0x000fe20003800200 */
[----:B------:R-:W-:Y:S02]  /*7c00*/  SHF.L.U32 R20, R29, 0x10, RZ ;  /* 0x000000101d147819 */ /* 0x000fe400000006ff */
[----:B------:R-:W-:Y:S02]  /*7c10*/  MOV R71, 0x10 ;  /* 0x0000001000477802 */ /* 0x000fe40000000f00 */
[----:B------:R-:W-:Y:S02]  /*7c20*/  LOP3.LUT P6, RZ, R44, 0x40, RZ, 0xc0, !PT ;  /* 0x000000402cff7812 */ /* 0x000fe400078cc0ff */
[----:B------:R-:W-:Y:S02]  /*7c30*/  ISETP.NE.AND P0, PT, R55, RZ, PT ;  /* 0x000000ff3700720c */ /* 0x000fe40003f05270 */
[----:B------:R-:W-:Y:S03]  /*7c40*/  SEL R71, R71, 0xfffffff0, !P6 ;  /* 0xfffffff047477807 */ /* 0x000fe60007000000 */
[----:B---3--:R-:W1:Y:S01]  /*7c50*/  LDTM.x16 R4, tmem[UR4] ;  /* 0x00000004000479ee */ /* 0x008e620008240000 */
[----:B------:R-:W-:Y:S01]  /*7c60*/  IADD3 R67, PT, PT, R67, R71, RZ ;  /* 0x0000004743437210 */ /* 0x000fe20007ffe0ff */
[----:B-1----:R-:W-:Y:S01]  /*7c70*/  FMUL R0, R24, R4 ;  /* 0x0000000418007220 */ /* 0x002fe20000400000 */
[----:B------:R-:W-:Y:S01]  /*7c80*/  LOP3.LUT R4, R28, 0xffff0000, RZ, 0xc0, !PT ;  /* 0xffff00001c047812 */ /* 0x000fe200078ec0ff */
[C---:B------:R-:W-:Y:S01]  /*7c90*/  FMUL R2, R24.reuse, R5 ;  /* 0x0000000518027220 */ /* 0x040fe20000400000 */
[C---:B------:R-:W-:Y:S01]  /*7ca0*/  FMUL R5, R24.reuse, R9 ;  /* 0x0000000918057220 */ /* 0x040fe20000400000 */
[C---:B------:R-:W-:Y:S01]  /*7cb0*/  FFMA R0, R27.reuse, R3, R0 ;  /* 0x000000031b007223 */ /* 0x040fe20000000000 */
[C---:B------:R-:W-:Y:S01]  /*7cc0*/  FMUL R9, R24.reuse, R13 ;  /* 0x0000000d18097220 */ /* 0x040fe20000400000 */
[----:B------:R-:W-:Y:S01]  /*7cd0*/  FFMA R2, R27, R4, R2 ;  /* 0x000000041b027223 */ /* 0x000fe20000000002 */
[C---:B------:R-:W-:Y:S01]  /*7ce0*/  FMUL R4, R24.reuse, R8 ;  /* 0x0000000818047220 */ /* 0x040fe20000400000 */
[C---:B------:R-:W-:Y:S01]  /*7cf0*/  FMUL R8, R24.reuse, R12 ;  /* 0x0000000c18087220 */ /* 0x040fe20000400000 */
[C---:B------:R-:W-:Y:S01]  /*7d00*/  FMUL R12, R24.reuse, R16 ;  /* 0x00000010180c7220 */ /* 0x040fe20000400000 */
[----:B------:R-:W-:Y:S01]  /*7d10*/  LOP3.LUT R16, R29, 0xffff0000, RZ, 0xc0, !PT ;  /* 0xffff00001d107812 */ /* 0x000fe200078ec0ff */
[----:B------:R-:W-:Y:S01]  /*7d20*/  FMUL R3, R24, R6 ;  /* 0x0000000618037220 */ /* 0x000fe20000400000 */
[----:B------:R-:W-:Y:S01]  /*7d30*/  F2FP.BF16.F32.PACK_AB R32, R2, R0 ;  /* 0x000000000220723e */ /* 0x000fe200000010ff */
[----:B------:R-:W-:Y:S01]  /*7d40*/  FMUL R13, R24, R17 ;  /* 0x00000011180d7220 */ /* 0x000fe20000400000 */
[----:B------:R-:W-:Y:S01]  /*7d50*/  SHF.L.U32 R17, R30, 0x10, RZ ;  /* 0x000000101e117819 */ /* 0x000fe200000006ff */
[----:B------:R-:W-:Y:S01]  /*7d60*/  FMUL R7, R24, R7 ;  /* 0x0000000718077220 */ /* 0x000fe20000400000 */
[----:B------:R-:W-:Y:S01]  /*7d70*/  LOP3.LUT R0, R30, 0xffff0000, RZ, 0xc0, !PT ;  /* 0xffff00001e007812 */ /* 0x000fe200078ec0ff */
[----:B------:R-:W-:Y:S01]  /*7d80*/  FFMA R3, R27, R20, R3 ;  /* 0x000000141b037223 */ /* 0x000fe20000000003 */
[----:B------:R-:W-:Y:S01]  /*7d90*/  SHF.L.U32 R2, R31, 0x10, RZ ;  /* 0x000000101f027819 */ /* 0x000fe200000006ff */
[----:B------:R-:W-:Y:S01]  /*7da0*/  FFMA R7, R27, R16, R7 ;  /* 0x000000101b077223 */ /* 0x000fe20000000007 */
[----:B------:R-:W-:Y:S01]  /*7db0*/  LOP3.LUT R16, R31, 0xffff0000, RZ, 0xc0, !PT ;  /* 0xffff00001f107812 */ /* 0x000fe200078ec0ff */
[C---:B------:R-:W-:Y:S01]  /*7dc0*/  FFMA R4, R27.reuse, R17, R4 ;  /* 0x000000111b047223 */ /* 0x040fe20000000004 */
[----:B------:R-:W-:Y:S01]  /*7dd0*/  FFMA R5, R27, R0, R5 ;  /* 0x000000001b057223 */ /* 0x000fe20000000005 */
[----:B----4-:R-:W-:Y:S01]  /*7de0*/  SHF.L.U32 R0, R36, 0x10, RZ ;  /* 0x0000001024007819 */ /* 0x010fe200000006ff */
[C---:B------:R-:W-:Y:S01]  /*7df0*/  FMUL R6, R24.reuse, R10 ;  /* 0x0000000a18067220 */ /* 0x040fe20000400000 */
[C---:B------:R-:W-:Y:S01]  /*7e00*/  FMUL R11, R24.reuse, R11 ;  /* 0x0000000b180b7220 */ /* 0x040fe20000400000 */
[----:B------:R-:W-:Y:S01]  /*7e10*/  F2FP.BF16.F32.PACK_AB R33, R7, R3 ;  /* 0x000000030721723e */ /* 0x000fe200000010ff */
[----:B------:R-:W-:Y:S01]  /*7e20*/  FMUL R10, R24, R14 ;  /* 0x0000000e180a7220 */ /* 0x000fe20000400000 */
[C---:B------:R-:W-:Y:S01]  /*7e30*/  FFMA R6, R27.reuse, R2, R6 ;  /* 0x000000021b067223 */ /* 0x040fe20000000006 */
[C---:B------:R-:W-:Y:S01]  /*7e40*/  FFMA R11, R27.reuse, R16, R11 ;  /* 0x000000101b0b7223 */ /* 0x040fe2000000000b */
[----:B------:R-:W-:Y:S01]  /*7e50*/  LOP3.LUT R2, R36, 0xffff0000, RZ, 0xc0, !PT ;  /* 0xffff000024027812 */ /* 0x000fe200078ec0ff */
[----:B------:R-:W-:Y:S01]  /*7e60*/  FFMA R8, R27, R0, R8 ;  /* 0x000000001b087223 */ /* 0x000fe20000000008 */
[C---:B------:R-:W-:Y:S01]  /*7e70*/  SHF.L.U32 R3, R37.reuse, 0x10, RZ ;  /* 0x0000001025037819 */ /* 0x040fe200000006ff */
[----:B------:R-:W-:Y:S01]  /*7e80*/  FMUL R15, R24, R15 ;  /* 0x0000000f180f7220 */ /* 0x000fe20000400000 */
[----:B------:R-:W-:Y:S01]  /*7e90*/  LOP3.LUT R0, R37, 0xffff0000, RZ, 0xc0, !PT ;  /* 0xffff000025007812 */ /* 0x000fe200078ec0ff */
[C---:B------:R-:W-:Y:S01]  /*7ea0*/  FFMA R9, R27.reuse, R2, R9 ;  /* 0x000000021b097223 */ /* 0x040fe20000000009 */
[C---:B------:R-:W-:Y:S01]  /*7eb0*/  SHF.L.U32 R2, R38.reuse, 0x10, RZ ;  /* 0x0000001026027819 */ /* 0x040fe200000006ff */
[C---:B------:R-:W-:Y:S01]  /*7ec0*/  FFMA R10, R27.reuse, R3, R10 ;  /* 0x000000031b0a7223 */ /* 0x040fe2000000000a */
[----:B------:R-:W-:Y:S01]  /*7ed0*/  LOP3.LUT R3, R38, 0xffff0000, RZ, 0xc0, !PT ;  /* 0xffff000026037812 */ /* 0x000fe200078ec0ff */
[----:B------:R-:W-:Y:S01]  /*7ee0*/  FFMA R15, R27, R0, R15 ;  /* 0x000000001b0f7223 */ /* 0x000fe2000000000f */
[----:B------:R-:W-:Y:S01]  /*7ef0*/  F2FP.BF16.F32.PACK_AB R34, R5, R4 ;  /* 0x000000040522723e */ /* 0x000fe200000010ff */
[C---:B------:R-:W-:Y:S01]  /*7f00*/  FMUL R14, R24.reuse, R18 ;  /* 0x00000012180e7220 */ /* 0x040fe20000400000 */
[C---:B------:R-:W-:Y:S01]  /*7f10*/  SHF.L.U32 R0, R39.reuse, 0x10, RZ ;  /* 0x0000001027007819 */ /* 0x040fe200000006ff */
[----:B------:R-:W-:Y:S01]  /*7f20*/  FMUL R19, R24, R19 ;  /* 0x0000001318137220 */ /* 0x000fe20000400000 */
[----:B------:R-:W-:Y:S01]  /*7f30*/  LOP3.LUT R4, R39, 0xffff0000, RZ, 0xc0, !PT ;  /* 0xffff000027047812 */ /* 0x000fe200078ec0ff */
[----:B------:R-:W-:Y:S01]  /*7f40*/  FFMA R12, R27, R2, R12 ;  /* 0x000000021b0c7223 */ /* 0x000fe2000000000c */
[----:B------:R-:W-:Y:S01]  /*7f50*/  F2FP.BF16.F32.PACK_AB R35, R11, R6 ;  /* 0x000000060b23723e */ /* 0x000fe200000010ff */
[C---:B------:R-:W-:Y:S01]  /*7f60*/  FFMA R13, R27.reuse, R3, R13 ;  /* 0x000000031b0d7223 */ /* 0x040fe2000000000d */
[C---:B------:R-:W-:Y:S01]  /*7f70*/  FFMA R14, R27.reuse, R0, R14 ;  /* 0x000000001b0e7223 */ /* 0x040fe2000000000e */
[----:B------:R-:W-:Y:S01]  /*7f80*/  FFMA R19, R27, R4, R19 ;  /* 0x000000041b137223 */ /* 0x000fe20000000013 */
[----:B------:R-:W-:Y:S01]  /*7f90*/  F2FP.BF16.F32.PACK_AB R8, R9, R8 ;  /* 0x000000080908723e */ /* 0x000fe200000010ff */
[----:B------:R1:W-:Y:S01]  /*7fa0*/  STS.128 [R66+UR44+0x300], R32 ;  /* 0x0003002042007988 */ /* 0x0003e20008000c2c */
[----:B------:R-:W-:Y:S02]  /*7fb0*/  F2FP.BF16.F32.PACK_AB R9, R15, R10 ;  /* 0x0000000a0f09723e */ /* 0x000fe400000010ff */
[----:B------:R-:W-:Y:S02]  /*7fc0*/  F2FP.BF16.F32.PACK_AB R10, R13, R12 ;  /* 0x0000000c0d0a723e */ /* 0x000fe400000010ff */
[----:B------:R-:W-:Y:S05]  /*7fd0*/  F2FP.BF16.F32.PACK_AB R11, R19, R14 ;  /* 0x0000000e130b723e */ /* 0x000fea00000010ff */
[----:B------:R1:W-:Y:S01]  /*7fe0*/  STS.128 [R67+0x300], R8 ;  /* 0x0003000843007388 */ /* 0x0003e20000000c00 */
[----:B------:R-:W-:Y:S01]  /*7ff0*/  @!PT LDS RZ, [RZ] ;  /* 0x00000000fffff984 */ /* 0x000fe20000000800 */
[----:B------:R-:W-:Y:S01]  /*8000*/  @!PT LDS RZ, [RZ] ;  /* 0x00000000fffff984 */ /* 0x000fe20000000800 */
[----:B------:R-:W-:Y:S01]  /*8010*/  @!PT LDS RZ, [RZ] ;  /* 0x00000000fffff984 */ /* 0x000fe20000000800 */
[----:B------:R-:W-:Y:S01]  /*8020*/  @!PT LDS RZ, [RZ] ;  /* 0x00000000fffff984 */ /* 0x000fe20000000800 */
[----:B------:R2:W-:Y:S07]  /*8030*/  MEMBAR.ALL.CTA ;  /* 0x0000000000007992 */ /* 0x0005ee0000008000 */
[----:B--2---:R-:W2:Y:S02]  /*8040*/  FENCE.VIEW.ASYNC.S ;  /* 0x00000000000073c6 */ /* 0x004ea40000000000 */
[----:B--2---:R-:W-:Y:S06]  /*8050*/  BAR.SYNC.DEFER_BLOCKING 0x1, 0x80 ;  /* 0x0042000000007b1d */ /* 0x004fec0000010000 */
[----:B------:R-:W-:Y:S05]  /*8060*/  @P0 BRA `(.L_x_133) ;  /* 0x0000000000480947 */ /* 0x000fea0003800000 */
[----:B------:R-:W-:Y:S01]  /*8070*/  UIADD3 UR4, UPT, UPT, UR44, 0x300, URZ ;  /* 0x000003002c047890 */ /* 0x000fe2000fffe0ff */
[----:B------:R-:W-:Y:S01]  /*8080*/  R2UR UR10, R62 ;  /* 0x000000003e0a72ca */ /* 0x000fe200000e0000 */
[----:B------:R-:W-:Y:S01]  /*8090*/  UMOV UR9, UR46 ;  /* 0x0000002e00097c82 */ /* 0x000fe20008000000 */
[----:B------:R-:W-:Y:S01]  /*80a0*/  R2UR UR11, R60 ;  /* 0x000000003c0b72ca */ /* 0x000fe200000e0000 */
[----:B------:R-:W-:Y:S01]  /*80b0*/  UIADD3 UR6, UPT, UPT, UR44, 0xb00, URZ ;  /* 0x00000b002c067890 */ /* 0x000fe2000fffe0ff */
[----:B------:R-:W-:Y:S01]  /*80c0*/  R2UR UR12, R61 ;  /* 0x000000003d0c72ca */ /* 0x000fe200000e0000 */
[----:B------:R-:W-:Y:S01]  /*80d0*/  IMAD.U32 R50, RZ, RZ, UR4 ;  /* 0x00000004ff327e24 */ /* 0x000fe2000f8e00ff */
[----:B------:R-:W-:Y:S02]  /*80e0*/  UIADD3 UR4, UP0, UPT, UR62, 0x680, URZ ;  /* 0x000006803e047890 */ /* 0x000fe4000ff1e0ff */
[----:B------:R-:W-:Y:S02]  /*80f0*/  UIADD3 UR7, UPT, UPT, UR46, 0x40, URZ ;  /* 0x000000402e077890 */ /* 0x000fe4000fffe0ff */
[----:B------:R-:W-:Y:S01]  /*8100*/  R2UR UR8, R50 ;  /* 0x00000000320872ca */ /* 0x000fe200000e0000 */
[----:B------:R-:W-:Y:S11]  /*8110*/  UIADD3.X UR5, UPT, UPT, URZ, UR63, URZ, UP0, !UPT ;  /* 0x0000003fff057290 */ /* 0x000ff600087fe4ff */
[----:B------:R-:W-:Y:S01]  /*8120*/  @!UPT UIADD3 URZ, UPT, UPT, URZ, URZ, URZ ;  /* 0x000000fffffff290 */ /* 0x000fe2000fffe0ff */
[----:B------:R2:W-:Y:S02]  /*8130*/  UTMASTG.4D.IM2COL [UR8], [UR4] ;  /* 0x00000008040073b5 */ /* 0x0005e40008058000 */
[----:B--2---:R-:W-:Y:S01]  /*8140*/  UMOV UR8, UR6 ;  /* 0x0000000600087c82 */ /* 0x004fe20008000000 */
[----:B------:R-:W-:Y:S02]  /*8150*/  UMOV UR9, UR7 ;  /* 0x0000000700097c82 */ /* 0x000fe40008000000 */
[----:B------:R2:W-:Y:S01]  /*8160*/  UTMASTG.4D.IM2COL [UR8], [UR4] ;  /* 0x00000008040073b5 */ /* 0x0005e20008058000 */
[----:B------:R0:W-:Y:S01]  /*8170*/  UTMACMDFLUSH ;  /* 0x00000000000079b7 */ /* 0x0001e20000000000 */
[----:B--2---:R-:W-:Y:S04]  /*8180*/  DEPBAR.LE SB0, 0x1 ;  /* 0x000080400000791a */ /* 0x004fe80000000000 */
.L_x_133:
[----:B------:R-:W-:Y:S05]  /*8190*/  BSYNC.RECONVERGENT B0 ;  /* 0x0000000000007941 */ /* 0x000fea0003800200 */
.L_x_132:
[----:B------:R-:W-:Y:S01]  /*81a0*/  BAR.SYNC.DEFER_BLOCKING 0x1, 0x80 ;  /* 0x0042000000007b1d */ /* 0x000fe20000010000 */
[----:B------:R-:W-:Y:S01]  /*81b0*/  ISETP.NE.AND P1, PT, R65, RZ, PT ;  /* 0x000000ff4100720c */ /* 0x000fe20003f25270 */
[----:B------:R-:W-:Y:S01]  /*81c0*/  UISETP.NE.AND UP0, UPT, UR49, URZ, UPT ;  /* 0x000000ff3100728c */ /* 0x000fe2000bf05270 */
[----:B------:R-:W-:Y:S11]  /*81d0*/  LEA R4, R26, UR44, 0x3 ;  /* 0x0000002c1a047c11 */ /* 0x000ff6000f8e18ff */
[----:B------:R-:W-:Y:S01]  /*81e0*/  @P1 SHF.L.U32 R3, R53, 0x1f, RZ ;  /* 0x0000001f35031819 */ /* 0x000fe200000006ff */
[----:B------:R-:W-:Y:S06]  /*81f0*/  BRA.U !UP0, `(.L_x_134) ;  /* 0x0000000108247547 */ /* 0x000fec000b800000 */
[----:B------:R-:W2:Y:S01]  /*8200*/  S2R R0, SR_CgaCtaId ;  /* 0x0000000000007919 */ /* 0x000ea20000008800 */
[----:B------:R-:W-:Y:S01]  /*8210*/  IMAD.U32 R2, RZ, RZ, UR47 ;  /* 0x0000002fff027e24 */ /* 0x000fe2000f8e00ff */
[----:B------:R-:W-:Y:S04]  /*8220*/  UIADD3 UR4, UPT, UPT, UR47, 0x1, URZ ;  /* 0x000000012f047890 */ /* 0x000fe8000fffe0ff */
[----:B------:R-:W-:Y:S01]  /*8230*/  @P1 LEA R2, R2, UR44, 0x3 ;  /* 0x0000002c02021c11 */ /* 0x000fe2000f8e18ff */
[----:B------:R-:W-:Y:S04]  /*8240*/  UISETP.NE.AND UP0, UPT, UR4, 0x4, UPT ;  /* 0x000000040400788c */ /* 0x000fe8000bf05270 */
[----:B------:R-:W-:Y:S01]  /*8250*/  @P1 VIADD R2, R2, 0x1c0 ;  /* 0x000001c002021836 */ /* 0x000fe20000000000 */
[----:B------:R-:W-:Y:S04]  /*8260*/  USEL UR47, UR4, URZ, UP0 ;  /* 0x000000ff042f7287 */ /* 0x000fe80008000000 */
[----:B--2---:R-:W-:Y:S04]  /*8270*/  @P1 PRMT R0, R0, 0x654, R2 ;  /* 0x0000065400001816 */ /* 0x004fe80000000002 */
[----:B------:R2:W-:Y:S04]  /*8280*/  @P1 SYNCS.ARRIVE.TRANS64.RED.A1T0 RZ, [R0+URZ], RZ ;  /* 0x000000ff00ff19a7 */ /* 0x0005e800081004ff */
.L_x_134:
[----:B------:R-:W3:Y:S01]  /*8290*/  @P1 SYNCS.PHASECHK.TRANS64.TRYWAIT P0, [R4+URZ+0x1a0], R3 ;  /* 0x0001a003040015a7 */ /* 0x000ee200080011ff */
[----:B------:R-:W-:Y:S01]  /*82a0*/  BSSY B1, `(.L_x_135) ;  /* 0x0000012000017945 */ /* 0x000fe20003800000 */
[----:B---3--:R-:W-:Y:S03]  /*82b0*/  @P1 SEL R68, RZ, 0x1, !P0 ;  /* 0x00000001ff441807 */ /* 0x008fe60004000000 */
[----:B------:R-:W-:Y:S05]  /*82c0*/  @!P1 BRA `(.L_x_136) ;  /* 0x00000000003c9947 */ /* 0x000fea0003800000 */
[----:B------:R-:W-:Y:S01]  /*82d0*/  ISETP.NE.AND P1, PT, R69, RZ, PT ;  /* 0x000000ff4500720c */ /* 0x000fe20003f25270 */
[----:B------:R-:W-:Y:S01]  /*82e0*/  BSSY B0, `(.L_x_137) ;  /* 0x0000009000007945 */ /* 0x000fe20003800000 */
[----:B------:R-:W-:Y:S11]  /*82f0*/  ISETP.NE.AND P0, PT, R68, RZ, PT ;  /* 0x000000ff4400720c */ /* 0x000ff60003f05270 */
[----:B------:R-:W-:Y:S05]  /*8300*/  @P1 IMAD R3, R26, 0x1000, R66 ;  /* 0x000010001a031824 */ /* 0x000fea00078e0242 */
[----:B------:R-:W-:Y:S05]  /*8310*/  @P1 IADD3 R2, PT, PT, R3, UR44, RZ ;  /* 0x0000002c03021c10 */ /* 0x000fea000fffe0ff */
[----:B------:R-:W-:Y:S01]  /*8320*/  @P1 IMAD.IADD R2, R71, 0x1, R2 ;  /* 0x0000000147021824 */ /* 0x000fe200078e0202 */
[----:B------:R-:W-:Y:S06]  /*8330*/  @P0 BRA `(.L_x_138) ;  /* 0x00000000000c0947 */ /* 0x000fec0003800000 */
[----:B--2---:R-:W-:Y:S04]  /*8340*/  SHF.L.U32 R0, R53, 0x1f, RZ ;  /* 0x0000001f35007819 */ /* 0x004fe800000006ff */
[----:B------:R-:W2:Y:S02]  /*8350*/  SYNCS.PHASECHK.TRANS64.TRYWAIT P0, [R4+URZ+0x1a0], R0 ;  /* 0x0001a000040075a7 */ /* 0x000ea400080011ff */
[----:B--2---:R-:W-:Y:S05]  /*8360*/  @!P0 BRA `(.L_x_139) ;  /* 0x0000002c00c88947 */ /* 0x004fea0003800000 */
.L_x_138:
[----:B------:R-:W-:Y:S05]  /*8370*/  BSYNC B0 ;  /* 0x0000000000007941 */ /* 0x000fea0003800000 */
.L_x_137:
[----:B------:R-:W-:Y:S02]  /*8380*/  ISETP.NE.AND P0, PT, R69, RZ, PT ;  /* 0x000000ff4500720c */ /* 0x000fe40003f05270 */
[----:B------:R-:W-:Y:S11]  /*8390*/  IADD3 R26, PT, PT, R26, 0x1, RZ ;  /* 0x000000011a1a7810 */ /* 0x000ff60007ffe0ff */
[----:B------:R3:W4:Y:S04]  /*83a0*/  @P0 LDS.128 R28, [R3+UR44+0x300] ;  /* 0x0003002c031c0984 */ /* 0x0007280008000c00 */
[----:B------:R3:W1:Y:S02]  /*83b0*/  @P0 LDS.128 R36, [R2+0x300] ;  /* 0x0003000002240984 */ /* 0x0006640000000c00 */
.L_x_136:
[----:B------:R-:W-:Y:S05]  /*83c0*/  BSYNC B1 ;  /* 0x0000000000017941 */ /* 0x000fea0003800000 */
.L_x_135:
[----:B--2---:R-:W-:Y:S05]  /*83d0*/  VIADD R0, R25, 0x10 ;  /* 0x0000001019007836 */ /* 0x004fea0000000000 */
[----:B------:R-:W-:Y:S04]  /*83e0*/  SHF.R.U32.HI R0, RZ, 0x15, R0 ;  /* 0x00000015ff007819 */ /* 0x000fe80000011600 */
[----:B------:R-:W-:Y:S11]  /*83f0*/  LOP3.LUT P0, RZ, R0, 0x3, R46, 0x48, !PT ;  /* 0x0000000300ff7812 */ /* 0x000ff6000780482e */
[----:B------:R-:W-:Y:S02]  /*8400*/  @!UPT UIADD3 URZ, UPT, UPT, URZ, URZ, URZ ;  /* 0x000000fffffff290 */ /* 0x000fe4000fffe0ff */
[----:B------:R-:W-:Y:S05]  /*8410*/  @!P0 BRA `(.L_x_140) ;  /* 0x0000000000408947 */ /* 0x000fea0003800000 */
[----:B------:R-:W2:Y:S01]  /*8420*/  LDCU.64 UR8, c[0x4][0x70] ;  /* 0x01000e00ff0877ac */ /* 0x000ea20008000a00 */
[----:B---3--:R-:W-:Y:S01]  /*8430*/  MOV R3, 0x0 ;  /* 0x0000000000037802 */ /* 0x008fe20000000f00 */
[----:B------:R-:W-:Y:S02]  /*8440*/  HFMA2 R12, -RZ, RZ, 0, 5.9604644775390625e-08 ;  /* 0x00000001ff0c7431 */ /* 0x000fe400000001ff */
[----:B-1----:R-:W-:Y:S02]  /*8450*/  IMAD.MOV.U32 R8, RZ, RZ, 0x192 ;  /* 0x00000192ff087424 */ /* 0x002fe400078e00ff */
[----:B------:R-:W-:Y:S01]  /*8460*/  IMAD.MOV.U32 R13, RZ, RZ, RZ ;  /* 0x000000ffff0d7224 */ /* 0x000fe200078e00ff */
[----:B------:R-:W1:Y:S01]  /*8470*/  LDCU.64 UR6, c[0x4][0x78] ;  /* 0x01000f00ff0677ac */ /* 0x000e620008000a00 */
[----:B------:R-:W3:Y:S01]  /*8480*/  LDC.64 R2, c[0x4][R3] ;  /* 0x0100000003027b82 */ /* 0x000ee20000000a00 */
[----:B------:R-:W5:Y:S01]  /*8490*/  LDCU.64 UR4, c[0x4][0x10] ;  /* 0x01000200ff0477ac */ /* 0x000f620008000a00 */
[----:B--2---:R-:W-:Y:S01]  /*84a0*/  MOV R5, UR9 ;  /* 0x0000000900057c02 */ /* 0x004fe20008000f00 */
[----:B------:R-:W-:Y:S01]  /*84b0*/  IMAD.U32 R4, RZ, RZ, UR8 ;  /* 0x00000008ff047e24 */ /* 0x000fe2000f8e00ff */
[----:B-1----:R-:W-:Y:S01]  /*84c0*/  MOV R7, UR7 ;  /* 0x0000000700077c02 */ /* 0x002fe20008000f00 */
[----:B------:R-:W-:Y:S01]  /*84d0*/  IMAD.U32 R6, RZ, RZ, UR6 ;  /* 0x00000006ff067e24 */ /* 0x000fe2000f8e00ff */
[----:B-----5:R-:W-:Y:S01]  /*84e0*/  MOV R11, UR5 ;  /* 0x00000005000b7c02 */ /* 0x020fe20008000f00 */
[----:B------:R-:W-:Y:S02]  /*84f0*/  IMAD.U32 R10, RZ, RZ, UR4 ;  /* 0x00000004ff0a7e24 */ /* 0x000fe4000f8e00ff */
[----:B------:R-:W-:Y:S07]  /*8500*/  LEPC R20, `(.L_x_140) ;  /* 0x000000001014794e */ /* 0x000fee0000000000 */
[----:B---34-:R-:W-:Y:S05]  /*8510*/  CALL.ABS.NOINC R2 ;  /* 0x0000000002007343 */ /* 0x018fea0003c00000 */
.L_x_140:
[----:B---34-:R-:W-:Y:S01]  /*8520*/  SHF.L.U32 R3, R28, 0x10, RZ ;  /* 0x000000101c037819 */ /* 0x018fe200000006ff */
[----:B------:R-:W-:Y:S05]  /*8530*/  WARPSYNC.ALL ;  /* 0x0000000000007948 */ /* 0x000fea0003800000 */
[----:B------:R-:W-:Y:S01]  /*8540*/  R2UR UR4, R25 ;  /* 0x00000000190472ca */ /* 0x000fe200000e0000 */
[----:B------:R-:W2:Y:S01]  /*8550*/  S2R R70, SR_CgaCtaId ;  /* 0x0000000000467919 */ /* 0x000ea20000008800 */
[C---:B------:R-:W-:Y:S01]  /*8560*/  SHF.L.U32 R20, R29.reuse, 0x10, RZ ;  /* 0x000000101d147819 */ /* 0x040fe200000006ff */
[----:B------:R-:W-:Y:S01]  /*8570*/  BSSY.RECONVERGENT B0, `(.L_x_141) ;  /* 0x0000059000007945 */ /* 0x000fe20003800200 */
[----:B------:R-:W-:Y:S02]  /*8580*/  LOP3.LUT R21, R29, 0xffff0000, RZ, 0xc0, !PT ;  /* 0xffff00001d157812 */ /* 0x000fe400078ec0ff */
[----:B------:R-:W-:Y:S02]  /*8590*/  ISETP.NE.AND P6, PT, R65, RZ, PT ;  /* 0x000000ff4100720c */ /* 0x000fe40003fc5270 */
[----:B------:R-:W-:Y:S05]  /*85a0*/  ISETP.NE.AND P0, PT, R55, RZ, PT ;  /* 0x000000ff3700720c */ /* 0x000fea0003f05270 */
[----:B-1----:R-:W1:Y:S02]  /*85b0*/  LDTM.x16 R4, tmem[UR4+0x10] ;  /* 0x00001004000479ee */ /* 0x002e640008240000 */
[----:B-1----:R-:W-:Y:S01]  /*85c0*/  FMUL R0, R24, R4 ;  /* 0x0000000418007220 */ /* 0x002fe20000400000 */
[----:B------:R-:W-:Y:S01]  /*85d0*/  LOP3.LUT R4, R28, 0xffff0000, RZ, 0xc0, !PT ;  /* 0xffff00001c047812 */ /* 0x000fe200078ec0ff */
[C---:B------:R-:W-:Y:S01]  /*85e0*/  FMUL R2, R24.reuse, R5 ;  /* 0x0000000518027220 */ /* 0x040fe20000400000 */
[C---:B------:R-:W-:Y:S01]  /*85f0*/  FMUL R7, R24.reuse, R7 ;  /* 0x0000000718077220 */ /* 0x040fe20000400000 */
[C---:B------:R-:W-:Y:S01]  /*8600*/  FFMA R0, R27.reuse, R3, R0 ;  /* 0x000000031b007223 */ /* 0x040fe20000000000 */
[C---:B------:R-:W-:Y:S01]  /*8610*/  FMUL R3, R24.reuse, R6 ;  /* 0x0000000618037220 */ /* 0x040fe20000400000 */
[C---:B------:R-:W-:Y:S01]  /*8620*/  FFMA R2, R27.reuse, R4, R2 ;  /* 0x000000041b027223 */ /* 0x040fe20000000002 */
[C---:B------:R-:W-:Y:S01]  /*8630*/  FMUL R4, R24.reuse, R8 ;  /* 0x0000000818047220 */ /* 0x040fe20000400000 */
[----:B------:R-:W-:Y:S01]  /*8640*/  FMUL R8, R24, R12 ;  /* 0x0000000c18087220 */ /* 0x000fe20000400000 */
[C---:B------:R-:W-:Y:S01]  /*8650*/  FFMA R3, R27.reuse, R20, R3 ;  /* 0x000000141b037223 */ /* 0x040fe20000000003 */
[----:B------:R-:W-:Y:S01]  /*8660*/  FFMA R7, R27, R21, R7 ;  /* 0x000000151b077223 */ /* 0x000fe20000000007 */
[----:B------:R-:W-:Y:S01]  /*8670*/  F2FP.BF16.F32.PACK_AB R32, R2, R0 ;  /* 0x000000000220723e */ /* 0x000fe200000010ff */
[----:B------:R-:W-:Y:S01]  /*8680*/  FMUL R12, R24, R16 ;  /* 0x00000010180c7220 */ /* 0x000fe20000400000 */
[----:B------:R-:W-:Y:S01]  /*8690*/  SHF.L.U32 R16, R30, 0x10, RZ ;  /* 0x000000101e107819 */ /* 0x000fe200000006ff */
[----:B------:R-:W-:Y:S01]  /*86a0*/  FMUL R5, R24, R9 ;  /* 0x0000000918057220 */ /* 0x000fe20000400000 */
[----:B------:R-:W-:Y:S01]  /*86b0*/  LOP3.LUT R0, R30, 0xffff0000, RZ, 0xc0, !PT ;  /* 0xffff00001e007812 */ /* 0x000fe200078ec0ff */
[C---:B------:R-:W-:Y:S01]  /*86c0*/  FMUL R6, R24.reuse, R10 ;  /* 0x0000000a18067220 */ /* 0x040fe20000400000 */
[----:B------:R-:W-:Y:S01]  /*86d0*/  SHF.L.U32 R2, R31, 0x10, RZ ;  /* 0x000000101f027819 */ /* 0x000fe200000006ff */
[----:B------:R-:W-:Y:S01]  /*86e0*/  FFMA R4, R27, R16, R4 ;  /* 0x000000101b047223 */ /* 0x000fe20000000004 */
[----:B------:R-:W-:Y:S01]  /*86f0*/  F2FP.BF16.F32.PACK_AB R33, R7, R3 ;  /* 0x000000030721723e */ /* 0x000fe200000010ff */
[----:B------:R-:W-:Y:S01]  /*8700*/  FFMA R5, R27, R0, R5 ;  /* 0x000000001b057223 */ /* 0x000fe20000000005 */
[----:B------:R-:W-:Y:S01]  /*8710*/  LOP3.LUT R3, R31, 0xffff0000, RZ, 0xc0, !PT ;  /* 0xffff00001f037812 */ /* 0x000fe200078ec0ff */
[----:B------:R-:W-:Y:S01]  /*8720*/  FMUL R11, R24, R11 ;  /* 0x0000000b180b7220 */ /* 0x000fe20000400000 */
[C---:B------:R-:W-:Y:S01]  /*8730*/  SHF.L.U32 R0, R36.reuse, 0x10, RZ ;  /* 0x0000001024007819 */ /* 0x040fe200000006ff */
[C---:B------:R-:W-:Y:S01]  /*8740*/  FFMA R6, R27.reuse, R2, R6 ;  /* 0x000000021b067223 */ /* 0x040fe20000000006 */
[----:B------:R-:W-:Y:S01]  /*8750*/  LOP3.LUT R2, R36, 0xffff0000, RZ, 0xc0, !PT ;  /* 0xffff000024027812 */ /* 0x000fe200078ec0ff */
[----:B------:R-:W-:Y:S01]  /*8760*/  FFMA R11, R27, R3, R11 ;  /* 0x000000031b0b7223 */ /* 0x000fe2000000000b */
[----:B------:R-:W-:Y:S01]  /*8770*/  SHF.L.U32 R3, R37, 0x10, RZ ;  /* 0x0000001025037819 */ /* 0x000fe200000006ff */
[C---:B------:R-:W-:Y:S01]  /*8780*/  FMUL R9, R24.reuse, R13 ;  /* 0x0000000d18097220 */ /* 0x040fe20000400000 */
[----:B------:R-:W-:Y:S01]  /*8790*/  F2FP.BF16.F32.PACK_AB R34, R5, R4 ;  /* 0x000000040522723e */ /* 0x000fe200000010ff */
[C---:B------:R-:W-:Y:S01]  /*87a0*/  FMUL R10, R24.reuse, R14 ;  /* 0x0000000e180a7220 */ /* 0x040fe20000400000 */
[----:B------:R-:W-:Y:S01]  /*87b0*/  SHF.L.U32 R4, R39, 0x10, RZ ;  /* 0x0000001027047819 */ /* 0x000fe200000006ff */
[----:B------:R-:W-:Y:S01]  /*87c0*/  FFMA R8, R27, R0, R8 ;  /* 0x000000001b087223 */ /* 0x000fe20000000008 */
[----:B------:R-:W-:Y:S01]  /*87d0*/  LOP3.LUT R0, R37, 0xffff0000, RZ, 0xc0, !PT ;  /* 0xffff000025007812 */ /* 0x000fe200078ec0ff */
[C---:B------:R-:W-:Y:S01]  /*87e0*/  FFMA R9, R27.reuse, R2, R9 ;  /* 0x000000021b097223 */ /* 0x040fe20000000009 */
[----:B------:R-:W-:Y:S01]  /*87f0*/  FFMA R10, R27, R3, R10 ;  /* 0x000000031b0a7223 */ /* 0x000fe2000000000a */
[----:B------:R-:W-:Y:S01]  /*8800*/  FMUL R15, R24, R15 ;  /* 0x0000000f180f7220 */ /* 0x000fe20000400000 */
[----:B------:R-:W-:Y:S01]  /*8810*/  SHF.L.U32 R2, R38, 0x10, RZ ;  /* 0x0000001026027819 */ /* 0x000fe200000006ff */
[----:B------:R-:W-:Y:S01]  /*8820*/  FMUL R13, R24, R17 ;  /* 0x00000011180d7220 */ /* 0x000fe20000400000 */
[----:B------:R-:W-:Y:S01]  /*8830*/  LOP3.LUT R3, R38, 0xffff0000, RZ, 0xc0, !PT ;  /* 0xffff000026037812 */ /* 0x000fe200078ec0ff */
[C---:B------:R-:W-:Y:S01]  /*8840*/  FMUL R14, R24.reuse, R18 ;  /* 0x00000012180e7220 */ /* 0x040fe20000400000 */
[----:B------:R-:W-:Y:S01]  /*8850*/  LOP3.LUT R5, R39, 0xffff0000, RZ, 0xc0, !PT ;  /* 0xffff000027057812 */ /* 0x000fe200078ec0ff */
[----:B------:R-:W-:Y:S01]  /*8860*/  FFMA R15, R27, R0, R15 ;  /* 0x000000001b0f7223 */ /* 0x000fe2000000000f */
[----:B------:R-:W-:Y:S01]  /*8870*/  FMUL R19, R24, R19 ;  /* 0x0000001318137220 */ /* 0x000fe20000400000 */
[----:B------:R-:W-:Y:S01]  /*8880*/  F2FP.BF16.F32.PACK_AB R35, R11, R6 ;  /* 0x000000060b23723e */ /* 0x000fe200000010ff */
[C---:B------:R-:W-:Y:S01]  /*8890*/  FFMA R12, R27.reuse, R2, R12 ;  /* 0x000000021b0c7223 */ /* 0x040fe2000000000c */
[C---:B------:R-:W-:Y:S01]  /*88a0*/  FFMA R13, R27.reuse, R3, R13 ;  /* 0x000000031b0d7223 */ /* 0x040fe2000000000d */
[C---:B------:R-:W-:Y:S01]  /*88b0*/  FFMA R14, R27.reuse, R4, R14 ;  /* 0x000000041b0e7223 */ /* 0x040fe2000000000e */
[----:B------:R-:W-:Y:S01]  /*88c0*/  FFMA R19, R27, R5, R19 ;  /* 0x000000051b137223 */ /* 0x000fe20000000013 */
[----:B------:R1:W-:Y:S01]  /*88d0*/  STS.128 [R66+UR44+0x1300], R32 ;  /* 0x0013002042007988 */ /* 0x0003e20008000c2c */
[----:B------:R-:W-:Y:S02]  /*88e0*/  F2FP.BF16.F32.PACK_AB R8, R9, R8 ;  /* 0x000000080908723e */ /* 0x000fe400000010ff */
[----:B------:R-:W-:Y:S02]  /*88f0*/  F2FP.BF16.F32.PACK_AB R9, R15, R10 ;  /* 0x0000000a0f09723e */ /* 0x000fe400000010ff */
[----:B------:R-:W-:Y:S02]  /*8900*/  F2FP.BF16.F32.PACK_AB R10, R13, R12 ;  /* 0x0000000c0d0a723e */ /* 0x000fe400000010ff */
[----:B------:R-:W-:Y:S02]  /*8910*/  F2FP.BF16.F32.PACK_AB R11, R19, R14 ;  /* 0x0000000e130b723e */ /* 0x000fe400000010ff */
[----:B------:R-:W-:Y:S02]  /*8920*/  MOV R0, UR47 ;  /* 0x0000002f00007c02 */ /* 0x000fe40008000f00 */
[----:B------:R-:W-:Y:S01]  /*8930*/  LEA R2, R26, UR44, 0x3 ;  /* 0x0000002c1a027c11 */ /* 0x000fe2000f8e18ff */
[----:B------:R1:W-:Y:S01]  /*8940*/  STS.128 [R67+0x1300], R8 ;  /* 0x0013000843007388 */ /* 0x0003e20000000c00 */
[----:B------:R-:W-:Y:S02]  /*8950*/  @P6 LEA R0, R0, UR44, 0x3 ;  /* 0x0000002c00006c11 */ /* 0x000fe4000f8e18ff */
[----:B------:R-:W-:Y:S02]  /*8960*/  @P6 SHF.L.U32 R3, R53, 0x1f, RZ ;  /* 0x0000001f35036819 */ /* 0x000fe400000006ff */
[----:B------:R-:W-:Y:S01]  /*8970*/  @P6 IADD3 R0, PT, PT, R0, 0x1c0, RZ ;  /* 0x000001c000006810 */ /* 0x000fe20007ffe0ff */
[----:B------:R-:W-:Y:S01]  /*8980*/  @!PT LDS RZ, [RZ] ;  /* 0x00000000fffff984 */ /* 0x000fe20000000800 */
[----:B------:R-:W-:Y:S01]  /*8990*/  @!PT LDS RZ, [RZ] ;  /* 0x00000000fffff984 */ /* 0x000fe20000000800 */
[----:B------:R-:W-:Y:S01]  /*89a0*/  @!PT LDS RZ, [RZ] ;  /* 0x00000000fffff984 */ /* 0x000fe20000000800 */
[----:B------:R-:W-:Y:S01]  /*89b0*/  @!PT LDS RZ, [RZ] ;  /* 0x00000000fffff984 */ /* 0x000fe20000000800 */
[----:B------:R3:W-:Y:S06]  /*89c0*/  MEMBAR.ALL.CTA ;  /* 0x0000000000007992 */ /* 0x0007ec0000008000 */
[----:B---3--:R-:W3:Y:S01]  /*89d0*/  FENCE.VIEW.ASYNC.S ;  /* 0x00000000000073c6 */ /* 0x008ee20000000000 */
[----:B--2---:R-:W-:Y:S01]  /*89e0*/  @P6 PRMT R0, R70, 0x654, R0 ;  /* 0x0000065446006816 */ /* 0x004fe20000000000 */
[----:B---3--:R-:W-:Y:S06]  /*89f0*/  BAR.SYNC.DEFER_BLOCKING 0x1, 0x80 ;  /* 0x0042000000007b1d */ /* 0x008fec0000010000 */
[----:B------:R-:W-:Y:S05]  /*8a00*/  @P0 BRA `(.L_x_142) ;  /* 0x00000000003c0947 */ /* 0x000fea0003800000 */
[----:B------:R-:W-:Y:S01]  /*8a10*/  R2UR UR10, R62 ;  /* 0x000000003e0a72ca */ /* 0x000fe200000e0000 */
[----:B------:R-:W-:Y:S01]  /*8a20*/  UIADD3 UR4, UP0, UPT, UR62, 0x680, URZ ;  /* 0x000006803e047890 */ /* 0x000fe2000ff1e0ff */
[----:B------:R-:W-:Y:S01]  /*8a30*/  R2UR UR11, R60 ;  /* 0x000000003c0b72ca */ /* 0x000fe200000e0000 */
[----:B------:R-:W-:Y:S01]  /*8a40*/  UIADD3 UR8, UPT, UPT, UR44, 0x1300, URZ ;  /* 0x000013002c087890 */ /* 0x000fe2000fffe0ff */
[----:B------:R-:W-:Y:S01]  /*8a50*/  R2UR UR12, R61 ;  /* 0x000000003d0c72ca */ /* 0x000fe200000e0000 */
[----:B------:R-:W-:Y:S02]  /*8a60*/  UIADD3 UR9, UPT, UPT, UR46, 0x10, URZ ;  /* 0x000000102e097890 */ /* 0x000fe4000fffe0ff */
[----:B------:R-:W-:Y:S02]  /*8a70*/  UIADD3.X UR5, UPT, UPT, URZ, UR63, URZ, UP0, !UPT ;  /* 0x0000003fff057290 */ /* 0x000fe400087fe4ff */
[----:B------:R-:W-:Y:S02]  /*8a80*/  UIADD3 UR6, UPT, UPT, UR44, 0x1b00, URZ ;  /* 0x00001b002c067890 */ /* 0x000fe4000fffe0ff */
[----:B------:R-:W-:Y:S06]  /*8a90*/  UIADD3 UR7, UPT, UPT, UR46, 0x50, URZ ;  /* 0x000000502e077890 */ /* 0x000fec000fffe0ff */
[----:B------:R2:W-:Y:S02]  /*8aa0*/  UTMASTG.4D.IM2COL [UR8], [UR4] ;  /* 0x00000008040073b5 */ /* 0x0005e40008058000 */
[----:B--2---:R-:W-:Y:S01]  /*8ab0*/  UMOV UR8, UR6 ;  /* 0x0000000600087c82 */ /* 0x004fe20008000000 */
[----:B------:R-:W-:Y:S02]  /*8ac0*/  UMOV UR9, UR7 ;  /* 0x0000000700097c82 */ /* 0x000fe40008000000 */
[----:B------:R2:W-:Y:S01]  /*8ad0*/  UTMASTG.4D.IM2COL [UR8], [UR4] ;  /* 0x00000008040073b5 */ /* 0x0005e20008058000 */
[----:B------:R0:W-:Y:S01]  /*8ae0*/  UTMACMDFLUSH ;  /* 0x00000000000079b7 */ /* 0x0001e20000000000 */
[----:B--2---:R-:W-:Y:S04]  /*8af0*/  DEPBAR.LE SB0, 0x1 ;  /* 0x000080400000791a */ /* 0x004fe80000000000 */
.L_x_142:
[----:B------:R-:W-:Y:S05]  /*8b00*/  BSYNC.RECONVERGENT B0 ;  /* 0x0000000000007941 */ /* 0x000fea0003800200 */
.L_x_141:
[----:B------:R-:W-:Y:S01]  /*8b10*/  BAR.SYNC.DEFER_BLOCKING 0x1, 0x80 ;  /* 0x0042000000007b1d */ /* 0x000fe20000010000 */
[----:B------:R-:W-:Y:S04]  /*8b20*/  UIADD3 UR4, UPT, UPT, UR47, 0x1, URZ ;  /* 0x000000012f047890 */ /* 0x000fe8000fffe0ff */
[----:B------:R-:W-:Y:S04]  /*8b30*/  UISETP.NE.AND UP0, UPT, UR4, 0x4, UPT ;  /* 0x000000040400788c */ /* 0x000fe8000bf05270 */
[----:B------:R-:W-:Y:S01]  /*8b40*/  USEL UR45, UR4, URZ, UP0 ;  /* 0x000000ff042d7287 */ /* 0x000fe20008000000 */
[----:B------:R2:W-:Y:S01]  /*8b50*/  @P6 SYNCS.ARRIVE.TRANS64.RED.A1T0 RZ, [R0+URZ], RZ ;  /* 0x000000ff00ff69a7 */ /* 0x0005e200081004ff */
[----:B------:R-:W-:Y:S01]  /*8b60*/  BSSY B1, `(.L_x_143) ;  /* 0x0000013000017945 */ /* 0x000fe20003800000 */
[----:B------:R-:W3:Y:S02]  /*8b70*/  @P6 SYNCS.PHASECHK.TRANS64.TRYWAIT P0, [R2+URZ+0x1a0], R3 ;  /* 0x0001a003020065a7 */ /* 0x000ee400080011ff */
[----:B---3--:R-:W-:Y:S01]  /*8b80*/  @P6 SEL R68, RZ, 0x1, !P0 ;  /* 0x00000001ff446807 */ /* 0x008fe20004000000 */
[----:B--2---:R-:W-:Y:S06]  /*8b90*/  @!P6 BRA `(.L_x_144) ;  /* 0x00000000003ce947 */ /* 0x004fec0003800000 */
[----:B------:R-:W-:Y:S01]  /*8ba0*/  ISETP.NE.AND P1, PT, R69, RZ, PT ;  /* 0x000000ff4500720c */ /* 0x000fe20003f25270 */
[----:B------:R-:W-:Y:S01]  /*8bb0*/  BSSY B0, `(.L_x_145) ;  /* 0x0000009000007945 */ /* 0x000fe20003800000 */
[----:B------:R-:W-:Y:S11]  /*8bc0*/  ISETP.NE.AND P0, PT, R68, RZ, PT ;  /* 0x000000ff4400720c */ /* 0x000ff60003f05270 */
[----:B------:R-:W-:Y:S05]  /*8bd0*/  @P1 IMAD R3, R26, 0x1000, R66 ;  /* 0x000010001a031824 */ /* 0x000fea00078e0242 */
[----:B------:R-:W-:Y:S05]  /*8be0*/  @P1 IADD3 R0, PT, PT, R3, UR44, RZ ;  /* 0x0000002c03001c10 */ /* 0x000fea000fffe0ff */
[----:B------:R-:W-:Y:S01]  /*8bf0*/  @P1 IMAD.IADD R0, R71, 0x1, R0 ;  /* 0x0000000147001824 */ /* 0x000fe200078e0200 */
[----:B------:R-:W-:Y:S06]  /*8c00*/  @P0 BRA `(.L_x_146) ;  /* 0x00000000000c0947 */ /* 0x000fec0003800000 */
[----:B------:R-:W-:Y:S04]  /*8c10*/  SHF.L.U32 R4, R53, 0x1f, RZ ;  /* 0x0000001f35047819 */ /* 0x000fe800000006ff */
[----:B------:R-:W2:Y:S02]  /*8c20*/  SYNCS.PHASECHK.TRANS64.TRYWAIT P0, [R2+URZ+0x1a0], R4 ;  /* 0x0001a004020075a7 */ /* 0x000ea400080011ff */
[----:B--2---:R-:W-:Y:S05]  /*8c30*/  @!P0 BRA `(.L_x_147) ;  /* 0x0000002400a88947 */ /* 0x004fea0003800000 */
.L_x_146:
[----:B------:R-:W-:Y:S05]  /*8c40*/  BSYNC B0 ;  /* 0x0000000000007941 */ /* 0x000fea0003800000 */
.L_x_145:
[----:B------:R-:W-:Y:S02]  /*8c50*/  ISETP.NE.AND P0, PT, R69, RZ, PT ;  /* 0x000000ff4500720c */ /* 0x000fe40003f05270 */
[----:B------:R-:W-:Y:S11]  /*8c60*/  IADD3 R26, PT, PT, R26, 0x1, RZ ;  /* 0x000000011a1a7810 */ /* 0x000ff60007ffe0ff */
[----:B------:R3:W4:Y:S04]  /*8c70*/  @P0 LDS.128 R28, [R3+UR44+0x300] ;  /* 0x0003002c031c0984 */ /* 0x0007280008000c00 */
[----:B------:R3:W1:Y:S02]  /*8c80*/  @P0 LDS.128 R36, [R0+0x300] ;  /* 0x0003000000240984 */ /* 0x0006640000000c00 */
.L_x_144:
[----:B------:R-:W-:Y:S05]  /*8c90*/  BSYNC B1 ;  /* 0x0000000000017941 */ /* 0x000fea0003800000 */
.L_x_143:
[----:B---3--:R-:W-:Y:S05]  /*8ca0*/  VIADD R0, R25, 0x20 ;  /* 0x0000002019007836 */ /* 0x008fea0000000000 */
[----:B------:R-:W-:Y:S04]  /*8cb0*/  SHF.R.U32.HI R0, RZ, 0x15, R0 ;  /* 0x00000015ff007819 */ /* 0x000fe80000011600 */
[----:B------:R-:W-:Y:S11]  /*8cc0*/  LOP3.LUT P0, RZ, R0, 0x3, R46, 0x48, !PT ;  /* 0x0000000300ff7812 */ /* 0x000ff6000780482e */
[----:B------:R-:W-:Y:S02]  /*8cd0*/  @!UPT UIADD3 URZ, UPT, UPT, URZ, URZ, URZ ;  /* 0x000000fffffff290 */ /* 0x000fe4000fffe0ff */
[----:B------:R-:W-:Y:S05]  /*8ce0*/  @!P0 BRA `(.L_x_148) ;  /* 0x0000000000408947 */ /* 0x000fea0003800000 */
[----:B------:R-:W3:Y:S01]  /*8cf0*/  LDCU.64 UR8, c[0x4][0x70] ;  /* 0x01000e00ff0877ac */ /* 0x000ee20008000a00 */
[----:B------:R-:W-:Y:S01]  /*8d00*/  MOV R3, 0x0 ;  /* 0x0000000000037802 */ /* 0x000fe20000000f00 */
[----:B------:R-:W-:Y:S02]  /*8d10*/  HFMA2 R12, -RZ, RZ, 0, 5.9604644775390625e-08 ;  /* 0x00000001ff0c7431 */ /* 0x000fe400000001ff */
[----:B-1----:R-:W-:Y:S02]  /*8d20*/  IMAD.MOV.U32 R8, RZ, RZ, 0x192 ;  /* 0x00000192ff087424 */ /* 0x002fe400078e00ff */
[----:B------:R-:W-:Y:S01]  /*8d30*/  IMAD.MOV.U32 R13, RZ, RZ, RZ ;  /* 0x000000ffff0d7224 */ /* 0x000fe200078e00ff */
[----:B------:R-:W1:Y:S01]  /*8d40*/  LDCU.64 UR6, c[0x4][0x78] ;  /* 0x01000f00ff0677ac */ /* 0x000e620008000a00 */
[----:B--2---:R-:W2:Y:S01]  /*8d50*/  LDC.64 R2, c[0x4][R3] ;  /* 0x0100000003027b82 */ /* 0x004ea20000000a00 */
[----:B------:R-:W5:Y:S01]  /*8d60*/  LDCU.64 UR4, c[0x4][0x10] ;  /* 0x01000200ff0477ac */ /* 0x000f620008000a00 */
[----:B---3--:R-:W-:Y:S01]  /*8d70*/  MOV R5, UR9 ;  /* 0x0000000900057c02 */ /* 0x008fe20008000f00 */
[----:B------:R-:W-:Y:S01]  /*8d80*/  IMAD.U32 R4, RZ, RZ, UR8 ;  /* 0x00000008ff047e24 */ /* 0x000fe2000f8e00ff */
[----:B-1----:R-:W-:Y:S01]  /*8d90*/  MOV R7, UR7 ;  /* 0x0000000700077c02 */ /* 0x002fe20008000f00 */
[----:B------:R-:W-:Y:S01]  /*8da0*/  IMAD.U32 R6, RZ, RZ, UR6 ;  /* 0x00000006ff067e24 */ /* 0x000fe2000f8e00ff */
[----:B-----5:R-:W-:Y:S01]  /*8db0*/  MOV R11, UR5 ;  /* 0x00000005000b7c02 */ /* 0x020fe20008000f00 */
[----:B------:R-:W-:Y:S02]  /*8dc0*/  IMAD.U32 R10, RZ, RZ, UR4 ;  /* 0x00000004ff0a7e24 */ /* 0x000fe4000f8e00ff */
[----:B------:R-:W-:Y:S07]  /*8dd0*/  LEPC R20, `(.L_x_148) ;  /* 0x000000001014794e */ /* 0x000fee0000000000 */
[----:B--2-4-:R-:W-:Y:S05]  /*8de0*/  CALL.ABS.NOINC R2 ;  /* 0x0000000002007343 */ /* 0x014fea0003c00000 */
.L_x_148:
[----:B----4-:R-:W-:Y:S01]  /*8df0*/  SHF.L.U32 R3, R28, 0x10, RZ ;  /* 0x000000101c037819 */ /* 0x010fe200000006ff */
[----:B------:R-:W-:Y:S05]  /*8e00*/  WARPSYNC.ALL ;  /* 0x0000000000007948 */ /* 0x000fea0003800000 */
[----:B------:R-:W-:Y:S01]  /*8e10*/  R2UR UR4, R25 ;  /* 0x00000000190472ca */ /* 0x000fe200000e0000 */
[----:B------:R-:W-:Y:S01]  /*8e20*/  BSSY.RECONVERGENT B0, `(.L_x_149) ;  /* 0x000005a000007945 */ /* 0x000fe20003800200 */
[C---:B------:R-:W-:Y:S02]  /*8e30*/  SHF.L.U32 R20, R29.reuse, 0x10, RZ ;  /* 0x000000101d147819 */ /* 0x040fe400000006ff */
[----:B------:R-:W-:Y:S02]  /*8e40*/  LOP3.LUT R21, R29, 0xffff0000, RZ, 0xc0, !PT ;  /* 0xffff00001d157812 */ /* 0x000fe400078ec0ff */
[----:B------:R-:W-:Y:S02]  /*8e50*/  ISETP.NE.AND P6, PT, R65, RZ, PT ;  /* 0x000000ff4100720c */ /* 0x000fe40003fc5270 */
[----:B------:R-:W-:Y:S05]  /*8e60*/  ISETP.NE.AND P0, PT, R55, RZ, PT ;  /* 0x000000ff3700720c */ /* 0x000fea0003f05270 */
[----:B-12---:R-:W1:Y:S02]  /*8e70*/  LDTM.x16 R4, tmem[UR4+0x20] ;  /* 0x00002004000479ee */ /* 0x006e640008240000 */
        /* <DEDUP_REMOVED lines=8> */
[C---:B------:R-:W-:Y:S01]  /*8f00*/  FMUL R8, R24.reuse, R12 ;  /* 0x0000000c18087220 */ /* 0x040fe20000400000 */
[----:B------:R-:W-:Y:S01]  /*8f10*/  FMUL R12, R24, R16 ;  /* 0x00000010180c7220 */ /* 0x000fe20000400000 */
[----:B------:R-:W-:Y:S01]  /*8f20*/  SHF.L.U32 R16, R30, 0x10, RZ ;  /* 0x000000101e107819 */ /* 0x000fe200000006ff */
[C---:B------:R-:W-:Y:S01]  /*8f30*/  FFMA R3, R27.reuse, R20, R3 ;  /* 0x000000141b037223 */ /* 0x040fe20000000003 */
[----:B------:R-:W-:Y:S01]  /*8f40*/  F2FP.BF16.F32.PACK_AB R32, R2, R0 ;  /* 0x000000000220723e */ /* 0x000fe200000010ff */
[C---:B------:R-:W-:Y:S01]  /*8f50*/  FFMA R7, R27.reuse, R21, R7 ;  /* 0x000000151b077223 */ /* 0x040fe20000000007 */
[----:B------:R-:W-:Y:S01]  /*8f60*/  LOP3.LUT R0, R30, 0xffff0000, RZ, 0xc0, !PT ;  /* 0xffff00001e007812 */ /* 0x000fe200078ec0ff */
[----:B------:R-:W-:Y:S01]  /*8f70*/  FFMA R4, R27, R16, R4 ;  /* 0x000000101b047223 */ /* 0x000fe20000000004 */
[C---:B------:R-:W-:Y:S01]  /*8f80*/  SHF.L.U32 R2, R31.reuse, 0x10, RZ ;  /* 0x000000101f027819 */ /* 0x040fe200000006ff */
[C---:B------:R-:W-:Y:S01]  /*8f90*/  FMUL R5, R24.reuse, R9 ;  /* 0x0000000918057220 */ /* 0x040fe20000400000 */
[----:B------:R-:W-:Y:S01]  /*8fa0*/  LOP3.LUT R16, R31, 0xffff0000, RZ, 0xc0, !PT ;  /* 0xffff00001f107812 */ /* 0x000fe200078ec0ff */
[----:B------:R-:W-:Y:S01]  /*8fb0*/  FMUL R6, R24, R10 ;  /* 0x0000000a18067220 */ /* 0x000fe20000400000 */
[----:B------:R-:W-:Y:S01]  /*8fc0*/  F2FP.BF16.F32.PACK_AB R33, R7, R3 ;  /* 0x000000030721723e */ /* 0x000fe200000010ff */
[C---:B------:R-:W-:Y:S01]  /*8fd0*/  FFMA R5, R27.reuse, R0, R5 ;  /* 0x000000001b057223 */ /* 0x040fe20000000005 */
[C---:B------:R-:W-:Y:S01]  /*8fe0*/  SHF.L.U32 R0, R36.reuse, 0x10, RZ ;  /* 0x0000001024007819 */ /* 0x040fe200000006ff */
[----:B------:R-:W-:Y:S01]  /*8ff0*/  FFMA R6, R27, R2, R6 ;  /* 0x000000021b067223 */ /* 0x000fe20000000006 */
[----:B------:R-:W-:Y:S01]  /*9000*/  LOP3.LUT R2, R36, 0xffff0000, RZ, 0xc0, !PT ;  /* 0xffff000024027812 */ /* 0x000fe200078ec0ff */
[C---:B------:R-:W-:Y:S01]  /*9010*/  FMUL R11, R24.reuse, R11 ;  /* 0x0000000b180b7220 */ /* 0x040fe20000400000 */
        /* <DEDUP_REMOVED lines=9> */
[----:B------:R-:W-:Y:S01]  /*90b0*/  LOP3.LUT R0, R37, 0xffff0000, RZ, 0xc0, !PT ;  /* 0xffff000025007812 */ /* 0x000fe200078ec0ff */
[C---:B------:R-:W-:Y:S01]  /*90c0*/  FFMA R10, R27.reuse, R3, R10 ;  /* 0x000000031b0a7223 */ /* 0x040fe2000000000a */
[----:B------:R-:W-:Y:S01]  /*90d0*/  FMUL R15, R24, R15 ;  /* 0x0000000f180f7220 */ /* 0x000fe20000400000 */
[----:B------:R-:W-:Y:S01]  /*90e0*/  SHF.L.U32 R2, R38, 0x10, RZ ;  /* 0x0000001026027819 */ /* 0x000fe200000006ff */
[----:B------:R-:W-:Y:S01]  /*90f0*/  FMUL R13, R24, R17 ;  /* 0x00000011180d7220 */ /* 0x000fe20000400000 */
[----:B------:R-:W-:Y:S01]  /*9100*/  LOP3.LUT R3, R38, 0xffff0000, RZ, 0xc0, !PT ;  /* 0xffff000026037812 */ /* 0x000fe200078ec0ff */
[C---:B------:R-:W-:Y:S01]  /*9110*/  FMUL R14, R24.reuse, R18 ;  /* 0x00000012180e7220 */ /* 0x040fe20000400000 */
        /* <DEDUP_REMOVED lines=23> */
[----:B--2---:R-:W2:Y:S01]  /*9290*/  FENCE.VIEW.ASYNC.S ;  /* 0x00000000000073c6 */ /* 0x004ea20000000000 */
[----:B------:R-:W-:Y:S01]  /*92a0*/  @P6 PRMT R0, R70, 0x654, R0 ;  /* 0x0000065446006816 */ /* 0x000fe20000000000 */
[----:B--2---:R-:W-:Y:S06]  /*92b0*/  BAR.SYNC.DEFER_BLOCKING 0x1, 0x80 ;  /* 0x0042000000007b1d */ /* 0x004fec0000010000 */
        /* <DEDUP_REMOVED lines=16> */
.L_x_150:
[----:B------:R-:W-:Y:S05]  /*93c0*/  BSYNC.RECONVERGENT B0 ;  /* 0x0000000000007941 */ /* 0x000fea0003800200 */
.L_x_149:
        /* <DEDUP_REMOVED lines=19> */
.L_x_154:
[----:B------:R-:W-:Y:S05]  /*9500*/  BSYNC B0 ;  /* 0x0000000000007941 */ /* 0x000fea0003800000 */
.L_x_153:
[----:B------:R-:W-:Y:S11]  /*9510*/  ISETP.NE.AND P0, PT, R69, RZ, PT ;  /* 0x000000ff4500720c */ /* 0x000ff60003f05270 */
[----:B------:R-:W-:Y:S02]  /*9520*/  @!UPT UIADD3 URZ, UPT, UPT, URZ, URZ, URZ ;  /* 0x000000fffffff290 */ /* 0x000fe4000fffe0ff */
[----:B------:R3:W4:Y:S04]  /*9530*/  @P0 LDS.128 R28, [R26+UR44+0x300] ;  /* 0x0003002c1a1c0984 */ /* 0x0007280008000c00 */
[----:B------:R3:W1:Y:S02]  /*9540*/  @P0 LDS.128 R36, [R71+0x300] ;  /* 0x0003000047240984 */ /* 0x0006640000000c00 */
.L_x_152:
[----:B------:R-:W-:Y:S05]  /*9550*/  BSYNC B1 ;  /* 0x0000000000017941 */ /* 0x000fea0003800000 */
.L_x_151:
[----:B--2---:R-:W-:Y:S05]  /*9560*/  VIADD R0, R25, 0x30 ;  /* 0x0000003019007836 */ /* 0x004fea0000000000 */
[----:B------:R-:W-:Y:S04]  /*9570*/  SHF.R.U32.HI R0, RZ, 0x15, R0 ;  /* 0x00000015ff007819 */ /* 0x000fe80000011600 */
[----:B------:R-:W-:Y:S11]  /*9580*/  LOP3.LUT P0, RZ, R0, 0x3, R46, 0x48, !PT ;  /* 0x0000000300ff7812 */ /* 0x000ff6000780482e */
[----:B------:R-:W-:Y:S02]  /*9590*/  @!UPT UIADD3 URZ, UPT, UPT, URZ, URZ, URZ ;  /* 0x000000fffffff290 */ /* 0x000fe4000fffe0ff */
[----:B------:R-:W-:Y:S05]  /*95a0*/  @!P0 BRA `(.L_x_156) ;  /* 0x0000000000408947 */ /* 0x000fea0003800000 */
[----:B------:R-:W2:Y:S01]  /*95b0*/  LDCU.64 UR8, c[0x4][0x70] ;  /* 0x01000e00ff0877ac */ /* 0x000ea20008000a00 */
[----:B------:R-:W-:Y:S01]  /*95c0*/  MOV R3, 0x0 ;  /* 0x0000000000037802 */ /* 0x000fe20000000f00 */
        /* <DEDUP_REMOVED lines=14> */
.L_x_156:
[----:B------:R-:W-:Y:S01]  /*96b0*/  ISETP.NE.AND P0, PT, R55, RZ, PT ;  /* 0x000000ff3700720c */ /* 0x000fe20003f05270 */
[----:B------:R-:W-:Y:S05]  /*96c0*/  WARPSYNC.ALL ;  /* 0x0000000000007948 */ /* 0x000fea0003800000 */
[----:B------:R-:W-:Y:S01]  /*96d0*/  R2UR UR4, R25 ;  /* 0x00000000190472ca */ /* 0x000fe200000e0000 */
[----:B------:R-:W-:Y:S01]  /*96e0*/  BSSY.RECONVERGENT B0, `(.L_x_157) ;  /* 0x0000057000007945 */ /* 0x000fe20003800200 */
[C---:B----4-:R-:W-:Y:S02]  /*96f0*/  SHF.L.U32 R20, R28.reuse, 0x10, RZ ;  /* 0x000000101c147819 */ /* 0x050fe400000006ff */
[----:B------:R-:W-:Y:S02]  /*9700*/  LOP3.LUT R21, R28, 0xffff0000, RZ, 0xc0, !PT ;  /* 0xffff00001c157812 */ /* 0x000fe400078ec0ff */
[C---:B------:R-:W-:Y:S02]  /*9710*/  SHF.L.U32 R25, R29.reuse, 0x10, RZ ;  /* 0x000000101d197819 */ /* 0x040fe400000006ff */
[----:B---3--:R-:W-:Y:S02]  /*9720*/  LOP3.LUT R26, R29, 0xffff0000, RZ, 0xc0, !PT ;  /* 0xffff00001d1a7812 */ /* 0x008fe400078ec0ff */
[C---:B------:R-:W-:Y:S02]  /*9730*/  SHF.L.U32 R28, R30.reuse, 0x10, RZ ;  /* 0x000000101e1c7819 */ /* 0x040fe400000006ff */
[----:B------:R-:W-:Y:S01]  /*9740*/  LOP3.LUT R29, R30, 0xffff0000, RZ, 0xc0, !PT ;  /* 0xffff00001e1d7812 */ /* 0x000fe200078ec0ff */
[----:B-1----:R-:W1:Y:S01]  /*9750*/  LDTM.x16 R4, tmem[UR4+0x30] ;  /* 0x00003004000479ee */ /* 0x002e620008240000 */
[C---:B------:R-:W-:Y:S01]  /*9760*/  SHF.L.U32 R30, R31.reuse, 0x10, RZ ;  /* 0x000000101f1e7819 */ /* 0x040fe200000006ff */
[----:B------:R-:W-:Y:S01]  /*9770*/  NOP ;  /* 0x0000000000007918 */ /* 0x000fe20000000000 */
[----:B------:R-:W-:Y:S02]  /*9780*/  LOP3.LUT R31, R31, 0xffff0000, RZ, 0xc0, !PT ;  /* 0xffff00001f1f7812 */ /* 0x000fe400078ec0ff */
[C---:B------:R-:W-:Y:S02]  /*9790*/  SHF.L.U32 R32, R36.reuse, 0x10, RZ ;  /* 0x0000001024207819 */ /* 0x040fe400000006ff */
[----:B------:R-:W-:Y:S02]  /*97a0*/  LOP3.LUT R33, R36, 0xffff0000, RZ, 0xc0, !PT ;  /* 0xffff000024217812 */ /* 0x000fe400078ec0ff */
[----:B------:R-:W-:Y:S02]  /*97b0*/  IADD3 R63, PT, PT, R63, 0x210, RZ ;  /* 0x000002103f3f7810 */ /* 0x000fe40007ffe0ff */
[----:B------:R-:W-:Y:S02]  /*97c0*/  SHF.L.U32 R34, R37, 0x10, RZ ;  /* 0x0000001025227819 */ /* 0x000fe400000006ff */
[----:B------:R-:W-:Y:S02]  /*97d0*/  LOP3.LUT R63, R63, 0xfefffff8, RZ, 0xc0, !PT ;  /* 0xfefffff83f3f7812 */ /* 0x000fe400078ec0ff */
[----:B------:R-:W-:Y:S02]  /*97e0*/  LOP3.LUT R35, R37, 0xffff0000, RZ, 0xc0, !PT ;  /* 0xffff000025237812 */ /* 0x000fe400078ec0ff */
[----:B-1----:R1:W-:Y:S01]  /*97f0*/  SYNCS.ARRIVE.TRANS64.RED.A1T0 RZ, [R63+URZ], RZ ;  /* 0x000000ff3fff79a7 */ /* 0x0023e200081004ff */
[C---:B------:R-:W-:Y:S02]  /*9800*/  SHF.L.U32 R36, R38.reuse, 0x10, RZ ;  /* 0x0000001026247819 */ /* 0x040fe400000006ff */
[----:B------:R-:W-:Y:S02]  /*9810*/  LOP3.LUT R37, R38, 0xffff0000, RZ, 0xc0, !PT ;  /* 0xffff000026257812 */ /* 0x000fe400078ec0ff */
[----:B------:R-:W-:Y:S01]  /*9820*/  SHF.L.U32 R38, R39, 0x10, RZ ;  /* 0x0000001027267819 */ /* 0x000fe200000006ff */
[C---:B------:R-:W-:Y:S01]  /*9830*/  FMUL R4, R24.reuse, R4 ;  /* 0x0000000418047220 */ /* 0x040fe20000400000 */
[C---:B------:R-:W-:Y:S01]  /*9840*/  FMUL R5, R24.reuse, R5 ;  /* 0x0000000518057220 */ /* 0x040fe20000400000 */
[C---:B------:R-:W-:Y:S01]  /*9850*/  FMUL R6, R24.reuse, R6 ;  /* 0x0000000618067220 */ /* 0x040fe20000400000 */
[C---:B------:R-:W-:Y:S01]  /*9860*/  FMUL R7, R24.reuse, R7 ;  /* 0x0000000718077220 */ /* 0x040fe20000400000 */
[C---:B------:R-:W-:Y:S01]  /*9870*/  FFMA R4, R27.reuse, R20, R4 ;  /* 0x000000141b047223 */ /* 0x040fe20000000004 */
        /* <DEDUP_REMOVED lines=15> */
[C---:B------:R-:W-:Y:S01]  /*9970*/  FMUL R12, R24.reuse, R16 ;  /* 0x00000010180c7220 */ /* 0x040fe20000400000 */
[C---:B------:R-:W-:Y:S01]  /*9980*/  FFMA R0, R27.reuse, R32, R0 ;  /* 0x000000201b007223 */ /* 0x040fe20000000000 */
[C---:B------:R-:W-:Y:S01]  /*9990*/  FMUL R13, R24.reuse, R17 ;  /* 0x00000011180d7220 */ /* 0x040fe20000400000 */
[----:B------:R-:W-:Y:S01]  /*99a0*/  FFMA R2, R27, R33, R2 ;  /* 0x000000211b027223 */ /* 0x000fe20000000002 */
[----:B------:R-:W-:Y:S01]  /*99b0*/  F2FP.BF16.F32.PACK_AB R4, R5, R4 ;  /* 0x000000040504723e */ /* 0x000fe200000010ff */
[C---:B------:R-:W-:Y:S01]  /*99c0*/  FMUL R14, R24.reuse, R18 ;  /* 0x00000012180e7220 */ /* 0x040fe20000400000 */
[----:B------:R-:W-:Y:S01]  /*99d0*/  FFMA R3, R27, R34, R3 ;  /* 0x000000221b037223 */ /* 0x000fe20000000003 */
[----:B------:R-:W-:Y:S01]  /*99e0*/  LOP3.LUT R39, R39, 0xffff0000, RZ, 0xc0, !PT ;  /* 0xffff000027277812 */ /* 0x000fe200078ec0ff */
[----:B------:R-:W-:Y:S01]  /*99f0*/  FFMA R15, R27, R35, R15 ;  /* 0x000000231b0f7223 */ /* 0x000fe2000000000f */
[----:B------:R-:W-:Y:S01]  /*9a00*/  F2FP.BF16.F32.PACK_AB R5, R7, R6 ;  /* 0x000000060705723e */ /* 0x000fe200000010ff */
[----:B------:R-:W-:Y:S01]  /*9a10*/  FMUL R19, R24, R19 ;  /* 0x0000001318137220 */ /* 0x000fe20000400000 */
[----:B------:R-:W-:Y:S01]  /*9a20*/  F2FP.BF16.F32.PACK_AB R6, R9, R8 ;  /* 0x000000080906723e */ /* 0x000fe200000010ff */
        /* <DEDUP_REMOVED lines=34> */
.L_x_158:
[----:B------:R-:W-:Y:S05]  /*9c50*/  BSYNC.RECONVERGENT B0 ;  /* 0x0000000000007941 */ /* 0x000fea0003800200 */
.L_x_157:
[----:B------:R-:W-:Y:S01]  /*9c60*/  BAR.SYNC.DEFER_BLOCKING 0x1, 0x80 ;  /* 0x0042000000007b1d */ /* 0x000fe20000010000 */
[----:B------:R-:W-:Y:S01]  /*9c70*/  UISETP.NE.AND UP0, UPT, UR49, -0x4, UPT ;  /* 0xfffffffc3100788c */ /* 0x000fe2000bf05270 */
[----:B------:R-:W-:Y:S08]  /*9c80*/  IADD3 R22, PT, PT, R22, 0x1, RZ ;  /* 0x0000000116167810 */ /* 0x000ff00007ffe0ff */
[----:B------:R-:W-:Y:S05]  /*9c90*/  BRA.U !UP0, `(.L_x_159) ;  /* 0x0000000108247547 */ /* 0x000fea000b800000 */
[----:B------:R-:W-:Y:S01]  /*9ca0*/  ISETP.NE.AND P0, PT, R65, RZ, PT ;  /* 0x000000ff4100720c */ /* 0x000fe20003f05270 */
[----:B------:R-:W-:Y:S01]  /*9cb0*/  IMAD.U32 R0, RZ, RZ, UR47 ;  /* 0x0000002fff007e24 */ /* 0x000fe2000f8e00ff */
[----:B------:R-:W-:Y:S04]  /*9cc0*/  UIADD3 UR4, UPT, UPT, UR47, 0x1, URZ ;  /* 0x000000012f047890 */ /* 0x000fe8000fffe0ff */
[----:B------:R-:W-:Y:S04]  /*9cd0*/  UISETP.NE.AND UP0, UPT, UR4, 0x4, UPT ;  /* 0x000000040400788c */ /* 0x000fe8000bf05270 */
[----:B------:R-:W-:Y:S03]  /*9ce0*/  USEL UR47, UR4, URZ, UP0 ;  /* 0x000000ff042f7287 */ /* 0x000fe60008000000 */
[----:B------:R-:W-:Y:S05]  /*9cf0*/  @P0 LEA R0, R0, UR44, 0x3 ;  /* 0x0000002c00000c11 */ /* 0x000fea000f8e18ff */
[----:B------:R-:W-:Y:S05]  /*9d00*/  @P0 VIADD R0, R0, 0x1c0 ;  /* 0x000001c000000836 */ /* 0x000fea0000000000 */
[----:B------:R-:W-:Y:S04]  /*9d10*/  @P0 PRMT R0, R70, 0x654, R0 ;  /* 0x0000065446000816 */ /* 0x000fe80000000000 */
[----:B------:R2:W-:Y:S03]  /*9d20*/  @P0 SYNCS.ARRIVE.TRANS64.RED.A1T0 RZ, [R0+URZ], RZ ;  /* 0x000000ff00ff09a7 */ /* 0x0005e600081004ff */
.L_x_159:
[----:B------:R-:W-:Y:S01]  /*9d30*/  R2UR UR5, R47 ;  /* 0x000000002f0572ca */ /* 0x000fe200000e0000 */
[----:B------:R-:W-:Y:S01]  /*9d40*/  UISETP.NE.AND UP0, UPT, UR58, URZ, UPT ;  /* 0x000000ff3a00728c */ /* 0x000fe2000bf05270 */
[----:B------:R-:W-:Y:S01]  /*9d50*/  R2UR UR4, R48 ;  /* 0x00000000300472ca */ /* 0x000fe200000e0000 */
[----:B------:R-:W-:Y:S01]  /*9d60*/  UIADD3 UR49, UPT, UPT, UR49, 0x4, URZ ;  /* 0x0000000431317890 */ /* 0x000fe2000fffe0ff */
[C---:B------:R-:W-:Y:S01]  /*9d70*/  ISETP.NE.AND P0, PT, R22.reuse, 0x2, PT ;  /* 0x000000021600780c */ /* 0x040fe20003f05270 */
[----:B------:R-:W-:Y:S01]  /*9d80*/  UMOV UR48, UR59 ;  /* 0x0000003b00307c82 */ /* 0x000fe20008000000 */
[----:B------:R-:W-:Y:S02]  /*9d90*/  LOP3.LUT R51, R51, 0x1, RZ, 0x3c, !PT ;  /* 0x0000000133337812 */ /* 0x000fe400078e3cff */
[----:B--2---:R-:W-:Y:S02]  /*9da0*/  SEL R0, RZ, 0x1, P0 ;  /* 0x00000001ff007807 */ /* 0x004fe40000000000 */
[----:B------:R-:W-:Y:S02]  /*9db0*/  SEL R22, R22, RZ, P0 ;  /* 0x000000ff16167207 */ /* 0x000fe40000000000 */
[----:B------:R-:W-:Y:S01]  /*9dc0*/  LOP3.LUT R52, R52, R0, RZ, 0x3c, !PT ;  /* 0x0000000034347212 */ /* 0x000fe200078e3cff */
[----:B------:R-:W-:Y:S02]  /*9dd0*/  UIADD3 UR20, UPT, UPT, UR36, UR5, URZ ;  /* 0x0000000524147290 */ /* 0x000fe4000fffe0ff */
[----:B------:R-:W-:Y:S01]  /*9de0*/  UIADD3 UR45, UPT, UPT, UR37, UR4, URZ ;  /* 0x00000004252d7290 */ /* 0x000fe2000fffe0ff */
[----:B------:R-:W-:Y:S11]  /*9df0*/  BRA.U UP0, `(.L_x_160) ;  /* 0xffffffcd00187547 */ /* 0x000ff6000b83ffff */
[----:B------:R-:W-:-:S13]  /*9e00*/  R2UR UR4, R49 ;  /* 0x00000000310472ca */ /* 0x000fda00000e0000 */
[----:B------:R-:W-:-:S09]  /*9e10*/  UISETP.NE.AND UP0, UPT, UR4, URZ, UPT ;  /* 0x000000ff0400728c */ /* 0x000fd2000bf05270 */
[----:B------:R-:W-:Y:S05]  /*9e20*/  BRA.U !UP0, `(.L_x_161) ;  /* 0x0000000108487547 */ /* 0x000fea000b800000 */
[----:B------:R-:W2:Y:S02]  /*9e30*/  LDCU.64 UR4, c[0x0][0x890] ;  /* 0x00011200ff0477ac */ /* 0x000ea40008000a00 */
[----:B--2---:R-:W-:-:S04]  /*9e40*/  UISETP.NE.U32.AND UP0, UPT, UR4, URZ, UPT ;  /* 0x000000ff0400728c */ /* 0x004fc8000bf05070 */
[----:B------:R-:W-:-:S09]  /*9e50*/  UISETP.NE.AND.EX UP0, UPT, UR5, URZ, UPT, UP0 ;  /* 0x000000ff0500728c */ /* 0x000fd2000bf05300 */
[----:B------:R-:W-:Y:S05]  /*9e60*/  BRA.U UP0, `(.L_x_162) ;  /* 0x00000001000c7547 */ /* 0x000fea000b800000 */
[----:B------:R-:W-:-:S13]  /*9e70*/  FSETP.NEU.AND P0, PT, R27, RZ, PT ;  /* 0x000000ff1b00720b */ /* 0x000fda0003f0d000 */
[----:B------:R-:W-:Y:S05]  /*9e80*/  @!P0 EXIT ;  /* 0x000000000000894d */ /* 0x000fea0003800000 */
[----:B------:R-:W-:Y:S05]  /*9e90*/  BRA `(.L_x_161) ;  /* 0x00000000002c7947 */ /* 0x000fea0003800000 */
.L_x_162:
[----:B------:R-:W-:Y:S01]  /*9ea0*/  ISETP.NE.AND P0, PT, R64, RZ, PT ;  /* 0x000000ff4000720c */ /* 0x000fe20003f05270 */
[----:B------:R-:W-:-:S12]  /*9eb0*/  BSSY.RECONVERGENT B0, `(.L_x_161) ;  /* 0x0000009000007945 */ /* 0x000fd80003800200 */
[----:B------:R-:W-:Y:S05]  /*9ec0*/  @P0 BRA `(.L_x_163) ;  /* 0x0000000000140947 */ /* 0x000fea0003800000 */
[----:B------:R-:W2:Y:S02]  /*9ed0*/  LDCU.64 UR4, c[0x0][0x888] ;  /* 0x00011100ff0477ac */ /* 0x000ea40008000a00 */
[----:B--2---:R-:W-:-:S04]  /*9ee0*/  ISETP.NE.U32.AND P0, PT, RZ, UR4, PT ;  /* 0x00000004ff007c0c */ /* 0x004fc8000bf05070 */
[----:B------:R-:W-:-:S13]  /*9ef0*/  ISETP.NE.AND.EX P0, PT, RZ, UR5, PT, P0 ;  /* 0x00000005ff007c0c */ /* 0x000fda000bf05300 */
[----:B------:R-:W-:Y:S05]  /*9f00*/  @!P0 EXIT ;  /* 0x000000000000894d */ /* 0x000fea0003800000 */
[----:B------:R-:W-:Y:S05]  /*9f10*/  BRA `(.L_x_164) ;  /* 0x0000000000087947 */ /* 0x000fea0003800000 */
.L_x_163:
[----:B------:R-:W-:-:S13]  /*9f20*/  FSETP.NEU.AND P0, PT, R27, RZ, PT ;  /* 0x000000ff1b00720b */ /* 0x000fda0003f0d000 */
[----:B------:R-:W-:Y:S05]  /*9f30*/  @!P0 EXIT ;  /* 0x000000000000894d */ /* 0x000fea0003800000 */
.L_x_164:
[----:B------:R-:W-:Y:S05]  /*9f40*/  BSYNC.RECONVERGENT B0 ;  /* 0x0000000000007941 */ /* 0x000fea0003800200 */
.L_x_161:
[----:B------:R-:W2:Y:S01]  /*9f50*/  S2UR UR5, SR_CgaCtaId ;  /* 0x00000000000579c3 */ /* 0x000ea20000008800 */
[----:B------:R-:W-:Y:S01]  /*9f60*/  ULEA UR4, UR47, UR44, 0x3 ;  /* 0x0000002c2f047291 */ /* 0x000fe2000f8e18ff */
[----:B------:R-:W-:-:S04]  /*9f70*/  DEPBAR.LE SB0, 0x0 ;  /* 0x000080000000791a */ /* 0x000fc80000000000 */
[----:B------:R-:W-:-:S04]  /*9f80*/  UIADD3 UR4, UPT, UPT, UR4, 0x1c0, URZ ;  /* 0x000001c004047890 */ /* 0x000fc8000fffe0ff */
[----:B--2---:R-:W-:-:S09]  /*9f90*/  UPRMT UR4, UR5, 0x654, UR4 ;  /* 0x0000065405047896 */ /* 0x004fd20008000004 */
[----:B------:R-:W-:Y:S01]  /*9fa0*/  SYNCS.ARRIVE.TRANS64.RED.A1T0 RZ, [UR4], RZ ;  /* 0x000000ffffff79a7 */ /* 0x000fe20008100404 */
[----:B------:R-:W-:Y:S05]  /*9fb0*/  EXIT ;  /* 0x000000000000794d */ /* 0x000fea0003800000 */
.L_x_25:
[----:B------:R-:W-:Y:S07]  /*9fc0*/  MOV R0, UR9 ;  /* 0x0000000900007c02 */ /* 0x000fee0008000f00 */
.L_x_165:
[----:B-1----:R1:W2:Y:S02]  /*9fd0*/  SYNCS.PHASECHK.TRANS64.TRYWAIT P0, [R0+URZ+0xd0], R4 ;  /* 0x0000d004000075a7 */ /* 0x0022a400080011ff */
[----:B--2---:R-:W-:Y:S05]  /*9fe0*/  @!P0 NANOSLEEP.SYNCS 0x989680 ;  /* 0x009896800000895d */ /* 0x004fea0003900000 */
[----:B------:R-:W2:Y:S02]  /*9ff0*/  @!P0 SYNCS.PHASECHK.TRANS64 P0, [R0+URZ+0xd0], R4 ;  /* 0x0000d004000085a7 */ /* 0x000ea400080010ff */
[----:B--2---:R-:W-:Y:S05]  /*a000*/  @!P0 BRA `(.L_x_165) ;  /* 0xfffffffc00f08947 */ /* 0x004fea000383ffff */
[----:B------:R-:W-:Y:S05]  /*a010*/  BRA `(.L_x_24) ;  /* 0xffffff7c006c7947 */ /* 0x000fea000383ffff */
.L_x_32:
[----:B------:R-:W-:Y:S07]  /*a020*/  MOV R0, UR9 ;  /* 0x0000000900007c02 */ /* 0x000fee0008000f00 */
.L_x_166:
[----:B-1----:R1:W2:Y:S02]  /*a030*/  SYNCS.PHASECHK.TRANS64.TRYWAIT P0, [R0+URZ+0xd0], R4 ;  /* 0x0000d004000075a7 */ /* 0x0022a400080011ff */
[----:B--2---:R-:W-:Y:S05]  /*a040*/  @!P0 NANOSLEEP.SYNCS 0x989680 ;  /* 0x009896800000895d */ /* 0x004fea0003900000 */
[----:B------:R-:W2:Y:S02]  /*a050*/  @!P0 SYNCS.PHASECHK.TRANS64 P0, [R0+URZ+0xd0], R4 ;  /* 0x0000d004000085a7 */ /* 0x000ea400080010ff */
[----:B--2---:R-:W-:Y:S05]  /*a060*/  @!P0 BRA `(.L_x_166) ;  /* 0xfffffffc00f08947 */ /* 0x004fea000383ffff */
[----:B------:R-:W-:Y:S05]  /*a070*/  BRA `(.L_x_31) ;  /* 0xffffff8000c47947 */ /* 0x000fea000383ffff */
.L_x_37:
[----:B------:R-:W-:-:S07]  /*a080*/  MOV R0, UR31 ;  /* 0x0000001f00007c02 */ /* 0x000fce0008000f00 */
.L_x_167:
[----:B-1----:R1:W2:Y:S02]  /*a090*/  SYNCS.PHASECHK.TRANS64.TRYWAIT P0, [R0+URZ+0x1f0], R3 ;  /* 0x0001f003000075a7 */ /* 0x0022a400080011ff */
[----:B--2---:R-:W-:Y:S05]  /*a0a0*/  @!P0 NANOSLEEP.SYNCS 0x989680 ;  /* 0x009896800000895d */ /* 0x004fea0003900000 */
[----:B------:R-:W2:Y:S02]  /*a0b0*/  @!P0 SYNCS.PHASECHK.TRANS64 P0, [R0+URZ+0x1f0], R3 ;  /* 0x0001f003000085a7 */ /* 0x000ea400080010ff */
[----:B--2---:R-:W-:Y:S05]  /*a0c0*/  @!P0 BRA `(.L_x_167) ;  /* 0xfffffffc00f08947 */ /* 0x004fea000383ffff */
[----:B------:R-:W-:Y:S05]  /*a0d0*/  BRA `(.L_x_168) ;  /* 0xffffff84008c7947 */ /* 0x000fea000383ffff */
.L_x_41:
[----:B------:R-:W-:-:S07]  /*a0e0*/  MOV R0, UR4 ;  /* 0x0000000400007c02 */ /* 0x000fce0008000f00 */
.L_x_169:
[----:B-1----:R1:W2:Y:S02]  /*a0f0*/  SYNCS.PHASECHK.TRANS64.TRYWAIT P0, [R0+URZ], R2 ;  /* 0x00000002000075a7 */ /* 0x0022a400080011ff */
[----:B--2---:R-:W-:Y:S05]  /*a100*/  @!P0 NANOSLEEP.SYNCS 0x989680 ;  /* 0x009896800000895d */ /* 0x004fea0003900000 */
[----:B------:R-:W2:Y:S02]  /*a110*/  @!P0 SYNCS.PHASECHK.TRANS64 P0, [R0+URZ], R2 ;  /* 0x00000002000085a7 */ /* 0x000ea400080010ff */
[----:B--2---:R-:W-:Y:S05]  /*a120*/  @!P0 BRA `(.L_x_169) ;  /* 0xfffffffc00f08947 */ /* 0x004fea000383ffff */
[----:B------:R-:W-:Y:S05]  /*a130*/  BRA `(.L_x_170) ;  /* 0xffffff8c00247947 */ /* 0x000fea000383ffff */
.L_x_42:
[----:B------:R-:W-:-:S07]  /*a140*/  MOV R0, UR5 ;  /* 0x0000000500007c02 */ /* 0x000fce0008000f00 */
.L_x_171:
[----:B-1----:R1:W2:Y:S02]  /*a150*/  SYNCS.PHASECHK.TRANS64.TRYWAIT P0, [R0+URZ], R2 ;  /* 0x00000002000075a7 */ /* 0x0022a400080011ff */
[----:B--2---:R-:W-:Y:S05]  /*a160*/  @!P0 NANOSLEEP.SYNCS 0x989680 ;  /* 0x009896800000895d */ /* 0x004fea0003900000 */
[----:B------:R-:W2:Y:S02]  /*a170*/  @!P0 SYNCS.PHASECHK.TRANS64 P0, [R0+URZ], R2 ;  /* 0x00000002000085a7 */ /* 0x000ea400080010ff */
[----:B--2---:R-:W-:Y:S05]  /*a180*/  @!P0 BRA `(.L_x_171) ;  /* 0xfffffffc00f08947 */ /* 0x004fea000383ffff */
[----:B------:R-:W-:Y:S05]  /*a190*/  BRA `(.L_x_172) ;  /* 0xffffff8c00347947 */ /* 0x000fea000383ffff */
.L_x_43:
[----:B------:R-:W-:-:S07]  /*a1a0*/  MOV R0, UR5 ;  /* 0x0000000500007c02 */ /* 0x000fce0008000f00 */
.L_x_173:
[----:B-1----:R1:W2:Y:S02]  /*a1b0*/  SYNCS.PHASECHK.TRANS64.TRYWAIT P0, [R0+URZ], R2 ;  /* 0x00000002000075a7 */ /* 0x0022a400080011ff */
[----:B--2---:R-:W-:Y:S05]  /*a1c0*/  @!P0 NANOSLEEP.SYNCS 0x989680 ;  /* 0x009896800000895d */ /* 0x004fea0003900000 */
[----:B------:R-:W2:Y:S02]  /*a1d0*/  @!P0 SYNCS.PHASECHK.TRANS64 P0, [R0+URZ], R2 ;  /* 0x00000002000085a7 */ /* 0x000ea400080010ff */
[----:B--2---:R-:W-:Y:S05]  /*a1e0*/  @!P0 BRA `(.L_x_173) ;  /* 0xfffffffc00f08947 */ /* 0x004fea000383ffff */
[----:B------:R-:W-:Y:S05]  /*a1f0*/  BRA `(.L_x_174) ;  /* 0xffffff8c00447947 */ /* 0x000fea000383ffff */
.L_x_44:
[----:B------:R-:W-:-:S07]  /*a200*/  MOV R0, UR5 ;  /* 0x0000000500007c02 */ /* 0x000fce0008000f00 */
.L_x_175:
[----:B-1----:R1:W2:Y:S02]  /*a210*/  SYNCS.PHASECHK.TRANS64.TRYWAIT P0, [R0+URZ], R2 ;  /* 0x00000002000075a7 */ /* 0x0022a400080011ff */
[----:B--2---:R-:W-:Y:S05]  /*a220*/  @!P0 NANOSLEEP.SYNCS 0x989680 ;  /* 0x009896800000895d */ /* 0x004fea0003900000 */
[----:B------:R-:W2:Y:S02]  /*a230*/  @!P0 SYNCS.PHASECHK.TRANS64 P0, [R0+URZ], R2 ;  /* 0x00000002000085a7 */ /* 0x000ea400080010ff */
[----:B--2---:R-:W-:Y:S05]  /*a240*/  @!P0 BRA `(.L_x_175) ;  /* 0xfffffffc00f08947 */ /* 0x004fea000383ffff */
[----:B------:R-:W-:Y:S05]  /*a250*/  BRA `(.L_x_176) ;  /* 0xffffff8c00547947 */ /* 0x000fea000383ffff */
.L_x_45:
[----:B------:R-:W-:-:S07]  /*a260*/  MOV R0, UR5 ;  /* 0x0000000500007c02 */ /* 0x000fce0008000f00 */
.L_x_177:
[----:B-1----:R1:W2:Y:S02]  /*a270*/  SYNCS.PHASECHK.TRANS64.TRYWAIT P0, [R0+URZ], R2 ;  /* 0x00000002000075a7 */ /* 0x0022a400080011ff */
[----:B--2---:R-:W-:Y:S05]  /*a280*/  @!P0 NANOSLEEP.SYNCS 0x989680 ;  /* 0x009896800000895d */ /* 0x004fea0003900000 */
[----:B------:R-:W2:Y:S02]  /*a290*/  @!P0 SYNCS.PHASECHK.TRANS64 P0, [R0+URZ], R2 ;  /* 0x00000002000085a7 */ /* 0x000ea400080010ff */
[----:B--2---:R-:W-:Y:S05]  /*a2a0*/  @!P0 BRA `(.L_x_177) ;  /* 0xfffffffc00f08947 */ /* 0x004fea000383ffff */
[----:B------:R-:W-:Y:S05]  /*a2b0*/  BRA `(.L_x_178) ;  /* 0xffffff8c00647947 */ /* 0x000fea000383ffff */
.L_x_46:
[----:B------:R-:W-:-:S07]  /*a2c0*/  MOV R0, UR5 ;  /* 0x0000000500007c02 */ /* 0x000fce0008000f00 */
.L_x_179:
[----:B-1----:R1:W2:Y:S02]  /*a2d0*/  SYNCS.PHASECHK.TRANS64.TRYWAIT P0, [R0+URZ], R2 ;  /* 0x00000002000075a7 */ /* 0x0022a400080011ff */
[----:B--2---:R-:W-:Y:S05]  /*a2e0*/  @!P0 NANOSLEEP.SYNCS 0x989680 ;  /* 0x009896800000895d */ /* 0x004fea0003900000 */
[----:B------:R-:W2:Y:S02]  /*a2f0*/  @!P0 SYNCS.PHASECHK.TRANS64 P0, [R0+URZ], R2 ;  /* 0x00000002000085a7 */ /* 0x000ea400080010ff */
[----:B--2---:R-:W-:Y:S05]  /*a300*/  @!P0 BRA `(.L_x_179) ;  /* 0xfffffffc00f08947 */ /* 0x004fea000383ffff */
[----:B------:R-:W-:Y:S05]  /*a310*/  BRA `(.L_x_180) ;  /* 0xffffff8c00747947 */ /* 0x000fea000383ffff */
.L_x_47:
[----:B------:R-:W-:-:S07]  /*a320*/  MOV R0, UR5 ;  /* 0x0000000500007c02 */ /* 0x000fce0008000f00 */
.L_x_181:
[----:B-1----:R1:W2:Y:S02]  /*a330*/  SYNCS.PHASECHK.TRANS64.TRYWAIT P0, [R0+URZ], R2 ;  /* 0x00000002000075a7 */ /* 0x0022a400080011ff */
[----:B--2---:R-:W-:Y:S05]  /*a340*/  @!P0 NANOSLEEP.SYNCS 0x989680 ;  /* 0x009896800000895d */ /* 0x004fea0003900000 */
[----:B------:R-:W2:Y:S02]  /*a350*/  @!P0 SYNCS.PHASECHK.TRANS64 P0, [R0+URZ], R2 ;  /* 0x00000002000085a7 */ /* 0x000ea400080010ff */
[----:B--2---:R-:W-:Y:S05]  /*a360*/  @!P0 BRA `(.L_x_181) ;  /* 0xfffffffc00f08947 */ /* 0x004fea000383ffff */
[----:B------:R-:W-:Y:S05]  /*a370*/  BRA `(.L_x_182) ;  /* 0xffffff8c00847947 */ /* 0x000fea000383ffff */
.L_x_48:
[----:B------:R-:W-:-:S07]  /*a380*/  MOV R0, UR5 ;  /* 0x0000000500007c02 */ /* 0x000fce0008000f00 */
.L_x_183:
[----:B-1----:R1:W2:Y:S02]  /*a390*/  SYNCS.PHASECHK.TRANS64.TRYWAIT P0, [R0+URZ], R2 ;  /* 0x00000002000075a7 */ /* 0x0022a400080011ff */
[----:B--2---:R-:W-:Y:S05]  /*a3a0*/  @!P0 NANOSLEEP.SYNCS 0x989680 ;  /* 0x009896800000895d */ /* 0x004fea0003900000 */
[----:B------:R-:W2:Y:S02]  /*a3b0*/  @!P0 SYNCS.PHASECHK.TRANS64 P0, [R0+URZ], R2 ;  /* 0x00000002000085a7 */ /* 0x000ea400080010ff */
[----:B--2---:R-:W-:Y:S05]  /*a3c0*/  @!P0 BRA `(.L_x_183) ;  /* 0xfffffffc00f08947 */ /* 0x004fea000383ffff */
[----:B------:R-:W-:Y:S05]  /*a3d0*/  BRA `(.L_x_184) ;  /* 0xffffff8c00947947 */ /* 0x000fea000383ffff */
.L_x_49:
[----:B------:R-:W-:-:S07]  /*a3e0*/  MOV R0, UR5 ;  /* 0x0000000500007c02 */ /* 0x000fce0008000f00 */
.L_x_185:
[----:B-1----:R1:W2:Y:S02]  /*a3f0*/  SYNCS.PHASECHK.TRANS64.TRYWAIT P0, [R0+URZ], R2 ;  /* 0x00000002000075a7 */ /* 0x0022a400080011ff */
[----:B--2---:R-:W-:Y:S05]  /*a400*/  @!P0 NANOSLEEP.SYNCS 0x989680 ;  /* 0x009896800000895d */ /* 0x004fea0003900000 */
[----:B------:R-:W2:Y:S02]  /*a410*/  @!P0 SYNCS.PHASECHK.TRANS64 P0, [R0+URZ], R2 ;  /* 0x00000002000085a7 */ /* 0x000ea400080010ff */
[----:B--2---:R-:W-:Y:S05]  /*a420*/  @!P0 BRA `(.L_x_185) ;  /* 0xfffffffc00f08947 */ /* 0x004fea000383ffff */
[----:B------:R-:W-:Y:S05]  /*a430*/  BRA `(.L_x_186) ;  /* 0xffffff8c00a47947 */ /* 0x000fea000383ffff */
.L_x_50:
[----:B------:R-:W-:-:S07]  /*a440*/  MOV R0, UR5 ;  /* 0x0000000500007c02 */ /* 0x000fce0008000f00 */
.L_x_187:
[----:B-1----:R1:W2:Y:S02]  /*a450*/  SYNCS.PHASECHK.TRANS64.TRYWAIT P0, [R0+URZ], R2 ;  /* 0x00000002000075a7 */ /* 0x0022a400080011ff */
[----:B--2---:R-:W-:Y:S05]  /*a460*/  @!P0 NANOSLEEP.SYNCS 0x989680 ;  /* 0x009896800000895d */ /* 0x004fea0003900000 */
[----:B------:R-:W2:Y:S02]  /*a470*/  @!P0 SYNCS.PHASECHK.TRANS64 P0, [R0+URZ], R2 ;  /* 0x00000002000085a7 */ /* 0x000ea400080010ff */
[----:B--2---:R-:W-:Y:S05]  /*a480*/  @!P0 BRA `(.L_x_187) ;  /* 0xfffffffc00f08947 */ /* 0x004fea000383ffff */
[----:B------:R-:W-:Y:S05]  /*a490*/  BRA `(.L_x_188) ;  /* 0xffffff8c00b47947 */ /* 0x000fea000383ffff */
.L_x_51:
[----:B------:R-:W-:-:S07]  /*a4a0*/  MOV R0, UR5 ;  /* 0x0000000500007c02 */ /* 0x000fce0008000f00 */
.L_x_189:
[----:B-1----:R1:W2:Y:S02]  /*a4b0*/  SYNCS.PHASECHK.TRANS64.TRYWAIT P0, [R0+URZ], R2 ;  /* 0x00000002000075a7 */ /* 0x0022a400080011ff */
[----:B--2---:R-:W-:Y:S05]  /*a4c0*/  @!P0 NANOSLEEP.SYNCS 0x989680 ;  /* 0x009896800000895d */ /* 0x004fea0003900000 */
[----:B------:R-:W2:Y:S02]  /*a4d0*/  @!P0 SYNCS.PHASECHK.TRANS64 P0, [R0+URZ], R2 ;  /* 0x00000002000085a7 */ /* 0x000ea400080010ff */
[----:B--2---:R-:W-:Y:S05]  /*a4e0*/  @!P0 BRA `(.L_x_189) ;  /* 0xfffffffc00f08947 */ /* 0x004fea000383ffff */
[----:B------:R-:W-:Y:S05]  /*a4f0*/  BRA `(.L_x_190) ;  /* 0xffffff8c00c47947 */ /* 0x000fea000383ffff */
.L_x_52:
[----:B------:R-:W-:-:S07]  /*a500*/  MOV R0, UR5 ;  /* 0x0000000500007c02 */ /* 0x000fce0008000f00 */
.L_x_191:
[----:B-1----:R1:W2:Y:S02]  /*a510*/  SYNCS.PHASECHK.TRANS64.TRYWAIT P0, [R0+URZ], R2 ;  /* 0x00000002000075a7 */ /* 0x0022a400080011ff */
[----:B--2---:R-:W-:Y:S05]  /*a520*/  @!P0 NANOSLEEP.SYNCS 0x989680 ;  /* 0x009896800000895d */ /* 0x004fea0003900000 */
[----:B------:R-:W2:Y:S02]  /*a530*/  @!P0 SYNCS.PHASECHK.TRANS64 P0, [R0+URZ], R2 ;  /* 0x00000002000085a7 */ /* 0x000ea400080010ff */
[----:B--2---:R-:W-:Y:S05]  /*a540*/  @!P0 BRA `(.L_x_191) ;  /* 0xfffffffc00f08947 */ /* 0x004fea000383ffff */
[----:B------:R-:W-:Y:S05]  /*a550*/  BRA `(.L_x_192) ;  /* 0xffffff8c00d47947 */ /* 0x000fea000383ffff */
.L_x_53:
[----:B------:R-:W-:-:S07]  /*a560*/  MOV R0, UR5 ;  /* 0x0000000500007c02 */ /* 0x000fce0008000f00 */
.L_x_193:
[----:B-1----:R1:W2:Y:S02]  /*a570*/  SYNCS.PHASECHK.TRANS64.TRYWAIT P0, [R0+URZ], R2 ;  /* 0x00000002000075a7 */ /* 0x0022a400080011ff */
[----:B--2---:R-:W-:Y:S05]  /*a580*/  @!P0 NANOSLEEP.SYNCS 0x989680 ;  /* 0x009896800000895d */ /* 0x004fea0003900000 */
[----:B------:R-:W2:Y:S02]  /*a590*/  @!P0 SYNCS.PHASECHK.TRANS64 P0, [R0+URZ], R2 ;  /* 0x00000002000085a7 */ /* 0x000ea400080010ff */
[----:B--2---:R-:W-:Y:S05]  /*a5a0*/  @!P0 BRA `(.L_x_193) ;  /* 0xfffffffc00f08947 */ /* 0x004fea000383ffff */
[----:B------:R-:W-:Y:S05]  /*a5b0*/  BRA `(.L_x_194) ;  /* 0xffffff8c00e47947 */ /* 0x000fea000383ffff */
.L_x_54:
[----:B------:R-:W-:-:S07]  /*a5c0*/  MOV R0, UR5 ;  /* 0x0000000500007c02 */ /* 0x000fce0008000f00 */
.L_x_195:
[----:B-1----:R1:W2:Y:S02]  /*a5d0*/  SYNCS.PHASECHK.TRANS64.TRYWAIT P0, [R0+URZ], R2 ;  /* 0x00000002000075a7 */ /* 0x0022a400080011ff */
[----:B--2---:R-:W-:Y:S05]  /*a5e0*/  @!P0 NANOSLEEP.SYNCS 0x989680 ;  /* 0x009896800000895d */ /* 0x004fea0003900000 */
[----:B------:R-:W2:Y:S02]  /*a5f0*/  @!P0 SYNCS.PHASECHK.TRANS64 P0, [R0+URZ], R2 ;  /* 0x00000002000085a7 */ /* 0x000ea400080010ff */
[----:B--2---:R-:W-:Y:S05]  /*a600*/  @!P0 BRA `(.L_x_195) ;  /* 0xfffffffc00f08947 */ /* 0x004fea000383ffff */
[----:B------:R-:W-:Y:S05]  /*a610*/  BRA `(.L_x_196) ;  /* 0xffffff8c00f47947 */ /* 0x000fea000383ffff */
.L_x_55:
[----:B------:R-:W-:-:S07]  /*a620*/  MOV R0, UR5 ;  /* 0x0000000500007c02 */ /* 0x000fce0008000f00 */
.L_x_197:
[----:B-1----:R1:W2:Y:S02]  /*a630*/  SYNCS.PHASECHK.TRANS64.TRYWAIT P0, [R0+URZ], R2 ;  /* 0x00000002000075a7 */ /* 0x0022a400080011ff */
[----:B--2---:R-:W-:Y:S05]  /*a640*/  @!P0 NANOSLEEP.SYNCS 0x989680 ;  /* 0x009896800000895d */ /* 0x004fea0003900000 */
[----:B------:R-:W2:Y:S02]  /*a650*/  @!P0 SYNCS.PHASECHK.TRANS64 P0, [R0+URZ], R2 ;  /* 0x00000002000085a7 */ /* 0x000ea400080010ff */
[----:B--2---:R-:W-:Y:S05]  /*a660*/  @!P0 BRA `(.L_x_197) ;  /* 0xfffffffc00f08947 */ /* 0x004fea000383ffff */
[----:B------:R-:W-:Y:S05]  /*a670*/  BRA `(.L_x_198) ;  /* 0xffffff9000047947 */ /* 0x000fea000383ffff */
.L_x_56:
[----:B------:R-:W-:-:S07]  /*a680*/  MOV R0, UR5 ;  /* 0x0000000500007c02 */ /* 0x000fce0008000f00 */
.L_x_199:
[----:B-1----:R1:W2:Y:S02]  /*a690*/  SYNCS.PHASECHK.TRANS64.TRYWAIT P0, [R0+URZ], R2 ;  /* 0x00000002000075a7 */ /* 0x0022a400080011ff */
[----:B--2---:R-:W-:Y:S05]  /*a6a0*/  @!P0 NANOSLEEP.SYNCS 0x989680 ;  /* 0x009896800000895d */ /* 0x004fea0003900000 */
[----:B------:R-:W2:Y:S02]  /*a6b0*/  @!P0 SYNCS.PHASECHK.TRANS64 P0, [R0+URZ], R2 ;  /* 0x00000002000085a7 */ /* 0x000ea400080010ff */
[----:B--2---:R-:W-:Y:S05]  /*a6c0*/  @!P0 BRA `(.L_x_199) ;  /* 0xfffffffc00f08947 */ /* 0x004fea000383ffff */
[----:B------:R-:W-:Y:S05]  /*a6d0*/  BRA `(.L_x_200) ;  /* 0xffffff9000147947 */ /* 0x000fea000383ffff */
.L_x_57:
[----:B------:R-:W-:-:S07]  /*a6e0*/  MOV R0, UR5 ;  /* 0x0000000500007c02 */ /* 0x000fce0008000f00 */
.L_x_201:
[----:B-1----:R1:W2:Y:S02]  /*a6f0*/  SYNCS.PHASECHK.TRANS64.TRYWAIT P0, [R0+URZ], R2 ;  /* 0x00000002000075a7 */ /* 0x0022a400080011ff */
[----:B--2---:R-:W-:Y:S05]  /*a700*/  @!P0 NANOSLEEP.SYNCS 0x989680 ;  /* 0x009896800000895d */ /* 0x004fea0003900000 */
[----:B------:R-:W2:Y:S02]  /*a710*/  @!P0 SYNCS.PHASECHK.TRANS64 P0, [R0+URZ], R2 ;  /* 0x00000002000085a7 */ /* 0x000ea400080010ff */
[----:B--2---:R-:W-:Y:S05]  /*a720*/  @!P0 BRA `(.L_x_201) ;  /* 0xfffffffc00f08947 */ /* 0x004fea000383ffff */
[----:B------:R-:W-:Y:S05]  /*a730*/  BRA `(.L_x_202) ;  /* 0xffffff9000247947 */ /* 0x000fea000383ffff */
.L_x_58:
[----:B------:R-:W-:-:S07]  /*a740*/  MOV R0, UR5 ;  /* 0x0000000500007c02 */ /* 0x000fce0008000f00 */
.L_x_203:
[----:B-1----:R1:W2:Y:S02]  /*a750*/  SYNCS.PHASECHK.TRANS64.TRYWAIT P0, [R0+URZ], R2 ;  /* 0x00000002000075a7 */ /* 0x0022a400080011ff */
[----:B--2---:R-:W-:Y:S05]  /*a760*/  @!P0 NANOSLEEP.SYNCS 0x989680 ;  /* 0x009896800000895d */ /* 0x004fea0003900000 */
[----:B------:R-:W2:Y:S02]  /*a770*/  @!P0 SYNCS.PHASECHK.TRANS64 P0, [R0+URZ], R2 ;  /* 0x00000002000085a7 */ /* 0x000ea400080010ff */
[----:B--2---:R-:W-:Y:S05]  /*a780*/  @!P0 BRA `(.L_x_203) ;  /* 0xfffffffc00f08947 */ /* 0x004fea000383ffff */
[----:B------:R-:W-:Y:S05]  /*a790*/  BRA `(.L_x_204) ;  /* 0xffffff9000347947 */ /* 0x000fea000383ffff */
.L_x_59:
[----:B------:R-:W-:-:S07]  /*a7a0*/  MOV R0, UR5 ;  /* 0x0000000500007c02 */ /* 0x000fce0008000f00 */
.L_x_205:
[----:B-1----:R1:W2:Y:S02]  /*a7b0*/  SYNCS.PHASECHK.TRANS64.TRYWAIT P0, [R0+URZ], R2 ;  /* 0x00000002000075a7 */ /* 0x0022a400080011ff */
[----:B--2---:R-:W-:Y:S05]  /*a7c0*/  @!P0 NANOSLEEP.SYNCS 0x989680 ;  /* 0x009896800000895d */ /* 0x004fea0003900000 */
[----:B------:R-:W2:Y:S02]  /*a7d0*/  @!P0 SYNCS.PHASECHK.TRANS64 P0, [R0+URZ], R2 ;  /* 0x00000002000085a7 */ /* 0x000ea400080010ff */
[----:B--2---:R-:W-:Y:S05]  /*a7e0*/  @!P0 BRA `(.L_x_205) ;  /* 0xfffffffc00f08947 */ /* 0x004fea000383ffff */
[----:B------:R-:W-:Y:S05]  /*a7f0*/  BRA `(.L_x_206) ;  /* 0xffffff9000447947 */ /* 0x000fea000383ffff */
.L_x_60:
[----:B------:R-:W-:-:S07]  /*a800*/  MOV R0, UR5 ;  /* 0x0000000500007c02 */ /* 0x000fce0008000f00 */
.L_x_207:
[----:B-1----:R1:W2:Y:S02]  /*a810*/  SYNCS.PHASECHK.TRANS64.TRYWAIT P0, [R0+URZ], R2 ;  /* 0x00000002000075a7 */ /* 0x0022a400080011ff */
[----:B--2---:R-:W-:Y:S05]  /*a820*/  @!P0 NANOSLEEP.SYNCS 0x989680 ;  /* 0x009896800000895d */ /* 0x004fea0003900000 */
[----:B------:R-:W2:Y:S02]  /*a830*/  @!P0 SYNCS.PHASECHK.TRANS64 P0, [R0+URZ], R2 ;  /* 0x00000002000085a7 */ /* 0x000ea400080010ff */
[----:B--2---:R-:W-:Y:S05]  /*a840*/  @!P0 BRA `(.L_x_207) ;  /* 0xfffffffc00f08947 */ /* 0x004fea000383ffff */
[----:B------:R-:W-:Y:S05]  /*a850*/  BRA `(.L_x_208) ;  /* 0xffffff9000547947 */ /* 0x000fea000383ffff */
.L_x_61:
[----:B------:R-:W-:-:S07]  /*a860*/  MOV R0, UR5 ;  /* 0x0000000500007c02 */ /* 0x000fce0008000f00 */
.L_x_209:
[----:B-1----:R1:W2:Y:S02]  /*a870*/  SYNCS.PHASECHK.TRANS64.TRYWAIT P0, [R0+URZ], R2 ;  /* 0x00000002000075a7 */ /* 0x0022a400080011ff */
[----:B--2---:R-:W-:Y:S05]  /*a880*/  @!P0 NANOSLEEP.SYNCS 0x989680 ;  /* 0x009896800000895d */ /* 0x004fea0003900000 */
[----:B------:R-:W2:Y:S02]  /*a890*/  @!P0 SYNCS.PHASECHK.TRANS64 P0, [R0+URZ], R2 ;  /* 0x00000002000085a7 */ /* 0x000ea400080010ff */
[----:B--2---:R-:W-:Y:S05]  /*a8a0*/  @!P0 BRA `(.L_x_209) ;  /* 0xfffffffc00f08947 */ /* 0x004fea000383ffff */
[----:B------:R-:W-:Y:S05]  /*a8b0*/  BRA `(.L_x_210) ;  /* 0xffffff9000647947 */ /* 0x000fea000383ffff */
.L_x_62:
[----:B------:R-:W-:-:S07]  /*a8c0*/  MOV R0, UR5 ;  /* 0x0000000500007c02 */ /* 0x000fce0008000f00 */
.L_x_211:
[----:B-1----:R1:W2:Y:S02]  /*a8d0*/  SYNCS.PHASECHK.TRANS64.TRYWAIT P0, [R0+URZ], R2 ;  /* 0x00000002000075a7 */ /* 0x0022a400080011ff */
[----:B--2---:R-:W-:Y:S05]  /*a8e0*/  @!P0 NANOSLEEP.SYNCS 0x989680 ;  /* 0x009896800000895d */ /* 0x004fea0003900000 */
[----:B------:R-:W2:Y:S02]  /*a8f0*/  @!P0 SYNCS.PHASECHK.TRANS64 P0, [R0+URZ], R2 ;  /* 0x00000002000085a7 */ /* 0x000ea400080010ff */
[----:B--2---:R-:W-:Y:S05]  /*a900*/  @!P0 BRA `(.L_x_211) ;  /* 0xfffffffc00f08947 */ /* 0x004fea000383ffff */
[----:B------:R-:W-:Y:S05]  /*a910*/  BRA `(.L_x_212) ;  /* 0xffffff9000747947 */ /* 0x000fea000383ffff */
.L_x_63:
[----:B------:R-:W-:-:S07]  /*a920*/  MOV R0, UR5 ;  /* 0x0000000500007c02 */ /* 0x000fce0008000f00 */
.L_x_213:
[----:B-1----:R1:W2:Y:S02]  /*a930*/  SYNCS.PHASECHK.TRANS64.TRYWAIT P0, [R0+URZ], R2 ;  /* 0x00000002000075a7 */ /* 0x0022a400080011ff */
[----:B--2---:R-:W-:Y:S05]  /*a940*/  @!P0 NANOSLEEP.SYNCS 0x989680 ;  /* 0x009896800000895d */ /* 0x004fea0003900000 */
[----:B------:R-:W2:Y:S02]  /*a950*/  @!P0 SYNCS.PHASECHK.TRANS64 P0, [R0+URZ], R2 ;  /* 0x00000002000085a7 */ /* 0x000ea400080010ff */
[----:B--2---:R-:W-:Y:S05]  /*a960*/  @!P0 BRA `(.L_x_213) ;  /* 0xfffffffc00f08947 */ /* 0x004fea000383ffff */
[----:B------:R-:W-:Y:S05]  /*a970*/  BRA `(.L_x_214) ;  /* 0xffffff9000847947 */ /* 0x000fea000383ffff */
.L_x_64:
[----:B------:R-:W-:-:S07]  /*a980*/  MOV R0, UR5 ;  /* 0x0000000500007c02 */ /* 0x000fce0008000f00 */
.L_x_215:
[----:B-1----:R1:W2:Y:S02]  /*a990*/  SYNCS.PHASECHK.TRANS64.TRYWAIT P0, [R0+URZ], R2 ;  /* 0x00000002000075a7 */ /* 0x0022a400080011ff */
[----:B--2---:R-:W-:Y:S05]  /*a9a0*/  @!P0 NANOSLEEP.SYNCS 0x989680 ;  /* 0x009896800000895d */ /* 0x004fea0003900000 */
[----:B------:R-:W2:Y:S02]  /*a9b0*/  @!P0 SYNCS.PHASECHK.TRANS64 P0, [R0+URZ], R2 ;  /* 0x00000002000085a7 */ /* 0x000ea400080010ff */
[----:B--2---:R-:W-:Y:S05]  /*a9c0*/  @!P0 BRA `(.L_x_215) ;  /* 0xfffffffc00f08947 */ /* 0x004fea000383ffff */
[----:B------:R-:W-:Y:S05]  /*a9d0*/  BRA `(.L_x_216) ;  /* 0xffffff9000947947 */ /* 0x000fea000383ffff */
.L_x_65:
[----:B------:R-:W-:-:S07]  /*a9e0*/  MOV R0, UR5 ;  /* 0x0000000500007c02 */ /* 0x000fce0008000f00 */
.L_x_217:
[----:B-1----:R1:W2:Y:S02]  /*a9f0*/  SYNCS.PHASECHK.TRANS64.TRYWAIT P0, [R0+URZ], R2 ;  /* 0x00000002000075a7 */ /* 0x0022a400080011ff */
[----:B--2---:R-:W-:Y:S05]  /*aa00*/  @!P0 NANOSLEEP.SYNCS 0x989680 ;  /* 0x009896800000895d */ /* 0x004fea0003900000 */
[----:B------:R-:W2:Y:S02]  /*aa10*/  @!P0 SYNCS.PHASECHK.TRANS64 P0, [R0+URZ], R2 ;  /* 0x00000002000085a7 */ /* 0x000ea400080010ff */
[----:B--2---:R-:W-:Y:S05]  /*aa20*/  @!P0 BRA `(.L_x_217) ;  /* 0xfffffffc00f08947 */ /* 0x004fea000383ffff */
[----:B------:R-:W-:Y:S05]  /*aa30*/  BRA `(.L_x_218) ;  /* 0xffffff9000a47947 */ /* 0x000fea000383ffff */
.L_x_68:
[----:B------:R-:W-:-:S07]  /*aa40*/  MOV R4, UR4 ;  /* 0x0000000400047c02 */ /* 0x000fce0008000f00 */
.L_x_219:
[----:B--2---:R2:W3:Y:S02]  /*aa50*/  SYNCS.PHASECHK.TRANS64.TRYWAIT P1, [R4+URZ+0x1f8], R6 ;  /* 0x0001f806040075a7 */ /* 0x0044e400080211ff */
[----:B---3--:R-:W-:Y:S05]  /*aa60*/  @!P1 NANOSLEEP.SYNCS 0x989680 ;  /* 0x009896800000995d */ /* 0x008fea0003900000 */
[----:B------:R-:W3:Y:S02]  /*aa70*/  @!P1 SYNCS.PHASECHK.TRANS64 P1, [R4+URZ+0x1f8], R6 ;  /* 0x0001f806040095a7 */ /* 0x000ee400080210ff */
[----:B---3--:R-:W-:Y:S05]  /*aa80*/  @!P1 BRA `(.L_x_219) ;  /* 0xfffffffc00f09947 */ /* 0x008fea000383ffff */
[----:B------:R-:W-:Y:S05]  /*aa90*/  BRA `(.L_x_220) ;  /* 0xffffff9400147947 */ /* 0x000fea000383ffff */
.L_x_69:
[----:B--2---:R-:W-:-:S07]  /*aaa0*/  MOV R4, UR4 ;  /* 0x0000000400047c02 */ /* 0x004fce0008000f00 */
.L_x_221:
[----:B--2---:R2:W3:Y:S02]  /*aab0*/  SYNCS.PHASECHK.TRANS64.TRYWAIT P1, [R4+URZ+0x1f0], R5 ;  /* 0x0001f005040075a7 */ /* 0x0044e400080211ff */
[----:B---3--:R-:W-:Y:S05]  /*aac0*/  @!P1 NANOSLEEP.SYNCS 0x989680 ;  /* 0x009896800000995d */ /* 0x008fea0003900000 */
[----:B------:R-:W3:Y:S02]  /*aad0*/  @!P1 SYNCS.PHASECHK.TRANS64 P1, [R4+URZ+0x1f0], R5 ;  /* 0x0001f005040095a7 */ /* 0x000ee400080210ff */
[----:B---3--:R-:W-:Y:S05]  /*aae0*/  @!P1 BRA `(.L_x_221) ;  /* 0xfffffffc00f09947 */ /* 0x008fea000383ffff */
[----:B------:R-:W-:Y:S05]  /*aaf0*/  BRA `(.L_x_222) ;  /* 0xffffff94001c7947 */ /* 0x000fea000383ffff */
.L_x_79:
[----:B--2---:R-:W-:-:S04]  /*ab00*/  MOV R5, UR5 ;  /* 0x0000000500057c02 */ /* 0x004fc80008000f00 */
[----:B------:R2:W3:Y:S03]  /*ab10*/  SYNCS.PHASECHK.TRANS64.TRYWAIT P0, [R5+URZ+0x8], R6 ;  /* 0x00000806050075a7 */ /* 0x0004e600080011ff */
[----:B---3--:R-:W-:Y:S05]  /*ab20*/  @!P0 NANOSLEEP.SYNCS 0x989680 ;  /* 0x009896800000895d */ /* 0x008fea0003900000 */
[----:B------:R-:W3:Y:S02]  /*ab30*/  @!P0 SYNCS.PHASECHK.TRANS64 P0, [R5+URZ+0x8], R6 ;  /* 0x00000806050085a7 */ /* 0x000ee400080010ff */
[----:B---3--:R-:W-:Y:S05]  /*ab40*/  @!P0 BRA `(.L_x_79) ;  /* 0xfffffffc00ec8947 */ /* 0x008fea000383ffff */
[----:B------:R-:W-:Y:S05]  /*ab50*/  BRA `(.L_x_78) ;  /* 0xffffff9400e87947 */ /* 0x000fea000383ffff */
.L_x_81:
[----:B------:R-:W-:Y:S01]  /*ab60*/  BSSY B0, `(.L_x_223) ;  /* 0x0000006000007945 */ /* 0x000fe20003800000 */
[----:B------:R-:W-:-:S07]  /*ab70*/  MOV R15, 0xffffffff ;  /* 0xffffffff000f7802 */ /* 0x000fce0000000f00 */
[----:B-12--5:R-:W-:Y:S05]  /*ab80*/  WARPSYNC.COLLECTIVE R15, `(.L_x_224) ;  /* 0x000000000f0c7348 */ /* 0x026fea0003c00000 */
[----:B------:R-:W-:Y:S02]  /*ab90*/  ELECT P6, UR79, PT ;  /* 0x00000000004f782f */ /* 0x000fe400038c0000 */
[----:B------:R-:W-:Y:S01]  /*aba0*/  MOV R14, UR79 ;  /* 0x0000004f000e7c02 */ /* 0x000fe20008000f00 */
[----:B-12--5:R-:W-:Y:S10]  /*abb0*/  ENDCOLLECTIVE ;  /* 0x000000000000791b */ /* 0x026ff40003800000 */
.L_x_224:
[----:B------:R-:W-:Y:S05]  /*abc0*/  BSYNC B0 ;  /* 0x0000000000007941 */ /* 0x000fea0003800000 */
.L_x_223:
[----:B------:R-:W-:Y:S05]  /*abd0*/  BRA `(.L_x_225) ;  /* 0xffffff9800187947 */ /* 0x000fea000383ffff */
.L_x_83:
[----:B--2---:R-:W-:-:S04]  /*abe0*/  MOV R3, UR5 ;  /* 0x0000000500037c02 */ /* 0x004fc80008000f00 */
[----:B------:R2:W3:Y:S03]  /*abf0*/  SYNCS.PHASECHK.TRANS64.TRYWAIT P0, [R3+URZ+0x8], R4 ;  /* 0x00000804030075a7 */ /* 0x0004e600080011ff */
[----:B---3--:R-:W-:Y:S05]  /*ac00*/  @!P0 NANOSLEEP.SYNCS 0x989680 ;  /* 0x009896800000895d */ /* 0x008fea0003900000 */
[----:B------:R-:W3:Y:S02]  /*ac10*/  @!P0 SYNCS.PHASECHK.TRANS64 P0, [R3+URZ+0x8], R4 ;  /* 0x00000804030085a7 */ /* 0x000ee400080010ff */
[----:B---3--:R-:W-:Y:S05]  /*ac20*/  @!P0 BRA `(.L_x_83) ;  /* 0xfffffffc00ec8947 */ /* 0x008fea000383ffff */
[----:B------:R-:W-:Y:S05]  /*ac30*/  BRA `(.L_x_82) ;  /* 0xffffff98001c7947 */ /* 0x000fea000383ffff */
.L_x_84:
[----:B------:R-:W-:-:S07]  /*ac40*/  MOV R4, UR17 ;  /* 0x0000001100047c02 */ /* 0x000fce0008000f00 */
.L_x_226:
[----:B-1----:R1:W2:Y:S02]  /*ac50*/  SYNCS.PHASECHK.TRANS64.TRYWAIT P0, [R4+URZ+0x1f0], R5 ;  /* 0x0001f005040075a7 */ /* 0x0022a400080011ff */
[----:B--2---:R-:W-:Y:S05]  /*ac60*/  @!P0 NANOSLEEP.SYNCS 0x989680 ;  /* 0x009896800000895d */ /* 0x004fea0003900000 */
[----:B------:R-:W2:Y:S02]  /*ac70*/  @!P0 SYNCS.PHASECHK.TRANS64 P0, [R4+URZ+0x1f0], R5 ;  /* 0x0001f005040085a7 */ /* 0x000ea400080010ff */
[----:B--2---:R-:W-:Y:S05]  /*ac80*/  @!P0 BRA `(.L_x_226) ;  /* 0xfffffffc00f08947 */ /* 0x004fea000383ffff */
[----:B------:R-:W-:Y:S05]  /*ac90*/  BRA `(.L_x_227) ;  /* 0xffffff9c00087947 */ /* 0x000fea000383ffff */
.L_x_86:
[----:B------:R-:W-:-:S07]  /*aca0*/  MOV R4, UR22 ;  /* 0x0000001600047c02 */ /* 0x000fce0008000f00 */
.L_x_228:
[----:B-1----:R1:W2:Y:S02]  /*acb0*/  SYNCS.PHASECHK.TRANS64.TRYWAIT P0, [R4+URZ+0x210], R5 ;  /* 0x00021005040075a7 */ /* 0x0022a400080011ff */
[----:B--2---:R-:W-:Y:S05]  /*acc0*/  @!P0 NANOSLEEP.SYNCS 0x989680 ;  /* 0x009896800000895d */ /* 0x004fea0003900000 */
[----:B------:R-:W2:Y:S02]  /*acd0*/  @!P0 SYNCS.PHASECHK.TRANS64 P0, [R4+URZ+0x210], R5 ;  /* 0x00021005040085a7 */ /* 0x000ea400080010ff */
[----:B--2---:R-:W-:Y:S05]  /*ace0*/  @!P0 BRA `(.L_x_228) ;  /* 0xfffffffc00f08947 */ /* 0x004fea000383ffff */
[----:B------:R-:W-:Y:S05]  /*acf0*/  BRA `(.L_x_85) ;  /* 0xffffff9c00287947 */ /* 0x000fea000383ffff */
.L_x_90:
[----:B-1----:R-:W-:Y:S07]  /*ad00*/  MOV R4, UR10 ;  /* 0x0000000a00047c02 */ /* 0x002fee0008000f00 */
.L_x_229:
[----:B-1----:R1:W2:Y:S02]  /*ad10*/  SYNCS.PHASECHK.TRANS64.TRYWAIT P0, [R4+URZ], R6 ;  /* 0x00000006040075a7 */ /* 0x0022a400080011ff */
[----:B--2---:R-:W-:Y:S05]  /*ad20*/  @!P0 NANOSLEEP.SYNCS 0x989680 ;  /* 0x009896800000895d */ /* 0x004fea0003900000 */
[----:B------:R-:W2:Y:S02]  /*ad30*/  @!P0 SYNCS.PHASECHK.TRANS64 P0, [R4+URZ], R6 ;  /* 0x00000006040085a7 */ /* 0x000ea400080010ff */
[----:B--2---:R-:W-:Y:S05]  /*ad40*/  @!P0 BRA `(.L_x_229) ;  /* 0xfffffffc00f08947 */ /* 0x004fea000383ffff */
[----:B------:R-:W-:Y:S05]  /*ad50*/  BRA `(.L_x_89) ;  /* 0xffffff9c004c7947 */ /* 0x000fea000383ffff */
.L_x_94:
[----:B--2---:R-:W-:-:S07]  /*ad60*/  MOV R0, UR4 ;  /* 0x0000000400007c02 */ /* 0x004fce0008000f00 */
.L_x_230:
[----:B-1----:R1:W2:Y:S02]  /*ad70*/  SYNCS.PHASECHK.TRANS64.TRYWAIT P0, [R0+URZ], R2 ;  /* 0x00000002000075a7 */ /* 0x0022a400080011ff */
[----:B--2---:R-:W-:Y:S05]  /*ad80*/  @!P0 NANOSLEEP.SYNCS 0x989680 ;  /* 0x009896800000895d */ /* 0x004fea0003900000 */
[----:B------:R-:W2:Y:S02]  /*ad90*/  @!P0 SYNCS.PHASECHK.TRANS64 P0, [R0+URZ], R2 ;  /* 0x00000002000085a7 */ /* 0x000ea400080010ff */
[----:B--2---:R-:W-:Y:S05]  /*ada0*/  @!P0 BRA `(.L_x_230) ;  /* 0xfffffffc00f08947 */ /* 0x004fea000383ffff */
[----:B------:R-:W-:Y:S05]  /*adb0*/  BRA `(.L_x_231) ;  /* 0xffffffa000247947 */ /* 0x000fea000383ffff */
.L_x_97:
[----:B------:R-:W-:-:S07]  /*adc0*/  MOV R0, UR17 ;  /* 0x0000001100007c02 */ /* 0x000fce0008000f00 */
.L_x_232:
[----:B-1----:R1:W2:Y:S02]  /*add0*/  SYNCS.PHASECHK.TRANS64.TRYWAIT P1, [R0+URZ+0x220], R2 ;  /* 0x00022002000075a7 */ /* 0x0022a400080211ff */
[----:B--2---:R-:W-:Y:S05]  /*ade0*/  @!P1 NANOSLEEP.SYNCS 0x989680 ;  /* 0x009896800000995d */ /* 0x004fea0003900000 */
[----:B------:R-:W2:Y:S02]  /*adf0*/  @!P1 SYNCS.PHASECHK.TRANS64 P1, [R0+URZ+0x220], R2 ;  /* 0x00022002000095a7 */ /* 0x000ea400080210ff */
[----:B--2---:R-:W-:Y:S05]  /*ae00*/  @!P1 BRA `(.L_x_232) ;  /* 0xfffffffc00f09947 */ /* 0x004fea000383ffff */
[----:B------:R-:W-:Y:S05]  /*ae10*/  BRA `(.L_x_233) ;  /* 0xffffffa000707947 */ /* 0x000fea000383ffff */
.L_x_102:
[----:B------:R-:W-:Y:S07]  /*ae20*/  MOV R2, UR31 ;  /* 0x0000001f00027c02 */ /* 0x000fee0008000f00 */
.L_x_234:
[----:B-1----:R1:W2:Y:S02]  /*ae30*/  SYNCS.PHASECHK.TRANS64.TRYWAIT P0, [R2+URZ+0x1f0], R3 ;  /* 0x0001f003020075a7 */ /* 0x0022a400080011ff */
[----:B--2---:R-:W-:Y:S05]  /*ae40*/  @!P0 NANOSLEEP.SYNCS 0x989680 ;  /* 0x009896800000895d */ /* 0x004fea0003900000 */
[----:B------:R-:W2:Y:S02]  /*ae50*/  @!P0 SYNCS.PHASECHK.TRANS64 P0, [R2+URZ+0x1f0], R3 ;  /* 0x0001f003020085a7 */ /* 0x000ea400080010ff */
[----:B--2---:R-:W-:Y:S05]  /*ae60*/  @!P0 BRA `(.L_x_234) ;  /* 0xfffffffc00f08947 */ /* 0x004fea000383ffff */
[----:B------:R-:W-:Y:S05]  /*ae70*/  BRA `(.L_x_235) ;  /* 0xffffffa400c47947 */ /* 0x000fea000383ffff */
.L_x_105:
[----:B------:R-:W-:Y:S07]  /*ae80*/  MOV R2, UR31 ;  /* 0x0000001f00027c02 */ /* 0x000fee0008000f00 */
.L_x_236:
[----:B-1----:R1:W2:Y:S02]  /*ae90*/  SYNCS.PHASECHK.TRANS64.TRYWAIT P2, [R2+URZ+0x1e8], R3 ;  /* 0x0001e803020075a7 */ /* 0x0022a400080411ff */
[----:B--2---:R-:W-:Y:S05]  /*aea0*/  @!P2 NANOSLEEP.SYNCS 0x989680 ;  /* 0x009896800000a95d */ /* 0x004fea0003900000 */
[----:B------:R-:W2:Y:S02]  /*aeb0*/  @!P2 SYNCS.PHASECHK.TRANS64 P2, [R2+URZ+0x1e8], R3 ;  /* 0x0001e8030200a5a7 */ /* 0x000ea400080410ff */
[----:B--2---:R-:W-:Y:S05]  /*aec0*/  @!P2 BRA `(.L_x_236) ;  /* 0xfffffffc00f0a947 */ /* 0x004fea000383ffff */
[----:B------:R-:W-:Y:S05]  /*aed0*/  BRA `(.L_x_104) ;  /* 0xffffffac00287947 */ /* 0x000fea000383ffff */
.L_x_108:
[----:B-1----:R-:W-:Y:S07]  /*aee0*/  MOV R2, UR31 ;  /* 0x0000001f00027c02 */ /* 0x002fee0008000f00 */
.L_x_237:
[----:B-1----:R1:W2:Y:S02]  /*aef0*/  SYNCS.PHASECHK.TRANS64.TRYWAIT P1, [R2+URZ+0x1c0], R8 ;  /* 0x0001c008020075a7 */ /* 0x0022a400080211ff */
[----:B--2---:R-:W-:Y:S05]  /*af00*/  @!P1 NANOSLEEP.SYNCS 0x989680 ;  /* 0x009896800000995d */ /* 0x004fea0003900000 */
[----:B------:R-:W2:Y:S02]  /*af10*/  @!P1 SYNCS.PHASECHK.TRANS64 P1, [R2+URZ+0x1c0], R8 ;  /* 0x0001c008020095a7 */ /* 0x000ea400080210ff */
[----:B--2---:R-:W-:Y:S05]  /*af20*/  @!P1 BRA `(.L_x_237) ;  /* 0xfffffffc00f09947 */ /* 0x004fea000383ffff */
[----:B------:R-:W-:Y:S05]  /*af30*/  BRA `(.L_x_238) ;  /* 0xffffffac00b87947 */ /* 0x000fea000383ffff */
.L_x_109:
[----:B------:R-:W-:Y:S07]  /*af40*/  MOV R2, UR31 ;  /* 0x0000001f00027c02 */ /* 0x000fee0008000f00 */
.L_x_239:
[----:B-1----:R1:W2:Y:S02]  /*af50*/  SYNCS.PHASECHK.TRANS64.TRYWAIT P1, [R2+URZ+0x1c8], R8 ;  /* 0x0001c808020075a7 */ /* 0x0022a400080211ff */
[----:B--2---:R-:W-:Y:S05]  /*af60*/  @!P1 NANOSLEEP.SYNCS 0x989680 ;  /* 0x009896800000995d */ /* 0x004fea0003900000 */
[----:B------:R-:W2:Y:S02]  /*af70*/  @!P1 SYNCS.PHASECHK.TRANS64 P1, [R2+URZ+0x1c8], R8 ;  /* 0x0001c808020095a7 */ /* 0x000ea400080210ff */
[----:B--2---:R-:W-:Y:S05]  /*af80*/  @!P1 BRA `(.L_x_239) ;  /* 0xfffffffc00f09947 */ /* 0x004fea000383ffff */
[----:B------:R-:W-:Y:S05]  /*af90*/  BRA `(.L_x_240) ;  /* 0xffffffb000107947 */ /* 0x000fea000383ffff */
.L_x_110:
[----:B------:R-:W-:Y:S07]  /*afa0*/  MOV R2, UR31 ;  /* 0x0000001f00027c02 */ /* 0x000fee0008000f00 */
.L_x_241:
[----:B-1----:R1:W2:Y:S02]  /*afb0*/  SYNCS.PHASECHK.TRANS64.TRYWAIT P1, [R2+URZ+0x1d0], R8 ;  /* 0x0001d008020075a7 */ /* 0x0022a400080211ff */
[----:B--2---:R-:W-:Y:S05]  /*afc0*/  @!P1 NANOSLEEP.SYNCS 0x989680 ;  /* 0x009896800000995d */ /* 0x004fea0003900000 */
[----:B------:R-:W2:Y:S02]  /*afd0*/  @!P1 SYNCS.PHASECHK.TRANS64 P1, [R2+URZ+0x1d0], R8 ;  /* 0x0001d008020095a7 */ /* 0x000ea400080210ff */
[----:B--2---:R-:W-:Y:S05]  /*afe0*/  @!P1 BRA `(.L_x_241) ;  /* 0xfffffffc00f09947 */ /* 0x004fea000383ffff */
[----:B------:R-:W-:Y:S05]  /*aff0*/  BRA `(.L_x_242) ;  /* 0xffffffb000787947 */ /* 0x000fea000383ffff */
.L_x_111:
[----:B------:R-:W-:Y:S07]  /*b000*/  MOV R2, UR31 ;  /* 0x0000001f00027c02 */ /* 0x000fee0008000f00 */
.L_x_243:
[----:B-1----:R1:W2:Y:S02]  /*b010*/  SYNCS.PHASECHK.TRANS64.TRYWAIT P0, [R2+URZ+0x1d8], R8 ;  /* 0x0001d808020075a7 */ /* 0x0022a400080011ff */
[----:B--2---:R-:W-:Y:S05]  /*b020*/  @!P0 NANOSLEEP.SYNCS 0x989680 ;  /* 0x009896800000895d */ /* 0x004fea0003900000 */
[----:B------:R-:W2:Y:S02]  /*b030*/  @!P0 SYNCS.PHASECHK.TRANS64 P0, [R2+URZ+0x1d8], R8 ;  /* 0x0001d808020085a7 */ /* 0x000ea400080010ff */
[----:B--2---:R-:W-:Y:S05]  /*b040*/  @!P0 BRA `(.L_x_243) ;  /* 0xfffffffc00f08947 */ /* 0x004fea000383ffff */
[----:B------:R-:W-:Y:S05]  /*b050*/  BRA `(.L_x_244) ;  /* 0xffffffb000e87947 */ /* 0x000fea000383ffff */
.L_x_113:
[----:B--2---:R-:W-:-:S07]  /*b060*/  MOV R0, UR31 ;  /* 0x0000001f00007c02 */ /* 0x004fce0008000f00 */
.L_x_245:
[----:B-1----:R1:W2:Y:S02]  /*b070*/  SYNCS.PHASECHK.TRANS64.TRYWAIT P0, [R0+URZ+0x1c0], R2 ;  /* 0x0001c002000075a7 */ /* 0x0022a400080011ff */
[----:B--2---:R-:W-:Y:S05]  /*b080*/  @!P0 NANOSLEEP.SYNCS 0x989680 ;  /* 0x009896800000895d */ /* 0x004fea0003900000 */
[----:B------:R-:W2:Y:S02]  /*b090*/  @!P0 SYNCS.PHASECHK.TRANS64 P0, [R0+URZ+0x1c0], R2 ;  /* 0x0001c002000085a7 */ /* 0x000ea400080010ff */
[----:B--2---:R-:W-:Y:S05]  /*b0a0*/  @!P0 BRA `(.L_x_245) ;  /* 0xfffffffc00f08947 */ /* 0x004fea000383ffff */
[----:B------:R-:W-:Y:S05]  /*b0b0*/  BRA `(.L_x_246) ;  /* 0xffffffb400707947 */ /* 0x000fea000383ffff */
.L_x_114:
[----:B-12---:R-:W-:-:S07]  /*b0c0*/  MOV R0, UR31 ;  /* 0x0000001f00007c02 */ /* 0x006fce0008000f00 */
.L_x_247:
[----:B-1----:R1:W2:Y:S02]  /*b0d0*/  SYNCS.PHASECHK.TRANS64.TRYWAIT P0, [R0+URZ+0x1c8], R2 ;  /* 0x0001c802000075a7 */ /* 0x0022a400080011ff */
[----:B--2---:R-:W-:Y:S05]  /*b0e0*/  @!P0 NANOSLEEP.SYNCS 0x989680 ;  /* 0x009896800000895d */ /* 0x004fea0003900000 */
[----:B------:R-:W2:Y:S02]  /*b0f0*/  @!P0 SYNCS.PHASECHK.TRANS64 P0, [R0+URZ+0x1c8], R2 ;  /* 0x0001c802000085a7 */ /* 0x000ea400080010ff */
[----:B--2---:R-:W-:Y:S05]  /*b100*/  @!P0 BRA `(.L_x_247) ;  /* 0xfffffffc00f08947 */ /* 0x004fea000383ffff */
[----:B------:R-:W-:Y:S05]  /*b110*/  BRA `(.L_x_248) ;  /* 0xffffffb400607947 */ /* 0x000fea000383ffff */
.L_x_115:
[----:B-12---:R-:W-:-:S07]  /*b120*/  MOV R0, UR31 ;  /* 0x0000001f00007c02 */ /* 0x006fce0008000f00 */
.L_x_249:
[----:B-1----:R1:W2:Y:S02]  /*b130*/  SYNCS.PHASECHK.TRANS64.TRYWAIT P0, [R0+URZ+0x1d0], R2 ;  /* 0x0001d002000075a7 */ /* 0x0022a400080011ff */
[----:B--2---:R-:W-:Y:S05]  /*b140*/  @!P0 NANOSLEEP.SYNCS 0x989680 ;  /* 0x009896800000895d */ /* 0x004fea0003900000 */
[----:B------:R-:W2:Y:S02]  /*b150*/  @!P0 SYNCS.PHASECHK.TRANS64 P0, [R0+URZ+0x1d0], R2 ;  /* 0x0001d002000085a7 */ /* 0x000ea400080010ff */
[----:B--2---:R-:W-:Y:S05]  /*b160*/  @!P0 BRA `(.L_x_249) ;  /* 0xfffffffc00f08947 */ /* 0x004fea000383ffff */
[----:B------:R-:W-:Y:S05]  /*b170*/  BRA `(.L_x_250) ;  /* 0xffffffb400507947 */ /* 0x000fea000383ffff */
.L_x_117:
[----:B------:R-:W-:Y:S07]  /*b180*/  MOV R0, UR44 ;  /* 0x0000002c00007c02 */ /* 0x000fee0008000f00 */
.L_x_251:
[----:B-1----:R1:W2:Y:S02]  /*b190*/  SYNCS.PHASECHK.TRANS64.TRYWAIT P0, [R0+URZ+0x1f0], R2 ;  /* 0x0001f002000075a7 */ /* 0x0022a400080011ff */
[----:B--2---:R-:W-:Y:S05]  /*b1a0*/  @!P0 NANOSLEEP.SYNCS 0x989680 ;  /* 0x009896800000895d */ /* 0x004fea0003900000 */
[----:B------:R-:W2:Y:S02]  /*b1b0*/  @!P0 SYNCS.PHASECHK.TRANS64 P0, [R0+URZ+0x1f0], R2 ;  /* 0x0001f002000085a7 */ /* 0x000ea400080010ff */
[----:B--2---:R-:W-:Y:S05]  /*b1c0*/  @!P0 BRA `(.L_x_251) ;  /* 0xfffffffc00f08947 */ /* 0x004fea000383ffff */
[----:B------:R-:W-:Y:S05]  /*b1d0*/  BRA `(.L_x_252) ;  /* 0xffffffb8002c7947 */ /* 0x000fea000383ffff */
.L_x_128:
[----:B-1----:R-:W-:Y:S04]  /*b1e0*/  MOV R2, UR44 ;  /* 0x0000002c00027c02 */ /* 0x002fe80008000f00 */
[----:B------:R1:W3:Y:S03]  /*b1f0*/  SYNCS.PHASECHK.TRANS64.TRYWAIT P1, [R2+URZ+0x1a0], R3 ;  /* 0x0001a003020075a7 */ /* 0x0002e600080211ff */
[----:B---3--:R-:W-:Y:S05]  /*b200*/  @!P1 NANOSLEEP.SYNCS 0x989680 ;  /* 0x009896800000995d */ /* 0x008fea0003900000 */
[----:B------:R-:W3:Y:S02]  /*b210*/  @!P1 SYNCS.PHASECHK.TRANS64 P1, [R2+URZ+0x1a0], R3 ;  /* 0x0001a003020095a7 */ /* 0x000ee400080210ff */
[----:B---3--:R-:W-:Y:S05]  /*b220*/  @!P1 BRA `(.L_x_128) ;  /* 0xfffffffc00ec9947 */ /* 0x008fea000383ffff */
[----:B------:R-:W-:Y:S05]  /*b230*/  BRA `(.L_x_127) ;  /* 0xffffffc400e87947 */ /* 0x000fea000383ffff */
.L_x_130:
[----:B-1----:R1:W2:Y:S02]  /*b240*/  SYNCS.PHASECHK.TRANS64.TRYWAIT P0, [R63+URZ+0x200], R0 ;  /* 0x000200003f0075a7 */ /* 0x0022a400080011ff */
[----:B--2---:R-:W-:Y:S05]  /*b250*/  @!P0 NANOSLEEP.SYNCS 0x989680 ;  /* 0x009896800000895d */ /* 0x004fea0003900000 */
[----:B------:R-:W2:Y:S02]  /*b260*/  @!P0 SYNCS.PHASECHK.TRANS64 P0, [R63+URZ+0x200], R0 ;  /* 0x000200003f0085a7 */ /* 0x000ea400080010ff */
[----:B--2---:R-:W-:Y:S05]  /*b270*/  @!P0 BRA `(.L_x_130) ;  /* 0xfffffffc00f08947 */ /* 0x004fea000383ffff */
[----:B------:R-:W-:Y:S05]  /*b280*/  BRA `(.L_x_129) ;  /* 0xffffffc800087947 */ /* 0x000fea000383ffff */
.L_x_139:
[----:B--2---:R2:W3:Y:S02]  /*b290*/  SYNCS.PHASECHK.TRANS64.TRYWAIT P0, [R4+URZ+0x1a0], R0 ;  /* 0x0001a000040075a7 */ /* 0x0044e400080011ff */
[----:B---3--:R-:W-:Y:S05]  /*b2a0*/  @!P0 NANOSLEEP.SYNCS 0x989680 ;  /* 0x009896800000895d */ /* 0x008fea0003900000 */
[----:B------:R-:W3:Y:S02]  /*b2b0*/  @!P0 SYNCS.PHASECHK.TRANS64 P0, [R4+URZ+0x1a0], R0 ;  /* 0x0001a000040085a7 */ /* 0x000ee400080010ff */
[----:B---3--:R-:W-:Y:S05]  /*b2c0*/  @!P0 BRA `(.L_x_139) ;  /* 0xfffffffc00f08947 */ /* 0x008fea000383ffff */
[----:B------:R-:W-:Y:S05]  /*b2d0*/  BRA `(.L_x_138) ;  /* 0xffffffd000247947 */ /* 0x000fea000383ffff */
.L_x_147:
[----:B--2---:R2:W3:Y:S02]  /*b2e0*/  SYNCS.PHASECHK.TRANS64.TRYWAIT P0, [R2+URZ+0x1a0], R4 ;  /* 0x0001a004020075a7 */ /* 0x0044e400080011ff */
[----:B---3--:R-:W-:Y:S05]  /*b2f0*/  @!P0 NANOSLEEP.SYNCS 0x989680 ;  /* 0x009896800000895d */ /* 0x008fea0003900000 */
[----:B------:R-:W3:Y:S02]  /*b300*/  @!P0 SYNCS.PHASECHK.TRANS64 P0, [R2+URZ+0x1a0], R4 ;  /* 0x0001a004020085a7 */ /* 0x000ee400080010ff */
[----:B---3--:R-:W-:Y:S05]  /*b310*/  @!P0 BRA `(.L_x_147) ;  /* 0xfffffffc00f08947 */ /* 0x008fea000383ffff */
[----:B------:R-:W-:Y:S05]  /*b320*/  BRA `(.L_x_146) ;  /* 0xffffffd800447947 */ /* 0x000fea000383ffff */
.L_x_155:
[----:B--2---:R2:W3:Y:S02]  /*b330*/  SYNCS.PHASECHK.TRANS64.TRYWAIT P0, [R3+URZ+0x1a0], R0 ;  /* 0x0001a000030075a7 */ /* 0x0044e400080011ff */
[----:B---3--:R-:W-:Y:S05]  /*b340*/  @!P0 NANOSLEEP.SYNCS 0x989680 ;  /* 0x009896800000895d */ /* 0x008fea0003900000 */
[----:B------:R-:W3:Y:S02]  /*b350*/  @!P0 SYNCS.PHASECHK.TRANS64 P0, [R3+URZ+0x1a0], R0 ;  /* 0x0001a000030085a7 */ /* 0x000ee400080010ff */
[----:B---3--:R-:W-:Y:S05]  /*b360*/  @!P0 BRA `(.L_x_155) ;  /* 0xfffffffc00f08947 */ /* 0x008fea000383ffff */
[----:B------:R-:W-:Y:S05]  /*b370*/  BRA `(.L_x_154) ;  /* 0xffffffe000607947 */ /* 0x000fea000383ffff */
        .weak           $__internal_0_$__cuda_sm10x_tcgen05_guardrail_trap_col_being_dealloced_not_returned_by_alloc
        .type           $__internal_0_$__cuda_sm10x_tcgen05_guardrail_trap_col_being_dealloced_not_returned_by_alloc,@function
        .size           $__internal_0_$__cuda_sm10x_tcgen05_guardrail_trap_col_being_dealloced_not_returned_by_alloc,($__internal_1_$__cuda_sm10x_tcgen05_guardrail_trap_phase_invalid_during_alloc - $__internal_0_$__cuda_sm10x_tcgen05_guardrail_trap_col_being_dealloced_not_returned_by_alloc)
$__internal_0_$__cuda_sm10x_tcgen05_guardrail_trap_col_being_dealloced_not_returned_by_alloc:
[----:B------:R-:W-:Y:S05]  /*b380*/  BPT.TRAP 0x1 ;  /* 0x000000040000795c */ /* 0x000fea0000300000 */
[----:B------:R-:W-:-:S04]  /*b390*/  HFMA2 R3, -RZ, RZ, 0, 0 ;  /* 0x00000000ff037431 */ /* 0x000fc800000001ff */
[----:B------:R-:W-:Y:S05]  /*b3a0*/  RET.REL.NODEC R2 `(_ZN7cutlass13device_kernelINS_4conv6kernel13ConvUniversalINS1_16ConvProblemShapeILNS1_8OperatorE0ELi2EEENS1_10collective14CollectiveConvINS1_47MainloopSm100TmaUmmaWarpSpecializedImplicitGemmILS5_0ELi26ELi2ELi1ELi2EN4cute5tupleIJNSA_1CILi2EEENSC_ILi1EEESE_EEEEENSB_IJNSC_ILi128EEESH_NSB_IJNSC_ILi32EEEEEEEEENS_10bfloat16_tESL_NSA_8TiledMMAINSA_8MMA_AtomIJNSA_26SM100_MMA_F16BF16_2x1SM_SSISL_SL_fLi128ELi128ELNSA_4UMMA5MajorE0ELSQ_0ELNSP_7ScaleInE0ELSR_0EEEEEENSA_6LayoutINSB_IJSE_SE_SE_EEENSB_IJNSC_ILi0EEESW_SW_EEEEENSB_IJNSA_10UnderscoreESZ_SZ_EEEEENS7_6detail27Sm100ImplicitGemmTileTraitsINSA_25SM100_TMA_2SM_LOAD_IM2COLENSA_14ComposedLayoutINSA_7SwizzleILi2ELi4ELi3EEENSA_18smem_ptr_flag_bitsILi16EEENSU_INSB_IJNSC_ILi8EEESI_EEENSB_IJSI_SE_EEEEEEEvEENS13_INSA_18SM100_TMA_2SM_LOADES1E_vEEEENS_8epilogue10collective18CollectiveEpilogueINS1J_23Sm100TmaWarpSpecializedILi4ELi2ELi16ELb1ELb0EEEJNSB_IJNSC_ILi64EEESH_SJ_EEENSB_IJNSU_IS1O_SE_EENSU_INSB_IJNSC_ILi16EEESD_EEENSB_IJSE_S1O_EEEEEEEESL_NSB_IJNSB_IJlllEEESE_SW_EEESL_S1X_NS1J_6fusion15FusionCallbacksIS1N_NS1Y_17LinearCombinationISL_fSL_fLNS_15FloatRoundStyleE2EEES1P_S1V_JEEENSA_5SM1004TMEM4LOAD26SM100_TMEM_LOAD_32dp32b16xENSA_20SM90_TMA_LOAD_IM2COLENS15_INS16_ILi1ELi4ELi3EEES19_NSU_INSB_IJS1A_S1R_EEENSB_IJS1R_SE_EEEEEEENSA_39AutoVectorizingCopyWithAssumedAlignmentILi128EEENSA_21SM90_TMA_STORE_IM2COLES2D_S2F_S2F_EEEvvEEEEvNT_6ParamsE) ;  /* 0xffffff4c02147950 */ /* 0x000fea0003c3ffff */
        .weak           $__internal_1_$__cuda_sm10x_tcgen05_guardrail_trap_phase_invalid_during_alloc
        .type           $__internal_1_$__cuda_sm10x_tcgen05_guardrail_trap_phase_invalid_during_alloc,@function
        .size           $__internal_1_$__cuda_sm10x_tcgen05_guardrail_trap_phase_invalid_during_alloc,($__internal_2_$__cuda_sm10x_tcgen05_guardrail_trap_unallocated_columns_being_dealloced - $__internal_1_$__cuda_sm10x_tcgen05_guardrail_trap_phase_invalid_during_alloc)
$__internal_1_$__cuda_sm10x_tcgen05_guardrail_trap_phase_invalid_during_alloc:
[----:B------:R-:W-:Y:S05]  /*b3b0*/  BPT.TRAP 0x1 ;  /* 0x000000040000795c */ /* 0x000fea0000300000 */
[----:B------:R-:W-:-:S04]  /*b3c0*/  MOV R5, 0x0 ;  /* 0x0000000000057802 */ /* 0x000fc80000000f00 */
[----:B------:R-:W-:Y:S05]  /*b3d0*/  RET.REL.NODEC R4 `(_ZN7cutlass13device_kernelINS_4conv6kernel13ConvUniversalINS1_16ConvProblemShapeILNS1_8OperatorE0ELi2EEENS1_10collective14CollectiveConvINS1_47MainloopSm100TmaUmmaWarpSpecializedImplicitGemmILS5_0ELi26ELi2ELi1ELi2EN4cute5tupleIJNSA_1CILi2EEENSC_ILi1EEESE_EEEEENSB_IJNSC_ILi128EEESH_NSB_IJNSC_ILi32EEEEEEEEENS_10bfloat16_tESL_NSA_8TiledMMAINSA_8MMA_AtomIJNSA_26SM100_MMA_F16BF16_2x1SM_SSISL_SL_fLi128ELi128ELNSA_4UMMA5MajorE0ELSQ_0ELNSP_7ScaleInE0ELSR_0EEEEEENSA_6LayoutINSB_IJSE_SE_SE_EEENSB_IJNSC_ILi0EEESW_SW_EEEEENSB_IJNSA_10UnderscoreESZ_SZ_EEEEENS7_6detail27Sm100ImplicitGemmTileTraitsINSA_25SM100_TMA_2SM_LOAD_IM2COLENSA_14ComposedLayoutINSA_7SwizzleILi2ELi4ELi3EEENSA_18smem_ptr_flag_bitsILi16EEENSU_INSB_IJNSC_ILi8EEESI_EEENSB_IJSI_SE_EEEEEEEvEENS13_INSA_18SM100_TMA_2SM_LOADES1E_vEEEENS_8epilogue10collective18CollectiveEpilogueINS1J_23Sm100TmaWarpSpecializedILi4ELi2ELi16ELb1ELb0EEEJNSB_IJNSC_ILi64EEESH_SJ_EEENSB_IJNSU_IS1O_SE_EENSU_INSB_IJNSC_ILi16EEESD_EEENSB_IJSE_S1O_EEEEEEEESL_NSB_IJNSB_IJlllEEESE_SW_EEESL_S1X_NS1J_6fusion15FusionCallbacksIS1N_NS1Y_17LinearCombinationISL_fSL_fLNS_15FloatRoundStyleE2EEES1P_S1V_JEEENSA_5SM1004TMEM4LOAD26SM100_TMEM_LOAD_32dp32b16xENSA_20SM90_TMA_LOAD_IM2COLENS15_INS16_ILi1ELi4ELi3EEES19_NSU_INSB_IJS1A_S1R_EEENSB_IJS1R_SE_EEEEEEENSA_39AutoVectorizingCopyWithAssumedAlignmentILi128EEENSA_21SM90_TMA_STORE_IM2COLES2D_S2F_S2F_EEEvvEEEEvNT_6ParamsE) ;  /* 0xffffff4c04087950 */ /* 0x000fea0003c3ffff */
        .weak           $__internal_2_$__cuda_sm10x_tcgen05_guardrail_trap_unallocated_columns_being_dealloced
        .type           $__internal_2_$__cuda_sm10x_tcgen05_guardrail_trap_unallocated_columns_being_dealloced,@function
        .size           $__internal_2_$__cuda_sm10x_tcgen05_guardrail_trap_unallocated_columns_being_dealloced,(.L_x_254 - $__internal_2_$__cuda_sm10x_tcgen05_guardrail_trap_unallocated_columns_being_dealloced)
$__internal_2_$__cuda_sm10x_tcgen05_guardrail_trap_unallocated_columns_being_dealloced:
[----:B------:R-:W-:Y:S05]  /*b3e0*/  BPT.TRAP 0x1 ;  /* 0x000000040000795c */ /* 0x000fea0000300000 */
[----:B------:R-:W-:-:S04]  /*b3f0*/  HFMA2 R3, -RZ, RZ, 0, 0 ;  /* 0x00000000ff037431 */ /* 0x000fc800000001ff */
[----:B------:R-:W-:Y:S05]  /*b400*/  RET.REL.NODEC R2 `(_ZN7cutlass13device_kernelINS_4conv6kernel13ConvUniversalINS1_16ConvProblemShapeILNS1_8OperatorE0ELi2EEENS1_10collective14CollectiveConvINS1_47MainloopSm100TmaUmmaWarpSpecializedImplicitGemmILS5_0ELi26ELi2ELi1ELi2EN4cute5tupleIJNSA_1CILi2EEENSC_ILi1EEESE_EEEEENSB_IJNSC_ILi128EEESH_NSB_IJNSC_ILi32EEEEEEEEENS_10bfloat16_tESL_NSA_8TiledMMAINSA_8MMA_AtomIJNSA_26SM100_MMA_F16BF16_2x1SM_SSISL_SL_fLi128ELi128ELNSA_4UMMA5MajorE0ELSQ_0ELNSP_7ScaleInE0ELSR_0EEEEEENSA_6LayoutINSB_IJSE_SE_SE_EEENSB_IJNSC_ILi0EEESW_SW_EEEEENSB_IJNSA_10UnderscoreESZ_SZ_EEEEENS7_6detail27Sm100ImplicitGemmTileTraitsINSA_25SM100_TMA_2SM_LOAD_IM2COLENSA_14ComposedLayoutINSA_7SwizzleILi2ELi4ELi3EEENSA_18smem_ptr_flag_bitsILi16EEENSU_INSB_IJNSC_ILi8EEESI_EEENSB_IJSI_SE_EEEEEEEvEENS13_INSA_18SM100_TMA_2SM_LOADES1E_vEEEENS_8epilogue10collective18CollectiveEpilogueINS1J_23Sm100TmaWarpSpecializedILi4ELi2ELi16ELb1ELb0EEEJNSB_IJNSC_ILi64EEESH_SJ_EEENSB_IJNSU_IS1O_SE_EENSU_INSB_IJNSC_ILi16EEESD_EEENSB_IJSE_S1O_EEEEEEEESL_NSB_IJNSB_IJlllEEESE_SW_EEESL_S1X_NS1J_6fusion15FusionCallbacksIS1N_NS1Y_17LinearCombinationISL_fSL_fLNS_15FloatRoundStyleE2EEES1P_S1V_JEEENSA_5SM1004TMEM4LOAD26SM100_TMEM_LOAD_32dp32b16xENSA_20SM90_TMA_LOAD_IM2COLENS15_INS16_ILi1ELi4ELi3EEES19_NSU_INSB_IJS1A_S1R_EEENSB_IJS1R_SE_EEEEEEENSA_39AutoVectorizingCopyWithAssumedAlignmentILi128EEENSA_21SM90_TMA_STORE_IM2COLES2D_S2F_S2F_EEEvvEEEEvNT_6ParamsE) ;  /* 0xffffff4802fc7950 */ /* 0x000fea0003c3ffff */
.L_x_253:
[----:B------:R-:W-:-:S00]  /*b410*/  BRA `(.L_x_253) ;  /* 0xfffffffc00fc7947 */ /* 0x000fc0000383ffff */
[----:B------:R-:W-:-:S00]  /*b420*/  NOP ;  /* 0x0000000000007918 */ /* 0x000fc00000000000 */
        /* <DEDUP_REMOVED lines=13> */
.L_x_254:


//--------------------- .nv.global.init           --------------------------
	.section	.nv.global.init,"aw",@progbits
.nv.global.init:
	.type		$str$29,@object
	.size		$str$29,($str$30 - $str$29)
$str$29:
        /*0000*/ 	.byte	0x28, 0x61, 0x64, 0x64, 0x72, 0x65, 0x73, 0x73, 0x20, 0x26, 0x20, 0x6d, 0x61, 0x73, 0x6b, 0x29
        /*0010*/ 	.byte	0x20, 0x3d, 0x3d, 0x20, 0x30, 0x00
	.type		$str$30,@object
	.size		$str$30,($str$28 - $str$30)
$str$30:
        /*0016*/ 	.byte	0x2f, 0x74, 0x6d, 0x70, 0x2f, 0x63, 0x75, 0x74, 0x6c, 0x61, 0x73, 0x73, 0x5f, 0x73, 0x77, 0x65
        /*0026*/ 	.byte	0x65, 0x70, 0x5f, 0x73, 0x72, 0x63, 0x2f, 0x69, 0x6e, 0x63, 0x6c, 0x75, 0x64, 0x65, 0x2f, 0x63
        /*0036*/ 	.byte	0x75, 0x74, 0x65, 0x2f, 0x70, 0x6f, 0x69, 0x6e, 0x74, 0x65, 0x72, 0x5f, 0x66, 0x6c, 0x61, 0x67
        /*0046*/ 	.byte	0x67, 0x65, 0x64, 0x2e, 0x68, 0x70, 0x70, 0x00
	.type		$str$28,@object
	.size		$str$28,($str$27 - $str$28)
$str$28:
        /*004e*/ 	.byte	0x2f, 0x74, 0x6d, 0x70, 0x2f, 0x63, 0x75, 0x74, 0x6c, 0x61, 0x73, 0x73, 0x5f, 0x73, 0x77, 0x65
        /*005e*/ 	.byte	0x65, 0x70, 0x5f, 0x73, 0x72, 0x63, 0x2f, 0x69, 0x6e, 0x63, 0x6c, 0x75, 0x64, 0x65, 0x2f, 0x63
        /*006e*/ 	.byte	0x75, 0x74, 0x65, 0x2f, 0x61, 0x74, 0x6f, 0x6d, 0x2f, 0x63, 0x6f, 0x70, 0x79, 0x5f, 0x74, 0x72
        /*007e*/ 	.byte	0x61, 0x69, 0x74, 0x73, 0x5f, 0x73, 0x6d, 0x31, 0x30, 0x30, 0x2e, 0x68, 0x70, 0x70, 0x00
	.type		$str$27,@object
	.size		$str$27,(__unnamed_1 - $str$27)
$str$27:
        /*008d*/ 	.byte	0x28, 0x28, 0x75, 0x69, 0x6e, 0x74, 0x33, 0x32, 0x5f, 0x74, 0x28, 0x74, 0x68, 0x72, 0x65, 0x61
        /*009d*/ 	.byte	0x64, 0x49, 0x64, 0x78, 0x2e, 0x78, 0x29, 0x20, 0x2f, 0x20, 0x33, 0x32, 0x29, 0x20, 0x25, 0x20
        /*00ad*/ 	.byte	0x34, 0x29, 0x20, 0x3d, 0x3d, 0x20, 0x28, 0x28, 0x28, 0x74, 0x6d, 0x65, 0x6d, 0x5f, 0x61, 0x64
        /*00bd*/ 	.byte	0x64, 0x72, 0x20, 0x3e, 0x3e, 0x20, 0x31, 0x36, 0x29, 0x20, 0x2f, 0x20, 0x33, 0x32, 0x29, 0x20
        /*00cd*/ 	.byte	0x25, 0x20, 0x34, 0x29, 0x00
	.type		__unnamed_1,@object
	.size		__unnamed_1,(__unnamed_2 - __unnamed_1)
__unnamed_1:
        /*00d2*/ 	.byte	0x61, 0x75, 0x74, 0x6f, 0x20, 0x63, 0x75, 0x74, 0x65, 0x3a, 0x3a, 0x61, 0x73, 0x5f, 0x70, 0x6f
        /* <DEDUP_REMOVED lines=24> */
        /*0262*/ 	.byte	0x43, 0x3c, 0x32, 0x30, 0x34, 0x38, 0x3e, 0x3e, 0x3e, 0x3e, 0x5d, 0x00
	.type		__unnamed_2,@object
	.size		__unnamed_2,(.L_2 - __unnamed_2)
__unnamed_2:
        /* <DEDUP_REMOVED lines=40> */
        /*04ee*/ 	.byte	0x3a, 0x3a, 0x43, 0x3c, 0x30, 0x3e, 0x3e, 0x3e, 0x3e, 0x5d, 0x00
.L_2:


//--------------------- .nv.shared._ZN7cutlass13device_kernelINS_4conv6kernel13ConvUniversalINS1_16ConvProblemShapeILNS1_8OperatorE0ELi2EEENS1_10collective14CollectiveConvINS1_47MainloopSm100TmaUmmaWarpSpecializedImplicitGemmILS5_0ELi26ELi2ELi1ELi2EN4cute5tupleIJNSA_1CILi2EEENSC_ILi1EEESE_EEEEENSB_IJNSC_ILi128EEESH_NSB_IJNSC_ILi32EEEEEEEEENS_10bfloat16_tESL_NSA_8TiledMMAINSA_8MMA_AtomIJNSA_26SM100_MMA_F16BF16_2x1SM_SSISL_SL_fLi128ELi128ELNSA_4UMMA5MajorE0ELSQ_0ELNSP_7ScaleInE0ELSR_0EEEEEENSA_6LayoutINSB_IJSE_SE_SE_EEENSB_IJNSC_ILi0EEESW_SW_EEEEENSB_IJNSA_10UnderscoreESZ_SZ_EEEEENS7_6detail27Sm100ImplicitGemmTileTraitsINSA_25SM100_TMA_2SM_LOAD_IM2COLENSA_14ComposedLayoutINSA_7SwizzleILi2ELi4ELi3EEENSA_18smem_ptr_flag_bitsILi16EEENSU_INSB_IJNSC_ILi8EEESI_EEENSB_IJSI_SE_EEEEEEEvEENS13_INSA_18SM100_TMA_2SM_LOADES1E_vEEEENS_8epilogue10collective18CollectiveEpilogueINS1J_23Sm100TmaWarpSpecializedILi4ELi2ELi16ELb1ELb0EEEJNSB_IJNSC_ILi64EEESH_SJ_EEENSB_IJNSU_IS1O_SE_EENSU_INSB_IJNSC_ILi16EEESD_EEENSB_IJSE_S1O_EEEEEEEESL_NSB_IJNSB_IJlllEEESE_SW_EEESL_S1X_NS1J_6fusion15FusionCallbacksIS1N_NS1Y_17LinearCombinationISL_fSL_fLNS_15FloatRoundStyleE2EEES1P_S1V_JEEENSA_5SM1004TMEM4LOAD26SM100_TMEM_LOAD_32dp32b16xENSA_20SM90_TMA_LOAD_IM2COLENS15_INS16_ILi1ELi4ELi3EEES19_NSU_INSB_IJS1A_S1R_EEENSB_IJS1R_SE_EEEEEEENSA_39AutoVectorizingCopyWithAssumedAlignmentILi128EEENSA_21SM90_TMA_STORE_IM2COLES2D_S2F_S2F_EEEvvEEEEvNT_6ParamsE --------------------------
	.section	.nv.shared._ZN7cutlass13device_kernelINS_4conv6kernel13ConvUniversalINS1_16ConvProblemShapeILNS1_8OperatorE0ELi2EEENS1_10collective14CollectiveConvINS1_47MainloopSm100TmaUmmaWarpSpecializedImplicitGemmILS5_0ELi26ELi2ELi1ELi2EN4cute5tupleIJNSA_1CILi2EEENSC_ILi1EEESE_EEEEENSB_IJNSC_ILi128EEESH_NSB_IJNSC_ILi32EEEEEEEEENS_10bfloat16_tESL_NSA_8TiledMMAINSA_8MMA_AtomIJNSA_26SM100_MMA_F16BF16_2x1SM_SSISL_SL_fLi128ELi128ELNSA_4UMMA5MajorE0ELSQ_0ELNSP_7ScaleInE0ELSR_0EEEEEENSA_6LayoutINSB_IJSE_SE_SE_EEENSB_IJNSC_ILi0EEESW_SW_EEEEENSB_IJNSA_10UnderscoreESZ_SZ_EEEEENS7_6detail27Sm100ImplicitGemmTileTraitsINSA_25SM100_TMA_2SM_LOAD_IM2COLENSA_14ComposedLayoutINSA_7SwizzleILi2ELi4ELi3EEENSA_18smem_ptr_flag_bitsILi16EEENSU_INSB_IJNSC_ILi8EEESI_EEENSB_IJSI_SE_EEEEEEEvEENS13_INSA_18SM100_TMA_2SM_LOADES1E_vEEEENS_8epilogue10collective18CollectiveEpilogueINS1J_23Sm100TmaWarpSpecializedILi4ELi2ELi16ELb1ELb0EEEJNSB_IJNSC_ILi64EEESH_SJ_EEENSB_IJNSU_IS1O_SE_EENSU_INSB_IJNSC_ILi16EEESD_EEENSB_IJSE_S1O_EEEEEEEESL_NSB_IJNSB_IJlllEEESE_SW_EEESL_S1X_NS1J_6fusion15FusionCallbacksIS1N_NS1Y_17LinearCombinationISL_fSL_fLNS_15FloatRoundStyleE2EEES1P_S1V_JEEENSA_5SM1004TMEM4LOAD26SM100_TMEM_LOAD_32dp32b16xENSA_20SM90_TMA_LOAD_IM2COLENS15_INS16_ILi1ELi4ELi3EEES19_NSU_INSB_IJS1A_S1R_EEENSB_IJS1R_SE_EEEEEEENSA_39AutoVectorizingCopyWithAssumedAlignmentILi128EEENSA_21SM90_TMA_STORE_IM2COLES2D_S2F_S2F_EEEvvEEEEvNT_6ParamsE,"aw",@nobits
	.sectionflags	@""
	.align	16
	.zero		1024


//--------------------- .nv.shared.reserved.0     --------------------------
	.section	.nv.shared.reserved.0,"aw",@nobits
	.weak		__nv_reservedSMEM_offset_0_alias
	.size		__nv_reservedSMEM_offset_0_alias, 0, 64
	.other		__nv_reservedSMEM_offset_0_alias,@"STO_CUDA_RESERVED_SHARED STV_DEFAULT"
__nv_reservedSMEM_offset_0_alias:
	.zero		0
.nv.shared.reserved.0:
	.zero		64
	.weak		__nv_reservedSMEM_tcgen05_partition
	.type		__nv_reservedSMEM_tcgen05_partition,@object
	.size		__nv_reservedSMEM_tcgen05_partition,(.L_0 - __nv_reservedSMEM_tcgen05_partition)
__nv_reservedSMEM_tcgen05_partition:
	.zero		32
.L_0:


//--------------------- .nv.global                --------------------------
	.section	.nv.global,"aw",@nobits
.nv.global:
	.type		_ZN39_INTERNAL_7c323e31_4_k_cu_cfaea9f3_37714cute1_E,@object
	.size		_ZN39_INTERNAL_7c323e31_4_k_cu_cfaea9f3_37714cute1_E,(_ZN39_INTERNAL_7c323e31_4_k_cu_cfaea9f3_37714cuda3std3__45__cpo6cbeginE - _ZN39_INTERNAL_7c323e31_4_k_cu_cfaea9f3_37714cute1_E)
_ZN39_INTERNAL_7c323e31_4_k_cu_cfaea9f3_37714cute1_E:
	.zero		1
	.type		_ZN39_INTERNAL_7c323e31_4_k_cu_cfaea9f3_37714cuda3std3__45__cpo6cbeginE,@object
	.size		_ZN39_INTERNAL_7c323e31_4_k_cu_cfaea9f3_37714cuda3std3__45__cpo6cbeginE,(_ZN39_INTERNAL_7c323e31_4_k_cu_cfaea9f3_37714cuda3std3__48in_placeE - _ZN39_INTERNAL_7c323e31_4_k_cu_cfaea9f3_37714cuda3std3__45__cpo6cbeginE)
_ZN39_INTERNAL_7c323e31_4_k_cu_cfaea9f3_37714cuda3std3__45__cpo6cbeginE:
	.zero		1
	.type		_ZN39_INTERNAL_7c323e31_4_k_cu_cfaea9f3_37714cuda3std3__48in_placeE,@object
	.size		_ZN39_INTERNAL_7c323e31_4_k_cu_cfaea9f3_37714cuda3std3__48in_placeE,(_ZN39_INTERNAL_7c323e31_4_k_cu_cfaea9f3_37714cuda3std6ranges3__45__cpo9iter_moveE - _ZN39_INTERNAL_7c323e31_4_k_cu_cfaea9f3_37714cuda3std3__48in_placeE)
_ZN39_INTERNAL_7c323e31_4_k_cu_cfaea9f3_37714cuda3std3__48in_placeE:
	.zero		1
	.type		_ZN39_INTERNAL_7c323e31_4_k_cu_cfaea9f3_37714cuda3std6ranges3__45__cpo9iter_moveE,@object
	.size		_ZN39_INTERNAL_7c323e31_4_k_cu_cfaea9f3_37714cuda3std6ranges3__45__cpo9iter_moveE,(_ZN39_INTERNAL_7c323e31_4_k_cu_cfaea9f3_37714cuda3std3__45__cpo5beginE - _ZN39_INTERNAL_7c323e31_4_k_cu_cfaea9f3_37714cuda3std6ranges3__45__cpo9iter_moveE)
_ZN39_INTERNAL_7c323e31_4_k_cu_cfaea9f3_37714cuda3std6ranges3__45__cpo9iter_moveE:
	.zero		1
	.type		_ZN39_INTERNAL_7c323e31_4_k_cu_cfaea9f3_37714cuda3std3__45__cpo5beginE,@object
	.size		_ZN39_INTERNAL_7c323e31_4_k_cu_cfaea9f3_37714cuda3std3__45__cpo5beginE,(_ZN39_INTERNAL_7c323e31_4_k_cu_cfaea9f3_37714cuda3std3__441_GLOBAL__N__7c323e31_4_k_cu_cfaea9f3_37716ignoreE - _ZN39_INTERNAL_7c323e31_4_k_cu_cfaea9f3_37714cuda3std3__45__cpo5beginE)
_ZN39_INTERNAL_7c323e31_4_k_cu_cfaea9f3_37714cuda3std3__45__cpo5beginE:
	.zero		1
	.type		_ZN39_INTERNAL_7c323e31_4_k_cu_cfaea9f3_37714cuda3std3__441_GLOBAL__N__7c323e31_4_k_cu_cfaea9f3_37716ignoreE,@object
	.size		_ZN39_INTERNAL_7c323e31_4_k_cu_cfaea9f3_37714cuda3std3__441_GLOBAL__N__7c323e31_4_k_cu_cfaea9f3_37716ignoreE,(_ZN39_INTERNAL_7c323e31_4_k_cu_cfaea9f3_37714cute7productE - _ZN39_INTERNAL_7c323e31_4_k_cu_cfaea9f3_37714cuda3std3__441_GLOBAL__N__7c323e31_4_k_cu_cfaea9f3_37716ignoreE)
_ZN39_INTERNAL_7c323e31_4_k_cu_cfaea9f3_37714cuda3std3__441_GLOBAL__N__7c323e31_4_k_cu_cfaea9f3_37716ignoreE:
	.zero		1
	.type		_ZN39_INTERNAL_7c323e31_4_k_cu_cfaea9f3_37714cute7productE,@object
	.size		_ZN39_INTERNAL_7c323e31_4_k_cu_cfaea9f3_37714cute7productE,(_ZN39_INTERNAL_7c323e31_4_k_cu_cfaea9f3_37714cuda3std3__45__cpo3endE - _ZN39_INTERNAL_7c323e31_4_k_cu_cfaea9f3_37714cute7productE)
_ZN39_INTERNAL_7c323e31_4_k_cu_cfaea9f3_37714cute7productE:
	.zero		1
	.type		_ZN39_INTERNAL_7c323e31_4_k_cu_cfaea9f3_37714cuda3std3__45__cpo3endE,@object
	.size		_ZN39_INTERNAL_7c323e31_4_k_cu_cfaea9f3_37714cuda3std3__45__cpo3endE,(_ZN39_INTERNAL_7c323e31_4_k_cu_cfaea9f3_37714cuda3std3__419piecewise_constructE - _ZN39_INTERNAL_7c323e31_4_k_cu_cfaea9f3_37714cuda3std3__45__cpo3endE)
_ZN39_INTERNAL_7c323e31_4_k_cu_cfaea9f3_37714cuda3std3__45__cpo3endE:
	.zero		1
	.type		_ZN39_INTERNAL_7c323e31_4_k_cu_cfaea9f3_37714cuda3std3__419piecewise_constructE,@object
	.size		_ZN39_INTERNAL_7c323e31_4_k_cu_cfaea9f3_37714cuda3std3__419piecewise_constructE,(_ZN39_INTERNAL_7c323e31_4_k_cu_cfaea9f3_37714cuda3std3__45__cpo4cendE - _ZN39_INTERNAL_7c323e31_4_k_cu_cfaea9f3_37714cuda3std3__419piecewise_constructE)
_ZN39_INTERNAL_7c323e31_4_k_cu_cfaea9f3_37714cuda3std3__419piecewise_constructE:
	.zero		1
	.type		_ZN39_INTERNAL_7c323e31_4_k_cu_cfaea9f3_37714cuda3std3__45__cpo4cendE,@object
	.size		_ZN39_INTERNAL_7c323e31_4_k_cu_cfaea9f3_37714cuda3std3__45__cpo4cendE,(_ZN39_INTERNAL_7c323e31_4_k_cu_cfaea9f3_37714cuda3std6ranges3__45__cpo4swapE - _ZN39_INTERNAL_7c323e31_4_k_cu_cfaea9f3_37714cuda3std3__45__cpo4cendE)
_ZN39_INTERNAL_7c323e31_4_k_cu_cfaea9f3_37714cuda3std3__45__cpo4cendE:
	.zero		1
	.type		_ZN39_INTERNAL_7c323e31_4_k_cu_cfaea9f3_37714cuda3std6ranges3__45__cpo4swapE,@object
	.size		_ZN39_INTERNAL_7c323e31_4_k_cu_cfaea9f3_37714cuda3std6ranges3__45__cpo4swapE,(.L_10 - _ZN39_INTERNAL_7c323e31_4_k_cu_cfaea9f3_37714cuda3std6ranges3__45__cpo4swapE)
_ZN39_INTERNAL_7c323e31_4_k_cu_cfaea9f3_37714cuda3std6ranges3__45__cpo4swapE:
	.zero		1
.L_10:


//--------------------- .nv.constant0._ZN7cutlass13device_kernelINS_4conv6kernel13ConvUniversalINS1_16ConvProblemShapeILNS1_8OperatorE0ELi2EEENS1_10collective14CollectiveConvINS1_47MainloopSm100TmaUmmaWarpSpecializedImplicitGemmILS5_0ELi26ELi2ELi1ELi2EN4cute5tupleIJNSA_1CILi2EEENSC_ILi1EEESE_EEEEENSB_IJNSC_ILi128EEESH_NSB_IJNSC_ILi32EEEEEEEEENS_10bfloat16_tESL_NSA_8TiledMMAINSA_8MMA_AtomIJNSA_26SM100_MMA_F16BF16_2x1SM_SSISL_SL_fLi128ELi128ELNSA_4UMMA5MajorE0ELSQ_0ELNSP_7ScaleInE0ELSR_0EEEEEENSA_6LayoutINSB_IJSE_SE_SE_EEENSB_IJNSC_ILi0EEESW_SW_EEEEENSB_IJNSA_10UnderscoreESZ_SZ_EEEEENS7_6detail27Sm100ImplicitGemmTileTraitsINSA_25SM100_TMA_2SM_LOAD_IM2COLENSA_14ComposedLayoutINSA_7SwizzleILi2ELi4ELi3EEENSA_18smem_ptr_flag_bitsILi16EEENSU_INSB_IJNSC_ILi8EEESI_EEENSB_IJSI_SE_EEEEEEEvEENS13_INSA_18SM100_TMA_2SM_LOADES1E_vEEEENS_8epilogue10collective18CollectiveEpilogueINS1J_23Sm100TmaWarpSpecializedILi4ELi2ELi16ELb1ELb0EEEJNSB_IJNSC_ILi64EEESH_SJ_EEENSB_IJNSU_IS1O_SE_EENSU_INSB_IJNSC_ILi16EEESD_EEENSB_IJSE_S1O_EEEEEEEESL_NSB_IJNSB_IJlllEEESE_SW_EEESL_S1X_NS1J_6fusion15FusionCallbacksIS1N_NS1Y_17LinearCombinationISL_fSL_fLNS_15FloatRoundStyleE2EEES1P_S1V_JEEENSA_5SM1004TMEM4LOAD26SM100_TMEM_LOAD_32dp32b16xENSA_20SM90_TMA_LOAD_IM2COLENS15_INS16_ILi1ELi4ELi3EEES19_NSU_INSB_IJS1A_S1R_EEENSB_IJS1R_SE_EEEEEEENSA_39AutoVectorizingCopyWithAssumedAlignmentILi128EEENSA_21SM90_TMA_STORE_IM2COLES2D_S2F_S2F_EEEvvEEEEvNT_6ParamsE --------------------------
	.section	.nv.constant0._ZN7cutlass13device_kernelINS_4conv6kernel13ConvUniversalINS1_16ConvProblemShapeILNS1_8OperatorE0ELi2EEENS1_10collective14CollectiveConvINS1_47MainloopSm100TmaUmmaWarpSpecializedImplicitGemmILS5_0ELi26ELi2ELi1ELi2EN4cute5tupleIJNSA_1CILi2EEENSC_ILi1EEESE_EEEEENSB_IJNSC_ILi128EEESH_NSB_IJNSC_ILi32EEEEEEEEENS_10bfloat16_tESL_NSA_8TiledMMAINSA_8MMA_AtomIJNSA_26SM100_MMA_F16BF16_2x1SM_SSISL_SL_fLi128ELi128ELNSA_4UMMA5MajorE0ELSQ_0ELNSP_7ScaleInE0ELSR_0EEEEEENSA_6LayoutINSB_IJSE_SE_SE_EEENSB_IJNSC_ILi0EEESW_SW_EEEEENSB_IJNSA_10UnderscoreESZ_SZ_EEEEENS7_6detail27Sm100ImplicitGemmTileTraitsINSA_25SM100_TMA_2SM_LOAD_IM2COLENSA_14ComposedLayoutINSA_7SwizzleILi2ELi4ELi3EEENSA_18smem_ptr_flag_bitsILi16EEENSU_INSB_IJNSC_ILi8EEESI_EEENSB_IJSI_SE_EEEEEEEvEENS13_INSA_18SM100_TMA_2SM_LOADES1E_vEEEENS_8epilogue10collective18CollectiveEpilogueINS1J_23Sm100TmaWarpSpecializedILi4ELi2ELi16ELb1ELb0EEEJNSB_IJNSC_ILi64EEESH_SJ_EEENSB_IJNSU_IS1O_SE_EENSU_INSB_IJNSC_ILi16EEESD_EEENSB_IJSE_S1O_EEEEEEEESL_NSB_IJNSB_IJlllEEESE_SW_EEESL_S1X_NS1J_6fusion15FusionCallbacksIS1N_NS1Y_17LinearCombinationISL_fSL_fLNS_15FloatRoundStyleE2EEES1P_S1V_JEEENSA_5SM1004TMEM4LOAD26SM100_TMEM_LOAD_32dp32b16xENSA_20SM90_TMA_LOAD_IM2COLENS15_INS16_ILi1ELi4ELi3EEES19_NSU_INSB_IJS1A_S1R_EEENSB_IJS1R_SE_EEEEEEENSA_39AutoVectorizingCopyWithAssumedAlignmentILi128EEENSA_21SM90_TMA_STORE_IM2COLES2D_S2F_S2F_EEEvvEEEEvNT_6ParamsE,"a",@progbits
	.sectionflags	@""
	.align	4
.nv.constant0._ZN7cutlass13device_kernelINS_4conv6kernel13ConvUniversalINS1_16ConvProblemShapeILNS1_8OperatorE0ELi2EEENS1_10collective14CollectiveConvINS1_47MainloopSm100TmaUmmaWarpSpecializedImplicitGemmILS5_0ELi26ELi2ELi1ELi2EN4cute5tupleIJNSA_1CILi2EEENSC_ILi1EEESE_EEEEENSB_IJNSC_ILi128EEESH_NSB_IJNSC_ILi32EEEEEEEEENS_10bfloat16_tESL_NSA_8TiledMMAINSA_8MMA_AtomIJNSA_26SM100_MMA_F16BF16_2x1SM_SSISL_SL_fLi128ELi128ELNSA_4UMMA5MajorE0ELSQ_0ELNSP_7ScaleInE0ELSR_0EEEEEENSA_6LayoutINSB_IJSE_SE_SE_EEENSB_IJNSC_ILi0EEESW_SW_EEEEENSB_IJNSA_10UnderscoreESZ_SZ_EEEEENS7_6detail27Sm100ImplicitGemmTileTraitsINSA_25SM100_TMA_2SM_LOAD_IM2COLENSA_14ComposedLayoutINSA_7SwizzleILi2ELi4ELi3EEENSA_18smem_ptr_flag_bitsILi16EEENSU_INSB_IJNSC_ILi8EEESI_EEENSB_IJSI_SE_EEEEEEEvEENS13_INSA_18SM100_TMA_2SM_LOADES1E_vEEEENS_8epilogue10collective18CollectiveEpilogueINS1J_23Sm100TmaWarpSpecializedILi4ELi2ELi16ELb1ELb0EEEJNSB_IJNSC_ILi64EEESH_SJ_EEENSB_IJNSU_IS1O_SE_EENSU_INSB_IJNSC_ILi16EEESD_EEENSB_IJSE_S1O_EEEEEEEESL_NSB_IJNSB_IJlllEEESE_SW_EEESL_S1X_NS1J_6fusion15FusionCallbacksIS1N_NS1Y_17LinearCombinationISL_fSL_fLNS_15FloatRoundStyleE2EEES1P_S1V_JEEENSA_5SM1004TMEM4LOAD26SM100_TMEM_LOAD_32dp32b16xENSA_20SM90_TMA_LOAD_IM2COLENS15_INS16_ILi1ELi4ELi3EEES19_NSU_INSB_IJS1A_S1R_EEENSB_IJS1R_SE_EEEEEEENSA_39AutoVectorizingCopyWithAssumedAlignmentILi128EEENSA_21SM90_TMA_STORE_IM2COLES2D_S2F_S2F_EEEvvEEEEvNT_6ParamsE:
	.zero		2944


//--------------------- SYMBOLS --------------------------

	.type		.nv.reservedSmem.offset0,@object
	.size		.nv.reservedSmem.offset0,0x4
	.type		.nv.reservedSmem.cap,@object
	.size		.nv.reservedSmem.cap,0x4
	.type		__assertfail,@function
